	.target	sm_90a

	.elftype	@"ET_EXEC"


//--------------------- .note.nv.tkinfo           --------------------------
	.section	.note.nv.tkinfo,"",@"SHT_NOTE"
	.sectionflags	@"SHF_NOTE_NV_TKINFO"
	.tkinfo
        /*0018*/ 	.word	0x00000002
        /*0030*/ 	.string	""
        /*0030*/ 	.string	"ptxas"
        /*0030*/ 	.string	"Cuda compilation tools, release 13.0, V13.0.88"
        /*0030*/ 	.string	"Build cuda_13.0.r13.0/compiler.36424714_0"
        /*0030*/ 	.string	"-v  -suppress-debug-info  -lineinfo  -arch sm_90a "



//--------------------- .note.nv.cuinfo           --------------------------
	.section	.note.nv.cuinfo,"",@"SHT_NOTE"
	.sectionflags	@"SHF_NOTE_NV_CUINFO"
        /*0018*/ 	.short	0x0002
        /*001a*/ 	.short	0x005a
        /*001c*/ 	.short	0x0082
	.zero		2


//--------------------- .nv.info                  --------------------------
	.section	.nv.info,"",@"SHT_CUDA_INFO"
	.align	4


	//----- nvinfo : EIATTR_REGCOUNT
	.align		4
        /*0000*/ 	.byte	0x04, 0x2f
        /*0002*/ 	.short	(.L_1 - .L_0)
	.align		4
.L_0:
        /*0004*/ 	.word	index@(matmul_kernel)
        /*0008*/ 	.word	0x000000ff


	//----- nvinfo : EIATTR_FRAME_SIZE
	.align		4
.L_1:
        /*000c*/ 	.byte	0x04, 0x11
        /*000e*/ 	.short	(.L_3 - .L_2)
	.align		4
.L_2:
        /*0010*/ 	.word	index@(matmul_kernel)
        /*0014*/ 	.word	0x000015f8


	//----- nvinfo : EIATTR_MIN_STACK_SIZE
	.align		4
.L_3:
        /*0018*/ 	.byte	0x04, 0x12
        /*001a*/ 	.short	(.L_5 - .L_4)
	.align		4
.L_4:
        /*001c*/ 	.word	index@(matmul_kernel)
        /*0020*/ 	.word	0x000015f8
.L_5:


//--------------------- .nv.compat                --------------------------
	.section	.nv.compat,"",@"SHT_CUDA_COMPAT_INFO"
	.align	4
        /*0000*/ 	.byte	0x02, 0x09, 0x01, 0x00, 0x02, 0x02, 0x04, 0x00, 0x02, 0x05, 0x05, 0x00, 0x03, 0x07, 0x01, 0x01
        /*0010*/ 	.byte	0x02, 0x03, 0x00, 0x00, 0x02, 0x06, 0x01, 0x00, 0x04, 0x0b, 0x08, 0x00, 0x00, 0x00, 0x00, 0x00
        /*0020*/ 	.byte	0x00, 0x00, 0x00, 0x00


//--------------------- .nv.info.matmul_kernel    --------------------------
	.section	.nv.info.matmul_kernel,"",@"SHT_CUDA_INFO"
	.sectionflags	@""
	.align	4


	//----- nvinfo : EIATTR_CUDA_API_VERSION
	.align		4
        /*0000*/ 	.byte	0x04, 0x37
        /*0002*/ 	.short	(.L_7 - .L_6)
.L_6:
        /*0004*/ 	.word	0x00000082


	//----- nvinfo : EIATTR_KPARAM_INFO
	.align		4
.L_7:
        /*0008*/ 	.byte	0x04, 0x17
        /*000a*/ 	.short	(.L_9 - .L_8)
.L_8:
        /*000c*/ 	.word	0x00000000
        /*0010*/ 	.short	0x000d
        /*0012*/ 	.short	0x0048
        /*0014*/ 	.byte	0x00, 0xf4, 0x21, 0x00


	//----- nvinfo : EIATTR_KPARAM_INFO
	.align		4
.L_9:
        /*0018*/ 	.byte	0x04, 0x17
        /*001a*/ 	.short	(.L_11 - .L_10)
.L_10:
        /*001c*/ 	.word	0x00000000
        /*0020*/ 	.short	0x000c
        /*0022*/ 	.short	0x0040
        /*0024*/ 	.byte	0x00, 0xf4, 0x21, 0x00


	//----- nvinfo : EIATTR_KPARAM_INFO
	.align		4
.L_11:
        /*0028*/ 	.byte	0x04, 0x17
        /*002a*/ 	.short	(.L_13 - .L_12)
.L_12:
        /*002c*/ 	.word	0x00000000
        /*0030*/ 	.short	0x000b
        /*0032*/ 	.short	0x0038
        /*0034*/ 	.byte	0x00, 0xf0, 0x11, 0x00


	//----- nvinfo : EIATTR_KPARAM_INFO
	.align		4
.L_13:
        /*0038*/ 	.byte	0x04, 0x17
        /*003a*/ 	.short	(.L_15 - .L_14)
.L_14:
        /*003c*/ 	.word	0x00000000
        /*0040*/ 	.short	0x000a
        /*0042*/ 	.short	0x0034
        /*0044*/ 	.byte	0x00, 0xf0, 0x11, 0x00


	//----- nvinfo : EIATTR_KPARAM_INFO
	.align		4
.L_15:
        /*0048*/ 	.byte	0x04, 0x17
        /*004a*/ 	.short	(.L_17 - .L_16)
.L_16:
        /*004c*/ 	.word	0x00000000
        /*0050*/ 	.short	0x0009
        /*0052*/ 	.short	0x0030
        /*0054*/ 	.byte	0x00, 0xf0, 0x11, 0x00


	//----- nvinfo : EIATTR_KPARAM_INFO
	.align		4
.L_17:
        /*0058*/ 	.byte	0x04, 0x17
        /*005a*/ 	.short	(.L_19 - .L_18)
.L_18:
        /*005c*/ 	.word	0x00000000
        /*0060*/ 	.short	0x0008
        /*0062*/ 	.short	0x002c
        /*0064*/ 	.byte	0x00, 0xf0, 0x11, 0x00


	//----- nvinfo : EIATTR_KPARAM_INFO
	.align		4
.L_19:
        /*0068*/ 	.byte	0x04, 0x17
        /*006a*/ 	.short	(.L_21 - .L_20)
.L_20:
        /*006c*/ 	.word	0x00000000
        /*0070*/ 	.short	0x0007
        /*0072*/ 	.short	0x0028
        /*0074*/ 	.byte	0x00, 0xf0, 0x11, 0x00


	//----- nvinfo : EIATTR_KPARAM_INFO
	.align		4
.L_21:
        /*0078*/ 	.byte	0x04, 0x17
        /*007a*/ 	.short	(.L_23 - .L_22)
.L_22:
        /*007c*/ 	.word	0x00000000
        /*0080*/ 	.short	0x0006
        /*0082*/ 	.short	0x0024
        /*0084*/ 	.byte	0x00, 0xf0, 0x11, 0x00


	//----- nvinfo : EIATTR_KPARAM_INFO
	.align		4
.L_23:
        /*0088*/ 	.byte	0x04, 0x17
        /*008a*/ 	.short	(.L_25 - .L_24)
.L_24:
        /*008c*/ 	.word	0x00000000
        /*0090*/ 	.short	0x0005
        /*0092*/ 	.short	0x0020
        /*0094*/ 	.byte	0x00, 0xf0, 0x11, 0x00


	//----- nvinfo : EIATTR_KPARAM_INFO
	.align		4
.L_25:
        /*0098*/ 	.byte	0x04, 0x17
        /*009a*/ 	.short	(.L_27 - .L_26)
.L_26:
        /*009c*/ 	.word	0x00000000
        /*00a0*/ 	.short	0x0004
        /*00a2*/ 	.short	0x001c
        /*00a4*/ 	.byte	0x00, 0xf0, 0x11, 0x00


	//----- nvinfo : EIATTR_KPARAM_INFO
	.align		4
.L_27:
        /*00a8*/ 	.byte	0x04, 0x17
        /*00aa*/ 	.short	(.L_29 - .L_28)
.L_28:
        /*00ac*/ 	.word	0x00000000
        /*00b0*/ 	.short	0x0003
        /*00b2*/ 	.short	0x0018
        /*00b4*/ 	.byte	0x00, 0xf0, 0x11, 0x00


	//----- nvinfo : EIATTR_KPARAM_INFO
	.align		4
.L_29:
        /*00b8*/ 	.byte	0x04, 0x17
        /*00ba*/ 	.short	(.L_31 - .L_30)
.L_30:
        /*00bc*/ 	.word	0x00000000
        /*00c0*/ 	.short	0x0002
        /*00c2*/ 	.short	0x0010
        /*00c4*/ 	.byte	0x00, 0xf4, 0x21, 0x00


	//----- nvinfo : EIATTR_KPARAM_INFO
	.align		4
.L_31:
        /*00c8*/ 	.byte	0x04, 0x17
        /*00ca*/ 	.short	(.L_33 - .L_32)
.L_32:
        /*00cc*/ 	.word	0x00000000
        /*00d0*/ 	.short	0x0001
        /*00d2*/ 	.short	0x0008
        /*00d4*/ 	.byte	0x00, 0xf4, 0x21, 0x00


	//----- nvinfo : EIATTR_KPARAM_INFO
	.align		4
.L_33:
        /*00d8*/ 	.byte	0x04, 0x17
        /*00da*/ 	.short	(.L_35 - .L_34)
.L_34:
        /*00dc*/ 	.word	0x00000000
        /*00e0*/ 	.short	0x0000
        /*00e2*/ 	.short	0x0000
        /*00e4*/ 	.byte	0x00, 0xf4, 0x21, 0x00


	//----- nvinfo : EIATTR_SPARSE_MMA_MASK
	.align		4
.L_35:
        /*00e8*/ 	.byte	0x03, 0x50
        /*00ea*/ 	.short	0x0000


	//----- nvinfo : EIATTR_MAXREG_COUNT
	.align		4
        /*00ec*/ 	.byte	0x03, 0x1b
        /*00ee*/ 	.short	0x00ff


	//----- nvinfo : EIATTR_NUM_BARRIERS
	.align		4
        /*00f0*/ 	.byte	0x02, 0x4c
        /*00f2*/ 	.byte	0x01
	.zero		1


	//----- nvinfo : EIATTR_ANNOTATIONS
	.align		4
        /*00f4*/ 	.byte	0x04, 0x55
        /*00f6*/ 	.short	(.L_37 - .L_36)


	//   ....[0]....
.L_36:
        /*00f8*/ 	.word	0x00000001
        /*00fc*/ 	.byte	0xa0, 0x0c, 0x00, 0x00, 0x01, 0x00, 0x00, 0x00, 0xb0, 0x0c, 0x00, 0x00, 0x01, 0x00, 0x00, 0x00
        /* <DEDUP_REMOVED lines=2569> */
        /*a19c*/ 	.byte	0x70, 0x24, 0x04, 0x00, 0x01, 0x00, 0x00, 0x00, 0x80, 0x24, 0x04, 0x00


	//----- nvinfo : EIATTR_MERCURY_ISA_VERSION
	.align		4
.L_37:
        /*a1a8*/ 	.byte	0x03, 0x5f
        /*a1aa*/ 	.short	0x0101


	//----- nvinfo : EIATTR_EXIT_INSTR_OFFSETS
	.align		4
        /*a1ac*/ 	.byte	0x04, 0x1c
        /*a1ae*/ 	.short	(.L_39 - .L_38)


	//   ....[0]....
.L_38:
        /*a1b0*/ 	.word	0x00042c80


	//   ....[1]....
        /*a1b4*/ 	.word	0x00042cb0


	//----- nvinfo : EIATTR_REQNTID
	.align		4
.L_39:
        /*a1b8*/ 	.byte	0x04, 0x10
        /*a1ba*/ 	.short	(.L_41 - .L_40)
.L_40:
        /*a1bc*/ 	.word	0x00000080
        /*a1c0*/ 	.word	0x00000001
        /*a1c4*/ 	.word	0x00000001


	//----- nvinfo : EIATTR_CBANK_PARAM_SIZE
	.align		4
.L_41:
        /*a1c8*/ 	.byte	0x03, 0x19
        /*a1ca*/ 	.short	0x0050


	//----- nvinfo : EIATTR_PARAM_CBANK
	.align		4
        /*a1cc*/ 	.byte	0x04, 0x0a
        /*a1ce*/ 	.short	(.L_43 - .L_42)
	.align		4
.L_42:
        /*a1d0*/ 	.word	index@(.nv.constant0.matmul_kernel)
        /*a1d4*/ 	.short	0x0210
        /*a1d6*/ 	.short	0x0050


	//----- nvinfo : EIATTR_SW_WAR
	.align		4
.L_43:
        /*a1d8*/ 	.byte	0x04, 0x36
        /*a1da*/ 	.short	(.L_45 - .L_44)
.L_44:
        /*a1dc*/ 	.word	0x00000008
.L_45:


//--------------------- .nv.callgraph             --------------------------
	.section	.nv.callgraph,"",@"SHT_CUDA_CALLGRAPH"
	.align	4
	.sectionentsize	8
	.align		4
        /*0000*/ 	.word	0x00000000
	.align		4
        /*0004*/ 	.word	0xffffffff
	.align		4
        /*0008*/ 	.word	0x00000000
	.align		4
        /*000c*/ 	.word	0xfffffffe
	.align		4
        /*0010*/ 	.word	0x00000000
	.align		4
        /*0014*/ 	.word	0xfffffffd
	.align		4
        /*0018*/ 	.word	0x00000000
	.align		4
        /*001c*/ 	.word	0xfffffffc


//--------------------- .text.matmul_kernel       --------------------------
	.section	.text.matmul_kernel,"ax",@progbits
	.align	128
        .global         matmul_kernel
        .type           matmul_kernel,@function
        .size           matmul_kernel,(.L_x_3 - matmul_kernel)
        .other          matmul_kernel,@"STO_CUDA_ENTRY STV_DEFAULT"
matmul_kernel:
.text.matmul_kernel:
[----:B------:R-:W0:Y:S08]  /*0000*/  LDC R1, c[0x0][0x28] ;  /* 0x00000a00ff017b82 */ /* 0x000e300000000800 */
[----:B------:R-:W1:Y:S01]  /*0010*/  LDC.64 R244, c[0x0][0x228] ;  /* 0x00008a00fff47b82 */ /* 0x000e620000000a00 */
[----:B------:R-:W2:Y:S01]  /*0020*/  S2R R5, SR_CTAID.X ;  /* 0x0000000000057919 */ /* 0x000ea20000002500 */
[----:B0-----:R-:W-:Y:S01]  /*0030*/  VIADD R1, R1, 0xffffea08 ;  /* 0xffffea0801017836 */ /* 0x001fe20000000000 */
[----:B------:R-:W-:Y:S01]  /*0040*/  UMOV UR6, 0x400 ;  /* 0x0000040000067882 */ /* 0x000fe20000000000 */
[----:B------:R-:W-:Y:S01]  /*0050*/  ULDC.64 UR56, c[0x0][0x208] ;  /* 0x0000820000387ab9 */ /* 0x000fe20000000a00 */
[----:B------:R-:W0:Y:S01]  /*0060*/  S2R R246, SR_TID.X ;  /* 0x0000000000f67919 */ /* 0x000e220000002100 */
[----:B------:R-:W-:-:S02]  /*0070*/  CS2R R236, SRZ ;  /* 0x0000000000ec7805 */ /* 0x000fc4000001ff00 */
[----:B------:R-:W-:Y:S01]  /*0080*/  CS2R R238, SRZ ;  /* 0x0000000000ee7805 */ /* 0x000fe2000001ff00 */
[----:B------:R-:W3:Y:S01]  /*0090*/  S2UR UR4, SR_CgaCtaId ;  /* 0x00000000000479c3 */ /* 0x000ee20000008800 */
[----:B------:R-:W-:Y:S02]  /*00a0*/  CS2R R100, SRZ ;  /* 0x0000000000647805 */ /* 0x000fe4000001ff00 */
[----:B------:R-:W-:Y:S02]  /*00b0*/  CS2R R102, SRZ ;  /* 0x0000000000667805 */ /* 0x000fe4000001ff00 */
[----:B------:R-:W-:Y:S02]  /*00c0*/  CS2R R104, SRZ ;  /* 0x0000000000687805 */ /* 0x000fe4000001ff00 */
[----:B------:R-:W-:Y:S02]  /*00d0*/  CS2R R106, SRZ ;  /* 0x00000000006a7805 */ /* 0x000fe4000001ff00 */
[----:B------:R-:W-:-:S02]  /*00e0*/  CS2R R92, SRZ ;  /* 0x00000000005c7805 */ /* 0x000fc4000001ff00 */
[----:B------:R-:W-:Y:S02]  /*00f0*/  CS2R R94, SRZ ;  /* 0x00000000005e7805 */ /* 0x000fe4000001ff00 */
        /* <DEDUP_REMOVED lines=8> */
[----:B------:R-:W-:Y:S01]  /*0180*/  CS2R R80, SRZ ;  /* 0x0000000000507805 */ /* 0x000fe2000001ff00 */
[----:B-1----:R-:W-:Y:S01]  /*0190*/  VIADD R0, R245, 0x1ff ;  /* 0x000001fff5007836 */ /* 0x002fe20000000000 */
[----:B------:R-:W-:Y:S02]  /*01a0*/  CS2R R82, SRZ ;  /* 0x0000000000527805 */ /* 0x000fe4000001ff00 */
[----:B------:R-:W-:-:S02]  /*01b0*/  CS2R R60, SRZ ;  /* 0x00000000003c7805 */ /* 0x000fc4000001ff00 */
[----:B------:R-:W-:Y:S02]  /*01c0*/  CS2R R62, SRZ ;  /* 0x00000000003e7805 */ /* 0x000fe4000001ff00 */
[----:B------:R-:W-:Y:S02]  /*01d0*/  CS2R R68, SRZ ;  /* 0x0000000000447805 */ /* 0x000fe4000001ff00 */
[----:B------:R-:W-:Y:S02]  /*01e0*/  SHF.R.S32.HI R3, RZ, 0x1f, R0 ;  /* 0x0000001fff037819 */ /* 0x000fe40000011400 */
[----:B------:R-:W-:Y:S02]  /*01f0*/  CS2R R70, SRZ ;  /* 0x0000000000467805 */ /* 0x000fe4000001ff00 */
[----:B------:R-:W-:Y:S01]  /*0200*/  CS2R R64, SRZ ;  /* 0x0000000000407805 */ /* 0x000fe2000001ff00 */
[----:B---3--:R-:W-:Y:S01]  /*0210*/  ULEA UR6, UR4, UR6, 0x18 ;  /* 0x0000000604067291 */ /* 0x008fe2000f8ec03f */
[----:B------:R-:W-:-:S02]  /*0220*/  LEA.HI R3, R3, R0, RZ, 0x9 ;  /* 0x0000000003037211 */ /* 0x000fc400078f48ff */
[----:B------:R-:W-:Y:S02]  /*0230*/  CS2R R66, SRZ ;  /* 0x0000000000427805 */ /* 0x000fe4000001ff00 */
[----:B--2---:R-:W-:Y:S02]  /*0240*/  IABS R8, R5 ;  /* 0x0000000500087213 */ /* 0x004fe40000000000 */
[----:B------:R-:W-:Y:S02]  /*0250*/  CS2R R52, SRZ ;  /* 0x0000000000347805 */ /* 0x000fe4000001ff00 */
[----:B------:R-:W-:Y:S02]  /*0260*/  SHF.R.S32.HI R3, RZ, 0x9, R3 ;  /* 0x00000009ff037819 */ /* 0x000fe40000011403 */
[----:B------:R-:W-:Y:S02]  /*0270*/  CS2R R54, SRZ ;  /* 0x0000000000367805 */ /* 0x000fe4000001ff00 */
[----:B------:R-:W-:-:S02]  /*0280*/  CS2R R72, SRZ ;  /* 0x0000000000487805 */ /* 0x000fc4000001ff00 */
[----:B------:R-:W-:Y:S02]  /*0290*/  CS2R R74, SRZ ;  /* 0x00000000004a7805 */ /* 0x000fe4000001ff00 */
[----:B------:R-:W-:Y:S01]  /*02a0*/  CS2R R120, SRZ ;  /* 0x0000000000787805 */ /* 0x000fe2000001ff00 */
[----:B------:R-:W-:Y:S01]  /*02b0*/  IMAD.SHL.U32 R4, R3, 0x4, RZ ;  /* 0x0000000403047824 */ /* 0x000fe200078e00ff */
[----:B------:R-:W-:Y:S02]  /*02c0*/  CS2R R122, SRZ ;  /* 0x00000000007a7805 */ /* 0x000fe4000001ff00 */
[----:B------:R-:W-:Y:S02]  /*02d0*/  CS2R R112, SRZ ;  /* 0x0000000000707805 */ /* 0x000fe4000001ff00 */
[----:B------:R-:W-:Y:S02]  /*02e0*/  CS2R R114, SRZ ;  /* 0x0000000000727805 */ /* 0x000fe4000001ff00 */
[----:B------:R-:W-:-:S02]  /*02f0*/  CS2R R56, SRZ ;  /* 0x0000000000387805 */ /* 0x000fc4000001ff00 */
[-C--:B------:R-:W-:Y:S02]  /*0300*/  IABS R7, R4.reuse ;  /* 0x0000000400077213 */ /* 0x080fe40000000000 */
[----:B------:R-:W-:Y:S02]  /*0310*/  CS2R R58, SRZ ;  /* 0x00000000003a7805 */ /* 0x000fe4000001ff00 */
[----:B------:R-:W-:Y:S02]  /*0320*/  IABS R10, R4 ;  /* 0x00000004000a7213 */ /* 0x000fe40000000000 */
[----:B------:R-:W-:Y:S01]  /*0330*/  CS2R R48, SRZ ;  /* 0x0000000000307805 */ /* 0x000fe2000001ff00 */
[----:B------:R-:W1:Y:S01]  /*0340*/  I2F.RP R0, R7 ;  /* 0x0000000700007306 */ /* 0x000e620000209400 */
        /* <DEDUP_REMOVED lines=13> */
[----:B------:R-:W-:Y:S01]  /*0420*/  CS2R R20, SRZ ;  /* 0x0000000000147805 */ /* 0x000fe2000001ff00 */
[----:B-1----:R-:W1:Y:S01]  /*0430*/  MUFU.RCP R0, R0 ;  /* 0x0000000000007308 */ /* 0x002e620000001000 */
        /* <DEDUP_REMOVED lines=15> */
[----:B------:R-:W-:Y:S01]  /*0530*/  CS2R R136, SRZ ;  /* 0x0000000000887805 */ /* 0x000fe2000001ff00 */
[----:B-1----:R-:W-:Y:S01]  /*0540*/  VIADD R2, R0, 0xffffffe ;  /* 0x0ffffffe00027836 */ /* 0x002fe20000000000 */
[----:B------:R-:W-:Y:S01]  /*0550*/  CS2R R138, SRZ ;  /* 0x00000000008a7805 */ /* 0x000fe2000001ff00 */
[----:B------:R-:W-:Y:S01]  /*0560*/  IMAD.MOV R0, RZ, RZ, -R10 ;  /* 0x000000ffff007224 */ /* 0x000fe200078e0a0a */
[----:B------:R-:W-:Y:S01]  /*0570*/  CS2R R140, SRZ ;  /* 0x00000000008c7805 */ /* 0x000fe2000001ff00 */
[----:B------:R1:W2:Y:S01]  /*0580*/  F2I.FTZ.U32.TRUNC.NTZ R3, R2 ;  /* 0x0000000200037305 */ /* 0x0002a2000021f000 */
[----:B------:R-:W-:-:S02]  /*0590*/  CS2R R142, SRZ ;  /* 0x00000000008e7805 */ /* 0x000fc4000001ff00 */
[----:B------:R-:W-:Y:S02]  /*05a0*/  CS2R R144, SRZ ;  /* 0x0000000000907805 */ /* 0x000fe4000001ff00 */
[----:B------:R-:W-:Y:S02]  /*05b0*/  CS2R R146, SRZ ;  /* 0x0000000000927805 */ /* 0x000fe4000001ff00 */
[----:B------:R-:W-:Y:S02]  /*05c0*/  CS2R R148, SRZ ;  /* 0x0000000000947805 */ /* 0x000fe4000001ff00 */
[----:B------:R-:W-:Y:S02]  /*05d0*/  CS2R R150, SRZ ;  /* 0x0000000000967805 */ /* 0x000fe4000001ff00 */
[----:B------:R-:W-:Y:S02]  /*05e0*/  CS2R R152, SRZ ;  /* 0x0000000000987805 */ /* 0x000fe4000001ff00 */
[----:B------:R-:W-:-:S02]  /*05f0*/  CS2R R154, SRZ ;  /* 0x00000000009a7805 */ /* 0x000fc4000001ff00 */
[----:B------:R-:W-:Y:S01]  /*0600*/  CS2R R156, SRZ ;  /* 0x00000000009c7805 */ /* 0x000fe2000001ff00 */
[----:B-1----:R-:W-:Y:S01]  /*0610*/  IMAD.MOV.U32 R2, RZ, RZ, RZ ;  /* 0x000000ffff027224 */ /* 0x002fe200078e00ff */
[----:B------:R-:W-:Y:S02]  /*0620*/  CS2R R158, SRZ ;  /* 0x00000000009e7805 */ /* 0x000fe4000001ff00 */
[----:B------:R-:W-:Y:S02]  /*0630*/  CS2R R160, SRZ ;  /* 0x0000000000a07805 */ /* 0x000fe4000001ff00 */
[----:B------:R-:W-:Y:S02]  /*0640*/  CS2R R162, SRZ ;  /* 0x0000000000a27805 */ /* 0x000fe4000001ff00 */
[----:B------:R-:W-:Y:S02]  /*0650*/  CS2R R164, SRZ ;  /* 0x0000000000a47805 */ /* 0x000fe4000001ff00 */
[----:B------:R-:W-:Y:S01]  /*0660*/  CS2R R166, SRZ ;  /* 0x0000000000a67805 */ /* 0x000fe2000001ff00 */
[----:B--2---:R-:W-:Y:S01]  /*0670*/  IMAD.MOV R6, RZ, RZ, -R3 ;  /* 0x000000ffff067224 */ /* 0x004fe200078e0a03 */
[----:B------:R-:W-:-:S02]  /*0680*/  CS2R R168, SRZ ;  /* 0x0000000000a87805 */ /* 0x000fc4000001ff00 */
[----:B------:R-:W-:Y:S02]  /*0690*/  CS2R R170, SRZ ;  /* 0x0000000000aa7805 */ /* 0x000fe4000001ff00 */
[----:B------:R-:W-:Y:S01]  /*06a0*/  CS2R R172, SRZ ;  /* 0x0000000000ac7805 */ /* 0x000fe2000001ff00 */
[----:B------:R-:W-:Y:S01]  /*06b0*/  IMAD R9, R6, R7, RZ ;  /* 0x0000000706097224 */ /* 0x000fe200078e02ff */
[----:B------:R-:W-:Y:S01]  /*06c0*/  CS2R R174, SRZ ;  /* 0x0000000000ae7805 */ /* 0x000fe2000001ff00 */
[----:B------:R-:W-:Y:S01]  /*06d0*/  IMAD.MOV.U32 R6, RZ, RZ, R8 ;  /* 0x000000ffff067224 */ /* 0x000fe200078e0008 */
[----:B------:R-:W-:Y:S01]  /*06e0*/  CS2R R176, SRZ ;  /* 0x0000000000b07805 */ /* 0x000fe2000001ff00 */
[----:B------:R-:W-:Y:S01]  /*06f0*/  IMAD.HI.U32 R3, R3, R9, R2 ;  /* 0x0000000903037227 */ /* 0x000fe200078e0002 */
[----:B------:R-:W-:Y:S02]  /*0700*/  CS2R R178, SRZ ;  /* 0x0000000000b27805 */ /* 0x000fe4000001ff00 */
[----:B------:R-:W-:-:S02]  /*0710*/  CS2R R180, SRZ ;  /* 0x0000000000b47805 */ /* 0x000fc4000001ff00 */
[----:B------:R-:W-:Y:S02]  /*0720*/  CS2R R182, SRZ ;  /* 0x0000000000b67805 */ /* 0x000fe4000001ff00 */
[----:B------:R-:W-:Y:S02]  /*0730*/  CS2R R184, SRZ ;  /* 0x0000000000b87805 */ /* 0x000fe4000001ff00 */
[----:B------:R-:W-:Y:S01]  /*0740*/  CS2R R186, SRZ ;  /* 0x0000000000ba7805 */ /* 0x000fe2000001ff00 */
[----:B------:R-:W-:Y:S01]  /*0750*/  IMAD.HI.U32 R3, R3, R6, RZ ;  /* 0x0000000603037227 */ /* 0x000fe200078e00ff */
[----:B------:R-:W-:Y:S02]  /*0760*/  CS2R R188, SRZ ;  /* 0x0000000000bc7805 */ /* 0x000fe4000001ff00 */
[----:B------:R-:W-:Y:S02]  /*0770*/  CS2R R190, SRZ ;  /* 0x0000000000be7805 */ /* 0x000fe4000001ff00 */
[----:B------:R-:W-:Y:S01]  /*0780*/  CS2R R192, SRZ ;  /* 0x0000000000c07805 */ /* 0x000fe2000001ff00 */
[----:B------:R-:W-:Y:S01]  /*0790*/  IMAD R0, R3, R0, R6 ;  /* 0x0000000003007224 */ /* 0x000fe200078e0206 */
[----:B------:R-:W-:-:S02]  /*07a0*/  CS2R R194, SRZ ;  /* 0x0000000000c27805 */ /* 0x000fc4000001ff00 */
[----:B------:R-:W-:Y:S02]  /*07b0*/  CS2R R196, SRZ ;  /* 0x0000000000c47805 */ /* 0x000fe4000001ff00 */
[----:B------:R-:W-:Y:S02]  /*07c0*/  CS2R R198, SRZ ;  /* 0x0000000000c67805 */ /* 0x000fe4000001ff00 */
[----:B------:R-:W-:Y:S02]  /*07d0*/  CS2R R200, SRZ ;  /* 0x0000000000c87805 */ /* 0x000fe4000001ff00 */
[----:B------:R-:W-:Y:S02]  /*07e0*/  ISETP.GT.U32.AND P1, PT, R7, R0, PT ;  /* 0x000000000700720c */ /* 0x000fe40003f24070 */
        /* <DEDUP_REMOVED lines=12> */
[----:B------:R-:W-:Y:S01]  /*08b0*/  @!P1 IMAD.IADD R0, R0, 0x1, -R7 ;  /* 0x0000000100009824 */ /* 0x000fe200078e0a07 */
[----:B------:R-:W-:Y:S01]  /*08c0*/  CS2R R226, SRZ ;  /* 0x0000000000e27805 */ /* 0x000fe2000001ff00 */
[----:B------:R-:W-:Y:S01]  /*08d0*/  @!P1 VIADD R3, R3, 0x1 ;  /* 0x0000000103039836 */ /* 0x000fe20000000000 */
[----:B------:R-:W-:-:S02]  /*08e0*/  ISETP.NE.AND P1, PT, R4, RZ, PT ;  /* 0x000000ff0400720c */ /* 0x000fc40003f25270 */
[----:B------:R-:W-:Y:S02]  /*08f0*/  CS2R R228, SRZ ;  /* 0x0000000000e47805 */ /* 0x000fe4000001ff00 */
[----:B------:R-:W-:Y:S02]  /*0900*/  ISETP.GE.U32.AND P0, PT, R0, R7, PT ;  /* 0x000000070000720c */ /* 0x000fe40003f06070 */
[----:B------:R-:W-:Y:S02]  /*0910*/  CS2R R230, SRZ ;  /* 0x0000000000e67805 */ /* 0x000fe4000001ff00 */
[----:B------:R-:W-:Y:S02]  /*0920*/  LOP3.LUT R0, R5, R4, RZ, 0x3c, !PT ;  /* 0x0000000405007212 */ /* 0x000fe400078e3cff */
[----:B------:R-:W-:Y:S02]  /*0930*/  CS2R R232, SRZ ;  /* 0x0000000000e87805 */ /* 0x000fe4000001ff00 */
[----:B------:R-:W-:-:S02]  /*0940*/  CS2R R234, SRZ ;  /* 0x0000000000ea7805 */ /* 0x000fc4000001ff00 */
[----:B------:R-:W-:Y:S02]  /*0950*/  CS2R R240, SRZ ;  /* 0x0000000000f07805 */ /* 0x000fe4000001ff00 */
[----:B------:R-:W-:Y:S01]  /*0960*/  ISETP.GE.AND P2, PT, R0, RZ, PT ;  /* 0x000000ff0000720c */ /* 0x000fe20003f46270 */
[----:B------:R-:W-:Y:S01]  /*0970*/  VIADD R0, R244, 0x7f ;  /* 0x0000007ff4007836 */ /* 0x000fe20000000000 */
[----:B------:R-:W-:Y:S02]  /*0980*/  CS2R R242, SRZ ;  /* 0x0000000000f27805 */ /* 0x000fe4000001ff00 */
[----:B------:R-:W-:Y:S02]  /*0990*/  CS2R R248, SRZ ;  /* 0x0000000000f87805 */ /* 0x000fe4000001ff00 */
[----:B------:R-:W-:Y:S01]  /*09a0*/  CS2R R250, SRZ ;  /* 0x0000000000fa7805 */ /* 0x000fe2000001ff00 */
[----:B------:R-:W-:-:S04]  /*09b0*/  @P0 VIADD R3, R3, 0x1 ;  /* 0x0000000103030836 */ /* 0x000fc80000000000 */
[----:B------:R-:W-:Y:S01]  /*09c0*/  IMAD.MOV.U32 R2, RZ, RZ, R3 ;  /* 0x000000ffff027224 */ /* 0x000fe200078e0003 */
[----:B------:R-:W-:-:S03]  /*09d0*/  SHF.R.S32.HI R3, RZ, 0x1f, R0 ;  /* 0x0000001fff037819 */ /* 0x000fc60000011400 */
[----:B------:R-:W-:Y:S01]  /*09e0*/  @!P2 IMAD.MOV R2, RZ, RZ, -R2 ;  /* 0x000000ffff02a224 */ /* 0x000fe200078e0a02 */
[----:B------:R-:W-:Y:S02]  /*09f0*/  @!P1 LOP3.LUT R2, RZ, R4, RZ, 0x33, !PT ;  /* 0x00000004ff029212 */ /* 0x000fe400078e33ff */
[----:B------:R-:W-:-:S03]  /*0a00*/  LEA.HI R3, R3, R0, RZ, 0x7 ;  /* 0x0000000003037211 */ /* 0x000fc600078f38ff */
[----:B------:R-:W-:Y:S02]  /*0a10*/  IMAD.SHL.U32 R6, R2, 0x4, RZ ;  /* 0x0000000402067824 */ /* 0x000fe400078e00ff */
[----:B------:R-:W-:-:S03]  /*0a20*/  IMAD.MOV R2, RZ, RZ, -R2 ;  /* 0x000000ffff027224 */ /* 0x000fc600078e0a02 */
[----:B------:R-:W-:Y:S01]  /*0a30*/  LEA.HI.SX32 R3, R3, -R6, 0x19 ;  /* 0x8000000603037211 */ /* 0x000fe200078fcaff */
[----:B------:R-:W-:-:S03]  /*0a40*/  IMAD R4, R4, R2, R5 ;  /* 0x0000000204047224 */ /* 0x000fc600078e0205 */
[----:B------:R-:W-:Y:S02]  /*0a50*/  VIMNMX R11, R3, 0x4, PT ;  /* 0x00000004030b7848 */ /* 0x000fe40003fe0100 */
[----:B------:R-:W-:Y:S02]  /*0a60*/  IABS R9, R4 ;  /* 0x0000000400097213 */ /* 0x000fe40000000000 */
[----:B------:R-:W-:-:S04]  /*0a70*/  IABS R7, R11 ;  /* 0x0000000b00077213 */ /* 0x000fc80000000000 */
[----:B------:R-:W1:Y:S08]  /*0a80*/  I2F.RP R0, R7 ;  /* 0x0000000700007306 */ /* 0x000e700000209400 */
[----:B-1----:R-:W1:Y:S02]  /*0a90*/  MUFU.RCP R0, R0 ;  /* 0x0000000000007308 */ /* 0x002e640000001000 */
[----:B-1----:R-:W-:-:S06]  /*0aa0*/  VIADD R3, R0, 0xffffffe ;  /* 0x0ffffffe00037836 */ /* 0x002fcc0000000000 */
[----:B------:R-:W1:Y:S02]  /*0ab0*/  F2I.FTZ.U32.TRUNC.NTZ R3, R3 ;  /* 0x0000000300037305 */ /* 0x000e64000021f000 */
[----:B-1----:R-:W-:-:S04]  /*0ac0*/  IMAD.MOV R8, RZ, RZ, -R3 ;  /* 0x000000ffff087224 */ /* 0x002fc800078e0a03 */
[----:B------:R-:W-:Y:S01]  /*0ad0*/  IMAD.MOV.U32 R2, RZ, RZ, R8 ;  /* 0x000000ffff027224 */ /* 0x000fe200078e0008 */
[----:B------:R-:W-:-:S03]  /*0ae0*/  IABS R8, R11 ;  /* 0x0000000b00087213 */ /* 0x000fc60000000000 */
[----:B------:R-:W-:Y:S02]  /*0af0*/  IMAD R5, R2, R7, RZ ;  /* 0x0000000702057224 */ /* 0x000fe400078e02ff */
[----:B------:R-:W-:Y:S02]  /*0b00*/  IMAD.MOV.U32 R2, RZ, RZ, RZ ;  /* 0x000000ffff027224 */ /* 0x000fe400078e00ff */
[----:B------:R-:W-:Y:S02]  /*0b10*/  IMAD.MOV R0, RZ, RZ, -R8 ;  /* 0x000000ffff007224 */ /* 0x000fe400078e0a08 */
[----:B------:R-:W-:Y:S01]  /*0b20*/  IMAD.HI.U32 R2, R3, R5, R2 ;  /* 0x0000000503027227 */ /* 0x000fe200078e0002 */
[----:B0-----:R-:W-:-:S05]  /*0b30*/  LOP3.LUT R3, R246, 0x7f, RZ, 0xc0, !PT ;  /* 0x0000007ff6037812 */ /* 0x001fca00078ec0ff */
[----:B------:R-:W-:-:S04]  /*0b40*/  IMAD.HI.U32 R2, R2, R9, RZ ;  /* 0x0000000902027227 */ /* 0x000fc800078e00ff */
[----:B------:R-:W-:Y:S01]  /*0b50*/  IMAD R0, R2, R0, R9 ;  /* 0x0000000002007224 */ /* 0x000fe200078e0209 */
[----:B------:R-:W-:-:S04]  /*0b60*/  CS2R R8, SRZ ;  /* 0x0000000000087805 */ /* 0x000fc8000001ff00 */
[----:B------:R-:W-:-:S13]  /*0b70*/  ISETP.GT.U32.AND P1, PT, R7, R0, PT ;  /* 0x000000000700720c */ /* 0x000fda0003f24070 */
[----:B------:R-:W-:Y:S02]  /*0b80*/  @!P1 IMAD.IADD R0, R0, 0x1, -R7 ;  /* 0x0000000100009824 */ /* 0x000fe400078e0a07 */
[----:B------:R-:W-:Y:S01]  /*0b90*/  @!P1 VIADD R2, R2, 0x1 ;  /* 0x0000000102029836 */ /* 0x000fe20000000000 */
[----:B------:R-:W-:Y:S02]  /*0ba0*/  ISETP.NE.AND P1, PT, R11, RZ, PT ;  /* 0x000000ff0b00720c */ /* 0x000fe40003f25270 */
[----:B------:R-:W-:Y:S02]  /*0bb0*/  ISETP.GE.U32.AND P0, PT, R0, R7, PT ;  /* 0x000000070000720c */ /* 0x000fe40003f06070 */
[----:B------:R-:W-:-:S04]  /*0bc0*/  LOP3.LUT R0, R4, R11, RZ, 0x3c, !PT ;  /* 0x0000000b04007212 */ /* 0x000fc800078e3cff */
[----:B------:R-:W-:-:S07]  /*0bd0*/  ISETP.GE.AND P2, PT, R0, RZ, PT ;  /* 0x000000ff0000720c */ /* 0x000fce0003f46270 */
[----:B------:R-:W-:-:S06]  /*0be0*/  @P0 VIADD R2, R2, 0x1 ;  /* 0x0000000102020836 */ /* 0x000fcc0000000000 */
[----:B------:R-:W-:Y:S01]  /*0bf0*/  @!P2 IMAD.MOV R2, RZ, RZ, -R2 ;  /* 0x000000ffff02a224 */ /* 0x000fe200078e0a02 */
[----:B------:R-:W-:-:S05]  /*0c00*/  @!P1 LOP3.LUT R2, RZ, R11, RZ, 0x33, !PT ;  /* 0x0000000bff029212 */ /* 0x000fca00078e33ff */
[----:B------:R-:W-:-:S04]  /*0c10*/  IMAD.MOV R0, RZ, RZ, -R2 ;  /* 0x000000ffff007224 */ /* 0x000fc800078e0a02 */
[----:B------:R-:W-:Y:S01]  /*0c20*/  IMAD R0, R11, R0, R4 ;  /* 0x000000000b007224 */ /* 0x000fe200078e0204 */
[----:B------:R-:W-:Y:S02]  /*0c30*/  CS2R R10, SRZ ;  /* 0x00000000000a7805 */ /* 0x000fe4000001ff00 */
[----:B------:R-:W-:Y:S01]  /*0c40*/  CS2R R4, SRZ ;  /* 0x0000000000047805 */ /* 0x000fe2000001ff00 */
[----:B------:R-:W-:Y:S01]  /*0c50*/  IMAD.IADD R0, R6, 0x1, R0 ;  /* 0x0000000106007824 */ /* 0x000fe200078e0200 */
[----:B------:R-:W-:-:S03]  /*0c60*/  CS2R R6, SRZ ;  /* 0x0000000000067805 */ /* 0x000fc6000001ff00 */
[----:B------:R-:W-:Y:S02]  /*0c70*/  IMAD R247, R0, 0x80, R3 ;  /* 0x0000008000f77824 */ /* 0x000fe400078e0203 */
[----:B------:R-:W0:Y:S01]  /*0c80*/  LDC R0, c[0x0][0x230] ;  /* 0x00008c00ff007b82 */ /* 0x000e220000000800 */
[----:B------:R-:W-:Y:S02]  /*0c90*/  IMAD.SHL.U32 R3, R2, 0x200, RZ ;  /* 0x0000020002037824 */ /* 0x000fe400078e00ff */
[----:B------:R1:W-:Y:S04]  /*0ca0*/  STL [R1+0x10dc], R247 ;  /* 0x0010dcf701007387 */ /* 0x0003e80000100800 */
[----:B------:R1:W-:Y:S04]  /*0cb0*/  STL [R1+0x3e0], RZ ;  /* 0x0003e0ff01007387 */ /* 0x0003e80000100800 */
[----:B------:R1:W-:Y:S04]  /*0cc0*/  STL [R1+0x3e4], RZ ;  /* 0x0003e4ff01007387 */ /* 0x0003e80000100800 */
[----:B------:R1:W-:Y:S04]  /*0cd0*/  STL [R1+0x3e8], RZ ;  /* 0x0003e8ff01007387 */ /* 0x0003e80000100800 */
[----:B------:R1:W-:Y:S04]  /*0ce0*/  STL [R1+0x3ec], RZ ;  /* 0x0003ecff01007387 */ /* 0x0003e80000100800 */
[----:B------:R1:W-:Y:S01]  /*0cf0*/  STL [R1+0x3f0], RZ ;  /* 0x0003f0ff01007387 */ /* 0x0003e20000100800 */
[----:B0-----:R-:W-:-:S03]  /*0d00*/  VIADD R0, R0, 0x3f ;  /* 0x0000003f00007836 */ /* 0x001fc60000000000 */
[----:B------:R1:W-:Y:S02]  /*0d10*/  STL [R1+0x3f4], RZ ;  /* 0x0003f4ff01007387 */ /* 0x0003e40000100800 */
[----:B------:R-:W-:Y:S02]  /*0d20*/  ISETP.GE.AND P0, PT, R0, 0x40, PT ;  /* 0x000000400000780c */ /* 0x000fe40003f06270 */
[----:B------:R1:W-:Y:S04]  /*0d30*/  STL [R1+0x3f8], RZ ;  /* 0x0003f8ff01007387 */ /* 0x0003e80000100800 */
[----:B------:R1:W-:Y:S04]  /*0d40*/  STL [R1+0x3fc], RZ ;  /* 0x0003fcff01007387 */ /* 0x0003e80000100800 */
[----:B------:R1:W-:Y:S04]  /*0d50*/  STL [R1+0x600], RZ ;  /* 0x000600ff01007387 */ /* 0x0003e80000100800 */
[----:B------:R1:W-:Y:S04]  /*0d60*/  STL [R1+0x604], RZ ;  /* 0x000604ff01007387 */ /* 0x0003e80000100800 */
[----:B------:R1:W-:Y:S04]  /*0d70*/  STL [R1+0x608], RZ ;  /* 0x000608ff01007387 */ /* 0x0003e80000100800 */
[----:B------:R1:W-:Y:S01]  /*0d80*/  STL [R1+0x60c], RZ ;  /* 0x00060cff01007387 */ /* 0x0003e20000100800 */
[----:B------:R-:W-:Y:S05]  /*0d90*/  @!P0 BRA `(.L_x_0) ;  /* 0x000002cc00688947 */ /* 0x000fea0003800000 */
[----:B------:R-:W-:Y:S01]  /*0da0*/  IABS R13, R244 ;  /* 0x000000f4000d7213 */ /* 0x000fe20000000000 */
[----:B------:R-:W-:Y:S01]  /*0db0*/  STL [R1+0x1124], R245 ;  /* 0x001124f501007387 */ /* 0x000fe20000100800 */
[----:B------:R-:W-:Y:S01]  /*0dc0*/  IABS R5, R245 ;  /* 0x000000f500057213 */ /* 0x000fe20000000000 */
[----:B------:R-:W-:Y:S01]  /*0dd0*/  ULDC UR8, c[0x0][0x23c] ;  /* 0x00008f0000087ab9 */ /* 0x000fe20000000800 */
[----:B------:R-:W0:Y:S01]  /*0de0*/  I2F.RP R2, R13 ;  /* 0x0000000d00027306 */ /* 0x000e220000209400 */
[----:B------:R-:W-:Y:S01]  /*0df0*/  ISETP.NE.AND P3, PT, R244, RZ, PT ;  /* 0x000000fff400720c */ /* 0x000fe20003f65270 */
[----:B------:R-:W-:Y:S01]  /*0e00*/  ULDC.64 UR4, c[0x0][0x218] ;  /* 0x0000860000047ab9 */ /* 0x000fe20000000a00 */
[----:B------:R-:W-:-:S05]  /*0e10*/  ULDC.64 UR10, c[0x0][0x210] ;  /* 0x00008400000a7ab9 */ /* 0x000fca0000000a00 */
[----:B------:R-:W2:Y:S08]  /*0e20*/  I2F.RP R4, R5 ;  /* 0x0000000500047306 */ /* 0x000eb00000209400 */
[----:B0-----:R-:W0:Y:S08]  /*0e30*/  MUFU.RCP R2, R2 ;  /* 0x0000000200027308 */ /* 0x001e300000001000 */
[----:B--2---:R-:W2:Y:S01]  /*0e40*/  MUFU.RCP R4, R4 ;  /* 0x0000000400047308 */ /* 0x004ea20000001000 */
[----:B0-----:R-:W-:Y:S01]  /*0e50*/  VIADD R6, R2, 0xffffffe ;  /* 0x0ffffffe02067836 */ /* 0x001fe20000000000 */
[----:B------:R-:W-:-:S06]  /*0e60*/  IABS R2, R247 ;  /* 0x000000f700027213 */ /* 0x000fcc0000000000 */
[----:B------:R0:W3:Y:S01]  /*0e70*/  F2I.FTZ.U32.TRUNC.NTZ R7, R6 ;  /* 0x0000000600077305 */ /* 0x0000e2000021f000 */
[----:B--2---:R-:W-:Y:S01]  /*0e80*/  VIADD R8, R4, 0xffffffe ;  /* 0x0ffffffe04087836 */ /* 0x004fe20000000000 */
[----:B------:R-:W-:-:S06]  /*0e90*/  SHF.R.U32.HI R4, RZ, 0x6, R246 ;  /* 0x00000006ff047819 */ /* 0x000fcc00000116f6 */
[----:B------:R2:W4:Y:S01]  /*0ea0*/  F2I.FTZ.U32.TRUNC.NTZ R9, R8 ;  /* 0x0000000800097305 */ /* 0x000522000021f000 */
[----:B0-----:R-:W-:Y:S02]  /*0eb0*/  IMAD.MOV.U32 R6, RZ, RZ, RZ ;  /* 0x000000ffff067224 */ /* 0x001fe400078e00ff */
[----:B---3--:R-:W-:Y:S02]  /*0ec0*/  IMAD.MOV R10, RZ, RZ, -R7 ;  /* 0x000000ffff0a7224 */ /* 0x008fe400078e0a07 */
[----:B--2---:R-:W-:Y:S02]  /*0ed0*/  IMAD.MOV.U32 R8, RZ, RZ, RZ ;  /* 0x000000ffff087224 */ /* 0x004fe400078e00ff */
[----:B------:R-:W-:-:S04]  /*0ee0*/  IMAD R11, R10, R13, RZ ;  /* 0x0000000d0a0b7224 */ /* 0x000fc800078e02ff */
[----:B------:R-:W-:Y:S01]  /*0ef0*/  IMAD.HI.U32 R7, R7, R11, R6 ;  /* 0x0000000b07077227 */ /* 0x000fe200078e0006 */
[----:B------:R-:W-:-:S03]  /*0f00*/  SHF.R.S32.HI R11, RZ, 0x1f, R0 ;  /* 0x0000001fff0b7819 */ /* 0x000fc60000011400 */
[----:B----4-:R-:W-:Y:S01]  /*0f10*/  IMAD.MOV R6, RZ, RZ, -R9 ;  /* 0x000000ffff067224 */ /* 0x010fe200078e0a09 */
[----:B------:R-:W-:Y:S01]  /*0f20*/  LEA.HI R0, R11, R0, RZ, 0x6 ;  /* 0x000000000b007211 */ /* 0x000fe200078f30ff */
[----:B------:R-:W-:-:S04]  /*0f30*/  IMAD.HI.U32 R7, R7, R2, RZ ;  /* 0x0000000207077227 */ /* 0x000fc800078e00ff */
[----:B------:R-:W-:Y:S01]  /*0f40*/  IMAD.MOV R7, RZ, RZ, -R7 ;  /* 0x000000ffff077224 */ /* 0x000fe200078e0a07 */
[----:B------:R0:W-:Y:S01]  /*0f50*/  STL [R1+0x600], R0 ;  /* 0x0006000001007387 */ /* 0x0001e20000100800 */
[----:B------:R-:W-:Y:S02]  /*0f60*/  IMAD R11, R6, R5, RZ ;  /* 0x00000005060b7224 */ /* 0x000fe400078e02ff */
[----:B------:R-:W-:Y:S01]  /*0f70*/  IMAD R6, R13, R7, R2 ;  /* 0x000000070d067224 */ /* 0x000fe200078e0202 */
[----:B------:R2:W-:Y:S01]  /*0f80*/  STL [R1+0x10e0], R3 ;  /* 0x0010e00301007387 */ /* 0x0005e20000100800 */
[----:B------:R-:W-:Y:S01]  /*0f90*/  IMAD.HI.U32 R2, R9, R11, R8 ;  /* 0x0000000b09027227 */ /* 0x000fe200078e0008 */
[----:B------:R-:W-:Y:S02]  /*0fa0*/  SHF.R.S32.HI R8, RZ, 0x6, R246 ;  /* 0x00000006ff087819 */ /* 0x000fe400000114f6 */
[----:B------:R-:W-:Y:S02]  /*0fb0*/  ISETP.GT.U32.AND P0, PT, R13, R6, PT ;  /* 0x000000060d00720c */ /* 0x000fe40003f04070 */
[----:B0-----:R-:W-:-:S02]  /*0fc0*/  SGXT.U32 R0, R4, 0x1 ;  /* 0x000000010400781a */ /* 0x001fc40000000000 */
[----:B------:R-:W-:Y:S02]  /*0fd0*/  LOP3.LUT R4, R246, 0x40, RZ, 0xc0, !PT ;  /* 0x00000040f6047812 */ /* 0x000fe400078ec0ff */
[----:B------:R-:W-:Y:S02]  /*0fe0*/  LOP3.LUT R7, R3, R0, RZ, 0xfc, !PT ;  /* 0x0000000003077212 */ /* 0x000fe400078efcff */
[----:B------:R-:W-:Y:S02]  /*0ff0*/  SGXT R0, R8, 0x1 ;  /* 0x000000010800781a */ /* 0x000fe40000000200 */
[C---:B------:R-:W-:Y:S02]  /*1000*/  LOP3.LUT R16, R7.reuse, 0x1fe, RZ, 0xfc, !PT ;  /* 0x000001fe07107812 */ /* 0x040fe400078efcff */
[----:B------:R-:W-:Y:S01]  /*1010*/  LOP3.LUT R17, R7, 0x1fc, RZ, 0xfc, !PT ;  /* 0x000001fc07117812 */ /* 0x000fe200078efcff */
[----:B------:R-:W-:Y:S01]  /*1020*/  @!P0 IMAD.IADD R6, R6, 0x1, -R13 ;  /* 0x0000000106068824 */ /* 0x000fe200078e0a0d */
[----:B------:R-:W-:-:S02]  /*1030*/  IABS R12, R16 ;  /* 0x00000010000c7213 */ /* 0x000fc40000000000 */
[----:B------:R-:W-:Y:S02]  /*1040*/  LOP3.LUT R18, R7, 0x1fa, RZ, 0xfc, !PT ;  /* 0x000001fa07127812 */ /* 0x000fe400078efcff */
[----:B------:R-:W-:Y:S01]  /*1050*/  IABS R14, R17 ;  /* 0x00000011000e7213 */ /* 0x000fe20000000000 */
[C---:B------:R-:W-:Y:S01]  /*1060*/  IMAD.HI.U32 R8, R2.reuse, R12, RZ ;  /* 0x0000000c02087227 */ /* 0x040fe200078e00ff */
[----:B------:R-:W-:Y:S02]  /*1070*/  IABS R15, R18 ;  /* 0x00000012000f7213 */ /* 0x000fe40000000000 */
[----:B------:R-:W-:Y:S01]  /*1080*/  ISETP.GT.U32.AND P1, PT, R13, R6, PT ;  /* 0x000000060d00720c */ /* 0x000fe20003f24070 */
[----:B------:R-:W-:Y:S01]  /*1090*/  IMAD.HI.U32 R9, R2, R14, RZ ;  /* 0x0000000e02097227 */ /* 0x000fe200078e00ff */
[----:B------:R-:W-:Y:S02]  /*10a0*/  ISETP.GE.AND P2, PT, R16, RZ, PT ;  /* 0x000000ff1000720c */ /* 0x000fe40003f46270 */
[----:B--2---:R-:W-:Y:S01]  /*10b0*/  LOP3.LUT R3, R246, 0x3f, RZ, 0xc0, !PT ;  /* 0x0000003ff6037812 */ /* 0x004fe200078ec0ff */
[----:B------:R-:W-:Y:S01]  /*10c0*/  IMAD.MOV R8, RZ, RZ, -R8 ;  /* 0x000000ffff087224 */ /* 0x000fe200078e0a08 */
[----:B------:R-:W-:Y:S01]  /*10d0*/  LOP3.LUT R19, R7, 0x1f6, RZ, 0xfc, !PT ;  /* 0x000001f607137812 */ /* 0x000fe200078efcff */
[----:B------:R-:W-:Y:S01]  /*10e0*/  IMAD.HI.U32 R10, R2, R15, RZ ;  /* 0x0000000f020a7227 */ /* 0x000fe200078e00ff */
[----:B------:R-:W-:Y:S01]  /*10f0*/  ISETP.GE.AND P0, PT, R17, RZ, PT ;  /* 0x000000ff1100720c */ /* 0x000fe20003f06270 */
[----:B------:R-:W-:Y:S01]  /*1100*/  STL [R1+0x1128], R3 ;  /* 0x0011280301007387 */ /* 0x000fe20000100800 */
[C---:B------:R-:W-:Y:S01]  /*1110*/  LOP3.LUT R17, R7.reuse, 0x1f8, RZ, 0xfc, !PT ;  /* 0x000001f807117812 */ /* 0x040fe200078efcff */
[----:B------:R-:W-:Y:S01]  /*1120*/  IMAD.MOV R9, RZ, RZ, -R9 ;  /* 0x000000ffff097224 */ /* 0x000fe200078e0a09 */
[----:B------:R-:W-:Y:S01]  /*1130*/  LOP3.LUT R21, R7, 0x1f4, RZ, 0xfc, !PT ;  /* 0x000001f407157812 */ /* 0x000fe200078efcff */
[----:B------:R-:W-:Y:S01]  /*1140*/  IMAD R8, R5, R8, R12 ;  /* 0x0000000805087224 */ /* 0x000fe200078e020c */
[----:B------:R-:W-:Y:S01]  /*1150*/  LOP3.LUT R22, R7, 0x1f2, RZ, 0xfc, !PT ;  /* 0x000001f207167812 */ /* 0x000fe200078efcff */
[----:B------:R-:W-:Y:S01]  /*1160*/  IMAD.MOV R16, RZ, RZ, -R10 ;  /* 0x000000ffff107224 */ /* 0x000fe200078e0a0a */
[----:B------:R-:W-:Y:S01]  /*1170*/  ISETP.GE.AND P6, PT, R18, RZ, PT ;  /* 0x000000ff1200720c */ /* 0x000fe20003fc6270 */
[C---:B------:R-:W-:Y:S01]  /*1180*/  IMAD R10, R5.reuse, R9, R14 ;  /* 0x00000009050a7224 */ /* 0x040fe200078e020e */
[----:B------:R-:W-:Y:S01]  /*1190*/  ISETP.GT.U32.AND P4, PT, R5, R8, PT ;  /* 0x000000080500720c */ /* 0x000fe20003f84070 */
[----:B------:R-:W-:Y:S01]  /*11a0*/  @!P1 IMAD.IADD R6, R6, 0x1, -R13 ;  /* 0x0000000106069824 */ /* 0x000fe200078e0a0d */
[----:B------:R-:W-:Y:S01]  /*11b0*/  ISETP.GE.AND P1, PT, R247, RZ, PT ;  /* 0x000000fff700720c */ /* 0x000fe20003f26270 */
[----:B------:R-:W-:Y:S01]  /*11c0*/  IMAD.SHL.U32 R11, R3, 0x2, RZ ;  /* 0x00000002030b7824 */ /* 0x000fe200078e00ff */
[C---:B------:R-:W-:Y:S01]  /*11d0*/  ISETP.GT.U32.AND P5, PT, R5.reuse, R10, PT ;  /* 0x0000000a0500720c */ /* 0x040fe20003fa4070 */
[----:B------:R-:W-:Y:S01]  /*11e0*/  IMAD R12, R5, R16, R15 ;  /* 0x00000010050c7224 */ /* 0x000fe200078e020f */
[----:B------:R-:W-:Y:S01]  /*11f0*/  IABS R16, R19 ;  /* 0x0000001300107213 */ /* 0x000fe20000000000 */
[----:B------:R-:W-:Y:S01]  /*1200*/  IMAD R4, R4, 0x80, R11 ;  /* 0x0000008004047824 */ /* 0x000fe200078e020b */
[----:B------:R-:W-:-:S02]  /*1210*/  LOP3.LUT R0, R11, 0x90, R0, 0x78, !PT ;  /* 0x000000900b007812 */ /* 0x000fc400078e7800 */
[----:B------:R-:W-:Y:S01]  /*1220*/  IABS R14, R17 ;  /* 0x00000011000e7213 */ /* 0x000fe20000000000 */
[----:B------:R-:W-:Y:S01]  /*1230*/  IMAD.HI.U32 R11, R2, R16, RZ ;  /* 0x00000010020b7227 */ /* 0x000fe200078e00ff */
[----:B------:R-:W-:Y:S01]  /*1240*/  IABS R18, R21 ;  /* 0x0000001500127213 */ /* 0x000fe20000000000 */
[----:B------:R-:W-:Y:S01]  /*1250*/  STL [R1+0x10e4], R4 ;  /* 0x0010e40401007387 */ /* 0x000fe20000100800 */
[----:B------:R-:W-:Y:S01]  /*1260*/  IABS R13, R22 ;  /* 0x00000016000d7213 */ /* 0x000fe20000000000 */
[--C-:B------:R-:W-:Y:S01]  /*1270*/  @!P4 IMAD.IADD R8, R8, 0x1, -R5.reuse ;  /* 0x000000010808c824 */ /* 0x100fe200078e0a05 */
[----:B------:R-:W-:Y:S01]  /*1280*/  LOP3.LUT R23, R7, 0x1f0, RZ, 0xfc, !PT ;  /* 0x000001f007177812 */ /* 0x000fe200078efcff */
[----:B------:R-:W-:Y:S01]  /*1290*/  @!P5 IMAD.IADD R10, R10, 0x1, -R5 ;  /* 0x000000010a0ad824 */ /* 0x000fe200078e0a05 */
[----:B------:R0:W-:Y:S01]  /*12a0*/  STL [R1+0x10e8], R0 ;  /* 0x0010e80001007387 */ /* 0x0001e20000100800 */
[----:B------:R-:W-:Y:S01]  /*12b0*/  IMAD.MOV R11, RZ, RZ, -R11 ;  /* 0x000000ffff0b7224 */ /* 0x000fe200078e0a0b */
[C---:B------:R-:W-:Y:S01]  /*12c0*/  ISETP.GT.U32.AND P5, PT, R5.reuse, R8, PT ;  /* 0x000000080500720c */ /* 0x040fe20003fa4070 */
[----:B------:R-:W-:Y:S01]  /*12d0*/  @!P1 IMAD.MOV R6, RZ, RZ, -R6 ;  /* 0x000000ffff069224 */ /* 0x000fe200078e0a06 */
[C---:B------:R-:W-:Y:S01]  /*12e0*/  ISETP.GT.U32.AND P1, PT, R5.reuse, R12, PT ;  /* 0x0000000c0500720c */ /* 0x040fe20003f24070 */
[C---:B------:R-:W-:Y:S01]  /*12f0*/  IMAD R16, R5.reuse, R11, R16 ;  /* 0x0000000b05107224 */ /* 0x040fe200078e0210 */
[----:B------:R-:W-:Y:S01]  /*1300*/  ISETP.GT.U32.AND P4, PT, R5, R10, PT ;  /* 0x0000000a0500720c */ /* 0x000fe20003f84070 */
[----:B------:R-:W-:Y:S01]  /*1310*/  IMAD.HI.U32 R9, R2, R14, RZ ;  /* 0x0000000e02097227 */ /* 0x000fe200078e00ff */
[----:B------:R-:W-:-:S02]  /*1320*/  @!P3 LOP3.LUT R6, RZ, R244, RZ, 0x33, !PT ;  /* 0x000000f4ff06b212 */ /* 0x000fc400078e33ff */
[----:B------:R-:W-:Y:S01]  /*1330*/  IABS R15, R23 ;  /* 0x00000017000f7213 */ /* 0x000fe20000000000 */
[----:B------:R-:W-:Y:S01]  /*1340*/  IMAD.MOV R9, RZ, RZ, -R9 ;  /* 0x000000ffff097224 */ /* 0x000fe200078e0a09 */
[C---:B------:R-:W-:Y:S01]  /*1350*/  LOP3.LUT R24, R7.reuse, 0x1d6, RZ, 0xfc, !PT ;  /* 0x000001d607187812 */ /* 0x040fe200078efcff */
[----:B------:R-:W-:Y:S01]  /*1360*/  IMAD.HI.U32 R11, R2, R13, RZ ;  /* 0x0000000d020b7227 */ /* 0x000fe200078e00ff */
[----:B------:R-:W-:Y:S01]  /*1370*/  STL [R1+0x1108], R6 ;  /* 0x0011080601007387 */ /* 0x000fe20000100800 */
[----:B------:R-:W-:Y:S02]  /*1380*/  LOP3.LUT R26, R7, 0x1d4, RZ, 0xfc, !PT ;  /* 0x000001d4071a7812 */ /* 0x000fe400078efcff */
[--C-:B------:R-:W-:Y:S01]  /*1390*/  @!P5 IMAD.IADD R8, R8, 0x1, -R5.reuse ;  /* 0x000000010808d824 */ /* 0x100fe200078e0a05 */
[C---:B------:R-:W-:Y:S01]  /*13a0*/  ISETP.GT.U32.AND P5, PT, R5.reuse, R16, PT ;  /* 0x000000100500720c */ /* 0x040fe20003fa4070 */
[----:B------:R-:W-:Y:S01]  /*13b0*/  IMAD R14, R5, R9, R14 ;  /* 0x00000009050e7224 */ /* 0x000fe200078e020e */
[C---:B------:R-:W-:Y:S01]  /*13c0*/  LOP3.LUT R28, R7.reuse, 0x1d0, RZ, 0xfc, !PT ;  /* 0x000001d0071c7812 */ /* 0x040fe200078efcff */
[----:B------:R-:W-:Y:S01]  /*13d0*/  @!P1 IMAD.IADD R12, R12, 0x1, -R5 ;  /* 0x000000010c0c9824 */ /* 0x000fe200078e0a05 */
[----:B------:R-:W-:Y:S01]  /*13e0*/  LOP3.LUT R29, R7, 0x1ce, RZ, 0xfc, !PT ;  /* 0x000001ce071d7812 */ /* 0x000fe200078efcff */
[----:B------:R-:W-:Y:S01]  /*13f0*/  IMAD.HI.U32 R9, R2, R18, RZ ;  /* 0x0000001202097227 */ /* 0x000fe200078e00ff */
[----:B------:R-:W-:-:S02]  /*1400*/  ISETP.GT.U32.AND P3, PT, R5, R14, PT ;  /* 0x0000000e0500720c */ /* 0x000fc40003f64070 */
[----:B------:R-:W-:Y:S01]  /*1410*/  ISETP.GT.U32.AND P1, PT, R5, R12, PT ;  /* 0x0000000c0500720c */ /* 0x000fe20003f24070 */
[----:B------:R-:W-:Y:S01]  /*1420*/  IMAD.MOV R9, RZ, RZ, -R9 ;  /* 0x000000ffff097224 */ /* 0x000fe200078e0a09 */
[C---:B------:R-:W-:Y:S01]  /*1430*/  LOP3.LUT R27, R7.reuse, 0x1d2, RZ, 0xfc, !PT ;  /* 0x000001d2071b7812 */ /* 0x040fe200078efcff */
[----:B------:R-:W-:Y:S01]  /*1440*/  IMAD.MOV R20, RZ, RZ, -R11 ;  /* 0x000000ffff147224 */ /* 0x000fe200078e0a0b */
[----:B------:R-:W-:Y:S01]  /*1450*/  IABS R25, R29 ;  /* 0x0000001d00197213 */ /* 0x000fe20000000000 */
[----:B------:R-:W-:Y:S01]  /*1460*/  @!P5 IMAD.IADD R16, R16, 0x1, -R5 ;  /* 0x000000011010d824 */ /* 0x000fe200078e0a05 */
[C---:B------:R-:W-:Y:S01]  /*1470*/  LOP3.LUT R30, R7.reuse, 0x1ca, RZ, 0xfc, !PT ;  /* 0x000001ca071e7812 */ /* 0x040fe200078efcff */
[----:B------:R-:W-:Y:S01]  /*1480*/  IMAD.MOV.U32 R11, RZ, RZ, R15 ;  /* 0x000000ffff0b7224 */ /* 0x000fe200078e000f */
[----:B------:R-:W-:Y:S01]  /*1490*/  LOP3.LUT R15, R7, 0x1ee, RZ, 0xfc, !PT ;  /* 0x000001ee070f7812 */ /* 0x000fe200078efcff */
[----:B0-----:R-:W-:Y:S01]  /*14a0*/  IMAD.MOV.U32 R0, RZ, RZ, R8 ;  /* 0x000000ffff007224 */ /* 0x001fe200078e0008 */
[----:B------:R-:W-:Y:S01]  /*14b0*/  ISETP.GT.U32.AND P5, PT, R5, R16, PT ;  /* 0x000000100500720c */ /* 0x000fe20003fa4070 */
[----:B------:R-:W-:Y:S01]  /*14c0*/  @!P4 IMAD.IADD R10, R10, 0x1, -R5 ;  /* 0x000000010a0ac824 */ /* 0x000fe200078e0a05 */
[----:B------:R-:W-:Y:S01]  /*14d0*/  ISETP.GE.AND P4, PT, R17, RZ, PT ;  /* 0x000000ff1100720c */ /* 0x000fe20003f86270 */
[----:B------:R-:W-:Y:S01]  /*14e0*/  IMAD R18, R5, R9, R18 ;  /* 0x0000000905127224 */ /* 0x000fe200078e0212 */
[C---:B------:R-:W-:Y:S01]  /*14f0*/  LOP3.LUT R17, R7.reuse, 0x1ec, RZ, 0xfc, !PT ;  /* 0x000001ec07117812 */ /* 0x040fe200078efcff */
[----:B------:R-:W-:Y:S01]  /*1500*/  IMAD.HI.U32 R9, R2, R11, RZ ;  /* 0x0000000b02097227 */ /* 0x000fe200078e00ff */
[----:B------:R-:W-:-:S02]  /*1510*/  LOP3.LUT R31, R7, 0x1c6, RZ, 0xfc, !PT ;  /* 0x000001c6071f7812 */ /* 0x000fc400078efcff */
[C---:B------:R-:W-:Y:S01]  /*1520*/  LOP3.LUT R32, R7.reuse, 0x1c0, RZ, 0xfc, !PT ;  /* 0x000001c007207812 */ /* 0x040fe200078efcff */
[----:B------:R-:W-:Y:S01]  /*1530*/  @!P2 IMAD.MOV R0, RZ, RZ, -R0 ;  /* 0x000000ffff00a224 */ /* 0x000fe200078e0a00 */
[C---:B------:R-:W-:Y:S01]  /*1540*/  LOP3.LUT R34, R7.reuse, 0x1be, RZ, 0xfc, !PT ;  /* 0x000001be07227812 */ /* 0x040fe200078efcff */
[----:B------:R-:W-:Y:S01]  /*1550*/  IMAD.MOV.U32 R3, RZ, RZ, R10 ;  /* 0x000000ffff037224 */ /* 0x000fe200078e000a */
[----:B------:R-:W-:Y:S01]  /*1560*/  LOP3.LUT R39, R7, 0x1ba, RZ, 0xfc, !PT ;  /* 0x000001ba07277812 */ /* 0x000fe200078efcff */
[--C-:B------:R-:W-:Y:S01]  /*1570*/  @!P3 IMAD.IADD R14, R14, 0x1, -R5.reuse ;  /* 0x000000010e0eb824 */ /* 0x100fe200078e0a05 */
[----:B------:R0:W-:Y:S01]  /*1580*/  STL [R1+0x24], R0 ;  /* 0x0000240001007387 */ /* 0x0001e20000100800 */
[----:B------:R-:W-:Y:S01]  /*1590*/  @!P1 IMAD.IADD R12, R12, 0x1, -R5 ;  /* 0x000000010c0c9824 */ /* 0x000fe200078e0a05 */
[C---:B------:R-:W-:Y:S01]  /*15a0*/  ISETP.GT.U32.AND P1, PT, R5.reuse, R18, PT ;  /* 0x000000120500720c */ /* 0x040fe20003f24070 */
[----:B------:R-:W-:Y:S01]  /*15b0*/  IMAD.MOV R10, RZ, RZ, -R9 ;  /* 0x000000ffff0a7224 */ /* 0x000fe200078e0a09 */
[C---:B------:R-:W-:Y:S01]  /*15c0*/  ISETP.GT.U32.AND P2, PT, R5.reuse, R14, PT ;  /* 0x0000000e0500720c */ /* 0x040fe20003f44070 */
[----:B------:R-:W-:Y:S01]  /*15d0*/  IMAD R8, R5, R20, R13 ;  /* 0x0000001405087224 */ /* 0x000fe200078e020d */
[----:B------:R-:W-:Y:S01]  /*15e0*/  ISETP.GE.AND P3, PT, R19, RZ, PT ;  /* 0x000000ff1300720c */ /* 0x000fe20003f66270 */
[----:B------:R-:W-:Y:S01]  /*15f0*/  IMAD R10, R5, R10, R11 ;  /* 0x0000000a050a7224 */ /* 0x000fe200078e020b */
[----:B------:R-:W-:Y:S01]  /*1600*/  IABS R11, R17 ;  /* 0x00000011000b7213 */ /* 0x000fe20000000000 */
[----:B------:R-:W-:Y:S01]  /*1610*/  @!P5 IMAD.IADD R16, R16, 0x1, -R5 ;  /* 0x000000011010d824 */ /* 0x000fe200078e0a05 */
[----:B------:R-:W-:Y:S01]  /*1620*/  LOP3.LUT R19, R7, 0x1ea, RZ, 0xfc, !PT ;  /* 0x000001ea07137812 */ /* 0x000fe200078efcff */
[----:B0-----:R-:W-:Y:S01]  /*1630*/  IMAD.MOV.U32 R0, RZ, RZ, R12 ;  /* 0x000000ffff007224 */ /* 0x001fe200078e000c */
[C---:B------:R-:W-:Y:S01]  /*1640*/  ISETP.GT.U32.AND P5, PT, R5.reuse, R10, PT ;  /* 0x0000000a0500720c */ /* 0x040fe20003fa4070 */
[----:B------:R-:W-:Y:S01]  /*1650*/  @!P0 IMAD.MOV R3, RZ, RZ, -R3 ;  /* 0x000000ffff038224 */ /* 0x000fe200078e0a03 */
[----:B------:R-:W-:Y:S01]  /*1660*/  IABS R12, R15 ;  /* 0x0000000f000c7213 */ /* 0x000fe20000000000 */
[----:B------:R-:W-:Y:S01]  /*1670*/  @!P6 IMAD.MOV R0, RZ, RZ, -R0 ;  /* 0x000000ffff00e224 */ /* 0x000fe200078e0a00 */
[----:B------:R-:W-:Y:S01]  /*1680*/  ISETP.GT.U32.AND P6, PT, R5, R8, PT ;  /* 0x000000080500720c */ /* 0x000fe20003fc4070 */
[--C-:B------:R-:W-:Y:S01]  /*1690*/  @!P2 IMAD.IADD R14, R14, 0x1, -R5.reuse ;  /* 0x000000010e0ea824 */ /* 0x100fe200078e0a05 */
[----:B------:R0:W-:Y:S01]  /*16a0*/  STL [R1+0x20], R3 ;  /* 0x0000200301007387 */ /* 0x0001e20000100800 */
[----:B------:R-:W-:Y:S01]  /*16b0*/  @!P1 IMAD.IADD R18, R18, 0x1, -R5 ;  /* 0x0000000112129824 */ /* 0x000fe200078e0a05 */
[----:B------:R-:W-:Y:S01]  /*16c0*/  ISETP.GE.AND P0, PT, R21, RZ, PT ;  /* 0x000000ff1500720c */ /* 0x000fe20003f06270 */
[----:B------:R-:W-:Y:S01]  /*16d0*/  IMAD.HI.U32 R9, R2, R12, RZ ;  /* 0x0000000c02097227 */ /* 0x000fe200078e00ff */
[----:B------:R2:W-:Y:S01]  /*16e0*/  STL [R1+0x1c], R0 ;  /* 0x00001c0001007387 */ /* 0x0005e20000100800 */
[----:B------:R-:W-:-:S02]  /*16f0*/  IABS R252, R19 ;  /* 0x0000001300fc7213 */ /* 0x000fc40000000000 */
[--C-:B------:R-:W-:Y:S01]  /*1700*/  @!P5 IMAD.IADD R10, R10, 0x1, -R5.reuse ;  /* 0x000000010a0ad824 */ /* 0x100fe200078e0a05 */
[----:B------:R-:W-:Y:S02]  /*1710*/  LOP3.LUT R21, R7, 0x1e8, RZ, 0xfc, !PT ;  /* 0x000001e807157812 */ /* 0x000fe400078efcff */
[----:B------:R-:W-:Y:S01]  /*1720*/  ISETP.GE.AND P2, PT, R22, RZ, PT ;  /* 0x000000ff1600720c */ /* 0x000fe20003f46270 */
[----:B------:R-:W-:Y:S01]  /*1730*/  @!P6 IMAD.IADD R8, R8, 0x1, -R5 ;  /* 0x000000010808e824 */ /* 0x000fe200078e0a05 */
[C---:B------:R-:W-:Y:S01]  /*1740*/  ISETP.GT.U32.AND P6, PT, R5.reuse, R18, PT ;  /* 0x000000120500720c */ /* 0x040fe20003fc4070 */
[----:B0-----:R-:W-:Y:S01]  /*1750*/  IMAD.MOV.U32 R3, RZ, RZ, R16 ;  /* 0x000000ffff037224 */ /* 0x001fe200078e0010 */
[----:B------:R-:W-:Y:S01]  /*1760*/  IABS R13, R21 ;  /* 0x00000015000d7213 */ /* 0x000fe20000000000 */
[----:B--2---:R-:W-:Y:S01]  /*1770*/  IMAD.MOV.U32 R0, RZ, RZ, R14 ;  /* 0x000000ffff007224 */ /* 0x004fe200078e000e */
[----:B------:R-:W-:Y:S01]  /*1780*/  ISETP.GT.U32.AND P5, PT, R5, R8, PT ;  /* 0x000000080500720c */ /* 0x000fe20003fa4070 */
[----:B------:R-:W-:Y:S01]  /*1790*/  IMAD.MOV.U32 R14, RZ, RZ, R11 ;  /* 0x000000ffff0e7224 */ /* 0x000fe200078e000b */
[----:B------:R-:W-:Y:S01]  /*17a0*/  LOP3.LUT R22, R7, 0x1e6, RZ, 0xfc, !PT ;  /* 0x000001e607167812 */ /* 0x000fe200078efcff */
[----:B------:R-:W-:Y:S01]  /*17b0*/  @!P4 IMAD.MOV R0, RZ, RZ, -R0 ;  /* 0x000000ffff00c224 */ /* 0x000fe200078e0a00 */
[----:B------:R-:W-:Y:S01]  /*17c0*/  ISETP.GT.U32.AND P4, PT, R5, R10, PT ;  /* 0x0000000a0500720c */ /* 0x000fe20003f84070 */
[----:B------:R-:W-:Y:S01]  /*17d0*/  IMAD.MOV R11, RZ, RZ, -R9 ;  /* 0x000000ffff0b7224 */ /* 0x000fe200078e0a09 */
[----:B------:R-:W-:Y:S01]  /*17e0*/  ISETP.GE.AND P1, PT, R23, RZ, PT ;  /* 0x000000ff1700720c */ /* 0x000fe20003f26270 */
[----:B------:R-:W-:Y:S01]  /*17f0*/  IMAD.HI.U32 R9, R2, R14, RZ ;  /* 0x0000000e02097227 */ /* 0x000fe200078e00ff */
[----:B------:R0:W-:Y:S01]  /*1800*/  STL [R1+0x18], R0 ;  /* 0x0000180001007387 */ /* 0x0001e20000100800 */
[----:B------:R-:W-:-:S02]  /*1810*/  LOP3.LUT R23, R7, 0x1d8, RZ, 0xfc, !PT ;  /* 0x000001d807177812 */ /* 0x000fc400078efcff */
[----:B------:R-:W-:Y:S01]  /*1820*/  IMAD R12, R5, R11, R12 ;  /* 0x0000000b050c7224 */ /* 0x000fe200078e020c */
[----:B------:R-:W-:Y:S01]  /*1830*/  IABS R33, R34 ;  /* 0x0000002200217213 */ /* 0x000fe20000000000 */
[----:B------:R-:W-:Y:S01]  /*1840*/  IMAD.MOV R9, RZ, RZ, -R9 ;  /* 0x000000ffff097224 */ /* 0x000fe200078e0a09 */
[----:B------:R-:W-:Y:S01]  /*1850*/  LOP3.LUT R42, R7, 0x1b6, RZ, 0xfc, !PT ;  /* 0x000001b6072a7812 */ /* 0x000fe200078efcff */
[--C-:B------:R-:W-:Y:S01]  /*1860*/  @!P6 IMAD.IADD R18, R18, 0x1, -R5.reuse ;  /* 0x000000011212e824 */ /* 0x100fe200078e0a05 */
[C---:B------:R-:W-:Y:S01]  /*1870*/  ISETP.GT.U32.AND P6, PT, R5.reuse, R12, PT ;  /* 0x0000000c0500720c */ /* 0x040fe20003fc4070 */
[C---:B------:R-:W-:Y:S01]  /*1880*/  IMAD R14, R5.reuse, R9, R14 ;  /* 0x00000009050e7224 */ /* 0x040fe200078e020e */
[----:B------:R-:W-:Y:S01]  /*1890*/  IABS R35, R39 ;  /* 0x0000002700237213 */ /* 0x000fe20000000000 */
[----:B------:R-:W-:Y:S01]  /*18a0*/  @!P4 IMAD.IADD R10, R10, 0x1, -R5 ;  /* 0x000000010a0ac824 */ /* 0x000fe200078e0a05 */
[----:B------:R-:W-:Y:S01]  /*18b0*/  IABS R38, R42 ;  /* 0x0000002a00267213 */ /* 0x000fe20000000000 */
[----:B------:R-:W-:Y:S01]  /*18c0*/  IMAD.HI.U32 R9, R2, R252, RZ ;  /* 0x000000fc02097227 */ /* 0x000fe200078e00ff */
[----:B------:R-:W-:-:S02]  /*18d0*/  ISETP.GT.U32.AND P4, PT, R5, R14, PT ;  /* 0x0000000e0500720c */ /* 0x000fc40003f84070 */
[C---:B------:R-:W-:Y:S01]  /*18e0*/  LOP3.LUT R41, R7.reuse, 0x1b8, RZ, 0xfc, !PT ;  /* 0x000001b807297812 */ /* 0x040fe200078efcff */
[----:B------:R-:W-:Y:S01]  /*18f0*/  IMAD.MOV R9, RZ, RZ, -R9 ;  /* 0x000000ffff097224 */ /* 0x000fe200078e0a09 */
[C---:B------:R-:W-:Y:S01]  /*1900*/  LOP3.LUT R43, R7.reuse, 0x1b4, RZ, 0xfc, !PT ;  /* 0x000001b4072b7812 */ /* 0x040fe200078efcff */
[----:B------:R-:W-:Y:S01]  /*1910*/  IMAD.HI.U32 R11, R2, R13, RZ ;  /* 0x0000000d020b7227 */ /* 0x000fe200078e00ff */
[----:B------:R-:W-:Y:S02]  /*1920*/  IABS R37, R41 ;  /* 0x0000002900257213 */ /* 0x000fe40000000000 */
[----:B------:R-:W-:Y:S01]  /*1930*/  LOP3.LUT R44, R7, 0x1b2, RZ, 0xfc, !PT ;  /* 0x000001b2072c7812 */ /* 0x000fe200078efcff */
[--C-:B------:R-:W-:Y:S01]  /*1940*/  @!P6 IMAD.IADD R12, R12, 0x1, -R5.reuse ;  /* 0x000000010c0ce824 */ /* 0x100fe200078e0a05 */
[----:B------:R-:W-:Y:S01]  /*1950*/  ISETP.GE.AND P6, PT, R17, RZ, PT ;  /* 0x000000ff1100720c */ /* 0x000fe20003fc6270 */
[----:B0-----:R-:W-:Y:S01]  /*1960*/  IMAD.MOV.U32 R0, RZ, RZ, R18 ;  /* 0x000000ffff007224 */ /* 0x001fe200078e0012 */
[----:B------:R-:W-:Y:S01]  /*1970*/  LOP3.LUT R17, R7, 0x1e4, RZ, 0xfc, !PT ;  /* 0x000001e407117812 */ /* 0x000fe200078efcff */
[----:B------:R-:W-:Y:S01]  /*1980*/  IMAD R252, R5, R9, R252 ;  /* 0x0000000905fc7224 */ /* 0x000fe200078e02fc */
[----:B------:R-:W-:Y:S01]  /*1990*/  IABS R9, R22 ;  /* 0x0000001600097213 */ /* 0x000fe20000000000 */
[----:B------:R-:W-:Y:S01]  /*19a0*/  @!P4 IMAD.IADD R14, R14, 0x1, -R5 ;  /* 0x000000010e0ec824 */ /* 0x000fe200078e0a05 */
[----:B------:R-:W-:Y:S01]  /*19b0*/  LOP3.LUT R18, R7, 0x1e0, RZ, 0xfc, !PT ;  /* 0x000001e007127812 */ /* 0x000fe200078efcff */
[----:B------:R-:W-:Y:S01]  /*19c0*/  @!P3 IMAD.MOV R3, RZ, RZ, -R3 ;  /* 0x000000ffff03b224 */ /* 0x000fe200078e0a03 */
[C---:B------:R-:W-:Y:S01]  /*19d0*/  ISETP.GT.U32.AND P3, PT, R5.reuse, R12, PT ;  /* 0x0000000c0500720c */ /* 0x040fe20003f64070 */
[----:B------:R-:W-:Y:S01]  /*19e0*/  IMAD.MOV R20, RZ, RZ, -R11 ;  /* 0x000000ffff147224 */ /* 0x000fe200078e0a0b */
[----:B------:R-:W-:Y:S01]  /*19f0*/  ISETP.GT.U32.AND P4, PT, R5, R14, PT ;  /* 0x0000000e0500720c */ /* 0x000fe20003f84070 */
[----:B------:R-:W-:Y:S01]  /*1a00*/  @!P0 IMAD.MOV R0, RZ, RZ, -R0 ;  /* 0x000000ffff008224 */ /* 0x000fe200078e0a00 */
[----:B------:R-:W-:Y:S01]  /*1a10*/  STL [R1+0x14], R3 ;  /* 0x0000140301007387 */ /* 0x000fe20000100800 */
[----:B------:R-:W-:Y:S01]  /*1a20*/  @!P5 IMAD.IADD R8, R8, 0x1, -R5 ;  /* 0x000000010808d824 */ /* 0x000fe200078e0a05 */
[----:B------:R-:W-:Y:S01]  /*1a30*/  ISETP.GE.AND P5, PT, R15, RZ, PT ;  /* 0x000000ff0f00720c */ /* 0x000fe20003fa6270 */
[C---:B------:R-:W-:Y:S01]  /*1a40*/  IMAD R11, R5.reuse, R20, R13 ;  /* 0x00000014050b7224 */ /* 0x040fe200078e020d */
[----:B------:R0:W-:Y:S01]  /*1a50*/  STL [R1+0x10], R0 ;  /* 0x0000100001007387 */ /* 0x0001e20000100800 */
[----:B------:R-:W-:Y:S01]  /*1a60*/  IMAD.MOV.U32 R13, RZ, RZ, R9 ;  /* 0x000000ffff0d7224 */ /* 0x000fe200078e0009 */
[----:B------:R-:W-:Y:S01]  /*1a70*/  IABS R15, R17 ;  /* 0x00000011000f7213 */ /* 0x000fe20000000000 */
[----:B------:R-:W-:Y:S01]  /*1a80*/  IMAD.MOV.U32 R6, RZ, RZ, R10 ;  /* 0x000000ffff067224 */ /* 0x000fe200078e000a */
[----:B------:R-:W-:Y:S01]  /*1a90*/  ISETP.GT.U32.AND P0, PT, R5, R252, PT ;  /* 0x000000fc0500720c */ /* 0x000fe20003f04070 */
[----:B------:R-:W-:Y:S01]  /*1aa0*/  IMAD.HI.U32 R9, R2, R13, RZ ;  /* 0x0000000d02097227 */ /* 0x000fe200078e00ff */
[----:B------:R-:W-:-:S02]  /*1ab0*/  LOP3.LUT R20, R7, 0x1de, RZ, 0xfc, !PT ;  /* 0x000001de07147812 */ /* 0x000fc400078efcff */
[----:B------:R-:W-:Y:S01]  /*1ac0*/  LOP3.LUT R46, R7, 0x1ae, RZ, 0xfc, !PT ;  /* 0x000001ae072e7812 */ /* 0x000fe200078efcff */
[----:B------:R-:W-:Y:S01]  /*1ad0*/  @!P3 IMAD.IADD R12, R12, 0x1, -R5 ;  /* 0x000000010c0cb824 */ /* 0x000fe200078e0a05 */
[----:B------:R-:W-:Y:S01]  /*1ae0*/  ISETP.GE.AND P3, PT, R21, RZ, PT ;  /* 0x000000ff1500720c */ /* 0x000fe20003f66270 */
[----:B0-----:R-:W-:Y:S01]  /*1af0*/  IMAD.MOV.U32 R0, RZ, RZ, R8 ;  /* 0x000000ffff007224 */ /* 0x001fe200078e0008 */
[C---:B------:R-:W-:Y:S01]  /*1b00*/  LOP3.LUT R21, R7.reuse, 0x1dc, RZ, 0xfc, !PT ;  /* 0x000001dc07157812 */ /* 0x040fe200078efcff */
[----:B------:R-:W-:Y:S01]  /*1b10*/  IMAD.HI.U32 R8, R2, R15, RZ ;  /* 0x0000000f02087227 */ /* 0x000fe200078e00ff */
[----:B------:R-:W-:Y:S02]  /*1b20*/  IABS R40, R46 ;  /* 0x0000002e00287213 */ /* 0x000fe40000000000 */
[----:B------:R-:W-:Y:S01]  /*1b30*/  LOP3.LUT R45, R7, 0x1b0, RZ, 0xfc, !PT ;  /* 0x000001b0072d7812 */ /* 0x000fe200078efcff */
[----:B------:R-:W-:Y:S01]  /*1b40*/  @!P2 IMAD.MOV R0, RZ, RZ, -R0 ;  /* 0x000000ffff00a224 */ /* 0x000fe200078e0a00 */
[----:B------:R-:W-:Y:S01]  /*1b50*/  ISETP.GT.U32.AND P2, PT, R5, R11, PT ;  /* 0x0000000b0500720c */ /* 0x000fe20003f44070 */
[----:B------:R-:W-:Y:S01]  /*1b60*/  IMAD.MOV R10, RZ, RZ, -R9 ;  /* 0x000000ffff0a7224 */ /* 0x000fe200078e0a09 */
[----:B------:R-:W-:Y:S01]  /*1b70*/  LOP3.LUT R47, R7, 0x1aa, RZ, 0xfc, !PT ;  /* 0x000001aa072f7812 */ /* 0x000fe200078efcff */
[----:B------:R-:W-:Y:S01]  /*1b80*/  @!P1 IMAD.MOV R6, RZ, RZ, -R6 ;  /* 0x000000ffff069224 */ /* 0x000fe200078e0a06 */
[----:B------:R-:W-:Y:S01]  /*1b90*/  ISETP.GE.AND P1, PT, R19, RZ, PT ;  /* 0x000000ff1300720c */ /* 0x000fe20003f26270 */
[----:B------:R-:W-:Y:S01]  /*1ba0*/  IMAD.MOV R16, RZ, RZ, -R8 ;  /* 0x000000ffff107224 */ /* 0x000fe200078e0a08 */
[----:B------:R-:W-:Y:S01]  /*1bb0*/  IABS R19, R23 ;  /* 0x0000001700137213 */ /* 0x000fe20000000000 */
[----:B------:R-:W-:Y:S01]  /*1bc0*/  @!P4 IMAD.IADD R14, R14, 0x1, -R5 ;  /* 0x000000010e0ec824 */ /* 0x000fe200078e0a05 */
[----:B------:R-:W-:Y:S01]  /*1bd0*/  STL [R1+0x110c], R6 ;  /* 0x00110c0601007387 */ /* 0x000fe20000100800 */
[----:B------:R-:W-:Y:S01]  /*1be0*/  IMAD R8, R5, R10, R13 ;  /* 0x0000000a05087224 */ /* 0x000fe200078e020d */
[----:B------:R-:W-:Y:S01]  /*1bf0*/  LOP3.LUT R10, R7, 0x1e2, RZ, 0xfc, !PT ;  /* 0x000001e2070a7812 */ /* 0x000fe200078efcff */
[----:B------:R-:W-:Y:S01]  /*1c00*/  IMAD.MOV.U32 R4, RZ, RZ, R12 ;  /* 0x000000ffff047224 */ /* 0x000fe200078e000c */
[----:B------:R0:W-:Y:S01]  /*1c10*/  STL [R1+0xc], R0 ;  /* 0x00000c0001007387 */ /* 0x0001e20000100800 */
[C---:B------:R-:W-:Y:S01]  /*1c20*/  IMAD R13, R5.reuse, R16, R15 ;  /* 0x00000010050d7224 */ /* 0x040fe200078e020f */
[----:B------:R-:W-:Y:S01]  /*1c30*/  IABS R9, R10 ;  /* 0x0000000a00097213 */ /* 0x000fe20000000000 */
[----:B------:R-:W-:Y:S01]  /*1c40*/  @!P5 IMAD.MOV R4, RZ, RZ, -R4 ;  /* 0x000000ffff04d224 */ /* 0x000fe200078e0a04 */
[----:B------:R-:W-:Y:S01]  /*1c50*/  ISETP.GT.U32.AND P5, PT, R5, R8, PT ;  /* 0x000000080500720c */ /* 0x000fe20003fa4070 */
[--C-:B------:R-:W-:Y:S01]  /*1c60*/  @!P2 IMAD.IADD R11, R11, 0x1, -R5.reuse ;  /* 0x000000010b0ba824 */ /* 0x100fe200078e0a05 */
[----:B------:R-:W-:Y:S01]  /*1c70*/  IABS R15, R18 ;  /* 0x00000012000f7213 */ /* 0x000fe20000000000 */
[----:B------:R-:W-:Y:S01]  /*1c80*/  @!P0 IMAD.IADD R252, R252, 0x1, -R5 ;  /* 0x00000001fcfc8824 */ /* 0x000fe200078e0a05 */
[----:B------:R-:W-:Y:S01]  /*1c90*/  IABS R16, R20 ;  /* 0x0000001400107213 */ /* 0x000fe20000000000 */
[----:B------:R2:W-:Y:S01]  /*1ca0*/  STL [R1+0x1110], R4 ;  /* 0x0011100401007387 */ /* 0x0005e20000100800 */
[----:B0-----:R-:W-:Y:S01]  /*1cb0*/  IMAD.MOV.U32 R0, RZ, RZ, R14 ;  /* 0x000000ffff007224 */ /* 0x001fe200078e000e */
[C---:B------:R-:W-:Y:S01]  /*1cc0*/  ISETP.GT.U32.AND P2, PT, R5.reuse, R11, PT ;  /* 0x0000000b0500720c */ /* 0x040fe20003f44070 */
[----:B------:R-:W-:Y:S01]  /*1cd0*/  IMAD.MOV.U32 R14, RZ, RZ, R9 ;  /* 0x000000ffff0e7224 */ /* 0x000fe200078e0009 */
[C---:B------:R-:W-:Y:S01]  /*1ce0*/  ISETP.GT.U32.AND P0, PT, R5.reuse, R252, PT ;  /* 0x000000fc0500720c */ /* 0x040fe20003f04070 */
[----:B------:R-:W-:Y:S01]  /*1cf0*/  @!P6 IMAD.MOV R0, RZ, RZ, -R0 ;  /* 0x000000ffff00e224 */ /* 0x000fe200078e0a00 */
[----:B------:R-:W-:Y:S01]  /*1d00*/  ISETP.GT.U32.AND P6, PT, R5, R13, PT ;  /* 0x0000000d0500720c */ /* 0x000fe20003fc4070 */
[----:B------:R-:W-:Y:S01]  /*1d10*/  IMAD.HI.U32 R9, R2, R14, RZ ;  /* 0x0000000e02097227 */ /* 0x000fe200078e00ff */
[----:B------:R-:W-:-:S02]  /*1d20*/  ISETP.GE.AND P4, PT, R22, RZ, PT ;  /* 0x000000ff1600720c */ /* 0x000fc40003f86270 */
[C---:B------:R-:W-:Y:S01]  /*1d30*/  LOP3.LUT R22, R7.reuse, 0x1da, RZ, 0xfc, !PT ;  /* 0x000001da07167812 */ /* 0x040fe200078efcff */
[----:B------:R-:W-:Y:S01]  /*1d40*/  @!P5 IMAD.IADD R8, R8, 0x1, -R5 ;  /* 0x000000010808d824 */ /* 0x000fe200078e0a05 */
[C---:B------:R-:W-:Y:S01]  /*1d50*/  LOP3.LUT R53, R7.reuse, 0x19e, RZ, 0xfc, !PT ;  /* 0x0000019e07357812 */ /* 0x040fe200078efcff */
[----:B------:R-:W-:Y:S01]  /*1d60*/  IMAD.MOV R9, RZ, RZ, -R9 ;  /* 0x000000ffff097224 */ /* 0x000fe200078e0a09 */
[----:B------:R-:W-:Y:S01]  /*1d70*/  LOP3.LUT R54, R7, 0x19a, RZ, 0xfc, !PT ;  /* 0x0000019a07367812 */ /* 0x000fe200078efcff */
[--C-:B------:R-:W-:Y:S01]  /*1d80*/  @!P2 IMAD.IADD R11, R11, 0x1, -R5.reuse ;  /* 0x000000010b0ba824 */ /* 0x100fe200078e0a05 */
[C---:B------:R-:W-:Y:S01]  /*1d90*/  ISETP.GT.U32.AND P5, PT, R5.reuse, R8, PT ;  /* 0x000000080500720c */ /* 0x040fe20003fa4070 */
[----:B------:R-:W-:Y:S01]  /*1da0*/  IMAD R14, R5, R9, R14 ;  /* 0x00000009050e7224 */ /* 0x000fe200078e020e */
[----:B------:R-:W-:Y:S01]  /*1db0*/  ISETP.GE.AND P2, PT, R10, RZ, PT ;  /* 0x000000ff0a00720c */ /* 0x000fe20003f46270 */
[----:B------:R-:W-:Y:S01]  /*1dc0*/  @!P6 IMAD.IADD R13, R13, 0x1, -R5 ;  /* 0x000000010d0de824 */ /* 0x000fe200078e0a05 */
[----:B------:R-:W-:Y:S01]  /*1dd0*/  IABS R48, R53 ;  /* 0x0000003500307213 */ /* 0x000fe20000000000 */
[C---:B------:R-:W-:Y:S01]  /*1de0*/  IMAD.HI.U32 R10, R2.reuse, R15, RZ ;  /* 0x0000000f020a7227 */ /* 0x040fe200078e00ff */
[----:B------:R-:W-:Y:S01]  /*1df0*/  IABS R50, R54 ;  /* 0x0000003600327213 */ /* 0x000fe20000000000 */
[----:B------:R-:W-:Y:S01]  /*1e00*/  STL [R1+0x1114], R0 ;  /* 0x0011140001007387 */ /* 0x000fe20000100800 */
[----:B------:R-:W-:Y:S01]  /*1e10*/  ISETP.GT.U32.AND P6, PT, R5, R13, PT ;  /* 0x0000000d0500720c */ /* 0x000fe20003fc4070 */
[----:B------:R-:W-:Y:S01]  /*1e20*/  IMAD.MOV R10, RZ, RZ, -R10 ;  /* 0x000000ffff0a7224 */ /* 0x000fe200078e0a0a */
[C---:B------:R-:W-:Y:S01]  /*1e30*/  LOP3.LUT R55, R7.reuse, 0x198, RZ, 0xfc, !PT ;  /* 0x0000019807377812 */ /* 0x040fe200078efcff */
[----:B------:R-:W-:Y:S01]  /*1e40*/  IMAD.HI.U32 R9, R2, R16, RZ ;  /* 0x0000001002097227 */ /* 0x000fe200078e00ff */
[----:B------:R-:W-:-:S02]  /*1e50*/  LOP3.LUT R57, R7, 0x194, RZ, 0xfc, !PT ;  /* 0x0000019407397812 */ /* 0x000fc400078efcff */
[----:B------:R-:W-:Y:S01]  /*1e60*/  IABS R51, R55 ;  /* 0x0000003700337213 */ /* 0x000fe20000000000 */
[----:B------:R-:W-:Y:S01]  /*1e70*/  IMAD R15, R5, R10, R15 ;  /* 0x0000000a050f7224 */ /* 0x000fe200078e020f */
[----:B------:R-:W-:Y:S01]  /*1e80*/  LOP3.LUT R56, R7, 0x196, RZ, 0xfc, !PT ;  /* 0x0000019607387812 */ /* 0x000fe200078efcff */
[--C-:B------:R-:W-:Y:S01]  /*1e90*/  @!P5 IMAD.IADD R8, R8, 0x1, -R5.reuse ;  /* 0x000000010808d824 */ /* 0x100fe200078e0a05 */
[----:B------:R-:W-:Y:S01]  /*1ea0*/  ISETP.GT.U32.AND P5, PT, R5, R14, PT ;  /* 0x0000000e0500720c */ /* 0x000fe20003fa4070 */
[--C-:B------:R-:W-:Y:S01]  /*1eb0*/  @!P0 IMAD.IADD R252, R252, 0x1, -R5.reuse ;  /* 0x00000001fcfc8824 */ /* 0x100fe200078e0a05 */
[----:B------:R-:W-:Y:S01]  /*1ec0*/  ISETP.GE.AND P0, PT, R17, RZ, PT ;  /* 0x000000ff1100720c */ /* 0x000fe20003f06270 */
[----:B------:R-:W-:Y:S01]  /*1ed0*/  @!P6 IMAD.IADD R13, R13, 0x1, -R5 ;  /* 0x000000010d0de824 */ /* 0x000fe200078e0a05 */
[C---:B------:R-:W-:Y:S01]  /*1ee0*/  ISETP.GT.U32.AND P6, PT, R5.reuse, R15, PT ;  /* 0x0000000f0500720c */ /* 0x040fe20003fc4070 */
[----:B------:R-:W-:Y:S01]  /*1ef0*/  IMAD.MOV R9, RZ, RZ, -R9 ;  /* 0x000000ffff097224 */ /* 0x000fe200078e0a09 */
[----:B------:R-:W-:Y:S01]  /*1f00*/  IABS R17, R21 ;  /* 0x0000001500117213 */ /* 0x000fe20000000000 */
[----:B------:R-:W-:Y:S01]  /*1f10*/  @!P1 IMAD.MOV R252, RZ, RZ, -R252 ;  /* 0x000000fffffc9224 */ /* 0x000fe200078e0afc */
[----:B------:R-:W-:Y:S01]  /*1f20*/  ISETP.GE.AND P1, PT, R18, RZ, PT ;  /* 0x000000ff1200720c */ /* 0x000fe20003f26270 */
[----:B------:R-:W-:Y:S01]  /*1f30*/  IMAD R16, R5, R9, R16 ;  /* 0x0000000905107224 */ /* 0x000fe200078e0210 */
[----:B------:R-:W-:Y:S01]  /*1f40*/  IABS R18, R22 ;  /* 0x0000001600127213 */ /* 0x000fe20000000000 */
[----:B------:R-:W-:Y:S01]  /*1f50*/  IMAD.HI.U32 R9, R2, R17, RZ ;  /* 0x0000001102097227 */ /* 0x000fe200078e00ff */
[----:B------:R-:W-:Y:S01]  /*1f60*/  IABS R52, R56 ;  /* 0x0000003800347213 */ /* 0x000fe20000000000 */
[----:B------:R-:W-:Y:S01]  /*1f70*/  STL [R1+0x1118], R252 ;  /* 0x001118fc01007387 */ /* 0x000fe20000100800 */
[----:B------:R-:W-:Y:S01]  /*1f80*/  LOP3.LUT R59, R7, 0x190, RZ, 0xfc, !PT ;  /* 0x00000190073b7812 */ /* 0x000fe200078efcff */
[--C-:B------:R-:W-:Y:S01]  /*1f90*/  @!P5 IMAD.IADD R14, R14, 0x1, -R5.reuse ;  /* 0x000000010e0ed824 */ /* 0x100fe200078e0a05 */
[----:B------:R-:W-:Y:S01]  /*1fa0*/  ISETP.GT.U32.AND P5, PT, R5, R16, PT ;  /* 0x000000100500720c */ /* 0x000fe20003fa4070 */
[----:B------:R-:W-:Y:S01]  /*1fb0*/  @!P6 IMAD.IADD R15, R15, 0x1, -R5 ;  /* 0x000000010f0fe824 */ /* 0x000fe200078e0a05 */
[----:B------:R-:W-:Y:S01]  /*1fc0*/  LOP3.LUT R60, R7, 0x18e, RZ, 0xfc, !PT ;  /* 0x0000018e073c7812 */ /* 0x000fe200078efcff */
[----:B------:R-:W-:Y:S01]  /*1fd0*/  IMAD.MOV R12, RZ, RZ, -R9 ;  /* 0x000000ffff0c7224 */ /* 0x000fe200078e0a09 */
[----:B------:R-:W-:Y:S01]  /*1fe0*/  ISETP.GT.U32.AND P6, PT, R5, R14, PT ;  /* 0x0000000e0500720c */ /* 0x000fe20003fc4070 */
[----:B------:R-:W-:Y:S01]  /*1ff0*/  IMAD.HI.U32 R10, R2, R18, RZ ;  /* 0x00000012020a7227 */ /* 0x000fe200078e00ff */
[----:B------:R-:W-:-:S02]  /*2000*/  LOP3.LUT R61, R7, 0x18c, RZ, 0xfc, !PT ;  /* 0x0000018c073d7812 */ /* 0x000fc400078efcff */
[----:B------:R-:W-:Y:S01]  /*2010*/  LOP3.LUT R62, R7, 0x18a, RZ, 0xfc, !PT ;  /* 0x0000018a073e7812 */ /* 0x000fe200078efcff */
[----:B------:R-:W-:Y:S01]  /*2020*/  IMAD R17, R5, R12, R17 ;  /* 0x0000000c05117224 */ /* 0x000fe200078e0211 */
[C---:B------:R-:W-:Y:S01]  /*2030*/  LOP3.LUT R64, R7.reuse, 0x184, RZ, 0xfc, !PT ;  /* 0x0000018407407812 */ /* 0x040fe200078efcff */
[----:B------:R-:W-:Y:S01]  /*2040*/  IMAD.MOV.U32 R12, RZ, RZ, R8 ;  /* 0x000000ffff0c7224 */ /* 0x000fe200078e0008 */
[----:B------:R-:W-:Y:S01]  /*2050*/  IABS R58, R62 ;  /* 0x0000003e003a7213 */ /* 0x000fe20000000000 */
[----:B------:R-:W-:Y:S01]  /*2060*/  IMAD.HI.U32 R8, R2, R19, RZ ;  /* 0x0000001302087227 */ /* 0x000fe200078e00ff */
[C---:B------:R-:W-:Y:S02]  /*2070*/  LOP3.LUT R65, R7.reuse, 0x180, RZ, 0xfc, !PT ;  /* 0x0000018007417812 */ /* 0x040fe400078efcff */
[----:B------:R-:W-:Y:S01]  /*2080*/  LOP3.LUT R68, R7, 0x17a, RZ, 0xfc, !PT ;  /* 0x0000017a07447812 */ /* 0x000fe200078efcff */
[----:B------:R-:W-:Y:S01]  /*2090*/  @!P6 IMAD.IADD R14, R14, 0x1, -R5 ;  /* 0x000000010e0ee824 */ /* 0x000fe200078e0a05 */
[C---:B------:R-:W-:Y:S01]  /*20a0*/  ISETP.GT.U32.AND P6, PT, R5.reuse, R17, PT ;  /* 0x000000110500720c */ /* 0x040fe20003fc4070 */
[----:B------:R-:W-:Y:S01]  /*20b0*/  IMAD.MOV R8, RZ, RZ, -R8 ;  /* 0x000000ffff087224 */ /* 0x000fe200078e0a08 */
[----:B------:R-:W-:Y:S01]  /*20c0*/  IABS R63, R65 ;  /* 0x00000041003f7213 */ /* 0x000fe20000000000 */
[----:B------:R-:W-:Y:S01]  /*20d0*/  @!P4 IMAD.MOV R12, RZ, RZ, -R12 ;  /* 0x000000ffff0cc224 */ /* 0x000fe200078e0a0c */
[C---:B------:R-:W-:Y:S01]  /*20e0*/  ISETP.GT.U32.AND P4, PT, R5.reuse, R15, PT ;  /* 0x0000000f0500720c */ /* 0x040fe20003f84070 */
[----:B------:R-:W-:Y:S01]  /*20f0*/  IMAD R19, R5, R8, R19 ;  /* 0x0000000805137224 */ /* 0x000fe200078e0213 */
[----:B------:R-:W-:Y:S01]  /*2100*/  IABS R66, R68 ;  /* 0x0000004400427213 */ /* 0x000fe20000000000 */
[----:B------:R-:W-:Y:S01]  /*2110*/  IMAD.MOV R10, RZ, RZ, -R10 ;  /* 0x000000ffff0a7224 */ /* 0x000fe200078e0a0a */
[----:B------:R-:W-:Y:S01]  /*2120*/  LOP3.LUT R67, R7, 0x17c, RZ, 0xfc, !PT ;  /* 0x0000017c07437812 */ /* 0x000fe200078efcff */
[----:B------:R-:W-:Y:S01]  /*2130*/  @!P3 IMAD.MOV R11, RZ, RZ, -R11 ;  /* 0x000000ffff0bb224 */ /* 0x000fe200078e0a0b */
[----:B------:R-:W-:Y:S01]  /*2140*/  ISETP.GE.AND P3, PT, R20, RZ, PT ;  /* 0x000000ff1400720c */ /* 0x000fe20003f66270 */
[----:B------:R-:W-:Y:S01]  /*2150*/  IMAD R18, R5, R10, R18 ;  /* 0x0000000a05127224 */ /* 0x000fe200078e0212 */
[----:B------:R-:W-:Y:S01]  /*2160*/  IABS R20, R24 ;  /* 0x0000001800147213 */ /* 0x000fe20000000000 */
[----:B------:R-:W-:Y:S01]  /*2170*/  @!P6 IMAD.IADD R17, R17, 0x1, -R5 ;  /* 0x000000011111e824 */ /* 0x000fe200078e0a05 */
[----:B------:R-:W-:Y:S01]  /*2180*/  ISETP.GT.U32.AND P6, PT, R5, R19, PT ;  /* 0x000000130500720c */ /* 0x000fe20003fc4070 */
[----:B------:R-:W-:Y:S01]  /*2190*/  @!P0 IMAD.MOV R13, RZ, RZ, -R13 ;  /* 0x000000ffff0d8224 */ /* 0x000fe200078e0a0d */
[----:B------:R-:W-:Y:S01]  /*21a0*/  ISETP.GE.AND P0, PT, R21, RZ, PT ;  /* 0x000000ff1500720c */ /* 0x000fe20003f06270 */
[----:B------:R-:W-:Y:S01]  /*21b0*/  @!P4 IMAD.IADD R15, R15, 0x1, -R5 ;  /* 0x000000010f0fc824 */ /* 0x000fe200078e0a05 */
[----:B------:R-:W-:Y:S01]  /*21c0*/  IABS R21, R26 ;  /* 0x0000001a00157213 */ /* 0x000fe20000000000 */
[----:B------:R-:W-:Y:S01]  /*21d0*/  IMAD.HI.U32 R9, R2, R20, RZ ;  /* 0x0000001402097227 */ /* 0x000fe200078e00ff */
[----:B------:R-:W-:Y:S01]  /*21e0*/  ISETP.GE.AND P4, PT, R22, RZ, PT ;  /* 0x000000ff1600720c */ /* 0x000fe20003f86270 */
[----:B------:R-:W-:Y:S01]  /*21f0*/  STL [R1+0x111c], R11 ;  /* 0x00111c0b01007387 */ /* 0x000fe20000100800 */
[----:B------:R-:W-:Y:S01]  /*2200*/  IABS R22, R27 ;  /* 0x0000001b00167213 */ /* 0x000fe20000000000 */
[----:B------:R-:W-:Y:S01]  /*2210*/  @!P1 IMAD.MOV R15, RZ, RZ, -R15 ;  /* 0x000000ffff0f9224 */ /* 0x000fe200078e0a0f */
[C---:B------:R-:W-:Y:S01]  /*2220*/  ISETP.GT.U32.AND P1, PT, R5.reuse, R17, PT ;  /* 0x000000110500720c */ /* 0x040fe20003f24070 */
[----:B------:R-:W-:Y:S01]  /*2230*/  @!P2 IMAD.MOV R14, RZ, RZ, -R14 ;  /* 0x000000ffff0ea224 */ /* 0x000fe200078e0a0e */
[----:B------:R-:W-:Y:S01]  /*2240*/  ISETP.GT.U32.AND P2, PT, R5, R18, PT ;  /* 0x000000120500720c */ /* 0x000fe20003f44070 */
[----:B------:R-:W-:Y:S01]  /*2250*/  @!P6 IMAD.IADD R19, R19, 0x1, -R5 ;  /* 0x000000011313e824 */ /* 0x000fe200078e0a05 */
[C---:B------:R-:W-:Y:S01]  /*2260*/  LOP3.LUT R71, R7.reuse, 0x176, RZ, 0xfc, !PT ;  /* 0x0000017607477812 */ /* 0x040fe200078efcff */
[----:B------:R-:W-:Y:S01]  /*2270*/  IMAD.MOV R9, RZ, RZ, -R9 ;  /* 0x000000ffff097224 */ /* 0x000fe200078e0a09 */
[----:B------:R-:W-:Y:S01]  /*2280*/  LOP3.LUT R74, R7, 0x172, RZ, 0xfc, !PT ;  /* 0x00000172074a7812 */ /* 0x000fe200078efcff */
[----:B------:R-:W-:Y:S01]  /*2290*/  IMAD.HI.U32 R8, R2, R21, RZ ;  /* 0x0000001502087227 */ /* 0x000fe200078e00ff */
[----:B------:R-:W-:Y:S01]  /*22a0*/  ISETP.GT.U32.AND P6, PT, R5, R19, PT ;  /* 0x000000130500720c */ /* 0x000fe20003fc4070 */
[----:B------:R-:W-:Y:S01]  /*22b0*/  STL [R1+0x1120], R12 ;  /* 0x0011200c01007387 */ /* 0x000fe20000100800 */
[----:B------:R-:W-:Y:S01]  /*22c0*/  IABS R70, R74 ;  /* 0x0000004a00467213 */ /* 0x000fe20000000000 */
[--C-:B------:R-:W-:Y:S01]  /*22d0*/  @!P5 IMAD.IADD R16, R16, 0x1, -R5.reuse ;  /* 0x000000011010d824 */ /* 0x100fe200078e0a05 */
[----:B------:R-:W-:Y:S01]  /*22e0*/  LOP3.LUT R72, R7, 0x174, RZ, 0xfc, !PT ;  /* 0x0000017407487812 */ /* 0x000fe200078efcff */
[----:B------:R-:W-:Y:S01]  /*22f0*/  IMAD R20, R5, R9, R20 ;  /* 0x0000000905147224 */ /* 0x000fe200078e0214 */
[----:B------:R-:W-:Y:S01]  /*2300*/  LOP3.LUT R75, R7, 0x16e, RZ, 0xfc, !PT ;  /* 0x0000016e074b7812 */ /* 0x000fe200078efcff */
[----:B------:R-:W-:Y:S01]  /*2310*/  IMAD.MOV R8, RZ, RZ, -R8 ;  /* 0x000000ffff087224 */ /* 0x000fe200078e0a08 */
[----:B------:R-:W-:Y:S01]  /*2320*/  ISETP.GT.U32.AND P5, PT, R5, R16, PT ;  /* 0x000000100500720c */ /* 0x000fe20003fa4070 */
[----:B------:R-:W-:Y:S01]  /*2330*/  @!P1 IMAD.IADD R17, R17, 0x1, -R5 ;  /* 0x0000000111119824 */ /* 0x000fe200078e0a05 */
[C---:B------:R-:W-:Y:S01]  /*2340*/  ISETP.GT.U32.AND P1, PT, R5.reuse, R20, PT ;  /* 0x000000140500720c */ /* 0x040fe20003f24070 */
[----:B------:R-:W-:Y:S01]  /*2350*/  IMAD R21, R5, R8, R21 ;  /* 0x0000000805157224 */ /* 0x000fe200078e0215 */
[----:B------:R-:W-:Y:S01]  /*2360*/  IABS R69, R72 ;  /* 0x0000004800457213 */ /* 0x000fe20000000000 */
[--C-:B------:R-:W-:Y:S01]  /*2370*/  @!P2 IMAD.IADD R18, R18, 0x1, -R5.reuse ;  /* 0x000000011212a824 */ /* 0x100fe200078e0a05 */
[----:B------:R-:W-:Y:S01]  /*2380*/  LOP3.LUT R76, R7, 0x16c, RZ, 0xfc, !PT ;  /* 0x0000016c074c7812 */ /* 0x000fe200078efcff */
[--C-:B------:R-:W-:Y:S01]  /*2390*/  @!P6 IMAD.IADD R19, R19, 0x1, -R5.reuse ;  /* 0x000000011313e824 */ /* 0x100fe200078e0a05 */
[C---:B------:R-:W-:Y:S01]  /*23a0*/  ISETP.GT.U32.AND P6, PT, R5.reuse, R21, PT ;  /* 0x000000150500720c */ /* 0x040fe20003fc4070 */
[----:B------:R-:W-:Y:S01]  /*23b0*/  IMAD.HI.U32 R10, R2, R25, RZ ;  /* 0x00000019020a7227 */ /* 0x000fe200078e00ff */
[----:B------:R-:W-:Y:S01]  /*23c0*/  ISETP.GT.U32.AND P2, PT, R5, R18, PT ;  /* 0x000000120500720c */ /* 0x000fe20003f44070 */
[----:B------:R-:W-:Y:S01]  /*23d0*/  STL [R1+0x112c], R13 ;  /* 0x00112c0d01007387 */ /* 0x000fe20000100800 */
[----:B------:R-:W-:Y:S01]  /*23e0*/  IABS R73, R76 ;  /* 0x0000004c00497213 */ /* 0x000fe20000000000 */
[--C-:B------:R-:W-:Y:S01]  /*23f0*/  @!P5 IMAD.IADD R16, R16, 0x1, -R5.reuse ;  /* 0x000000011010d824 */ /* 0x100fe200078e0a05 */
[----:B------:R-:W-:Y:S01]  /*2400*/  ISETP.GE.AND P5, PT, R23, RZ, PT ;  /* 0x000000ff1700720c */ /* 0x000fe20003fa6270 */
[--C-:B------:R-:W-:Y:S01]  /*2410*/  @!P1 IMAD.IADD R20, R20, 0x1, -R5.reuse ;  /* 0x0000000114149824 */ /* 0x100fe200078e0a05 */
[----:B------:R-:W-:Y:S01]  /*2420*/  IABS R23, R28 ;  /* 0x0000001c00177213 */ /* 0x000fe20000000000 */
[----:B------:R-:W-:Y:S01]  /*2430*/  IMAD.HI.U32 R8, R2, R22, RZ ;  /* 0x0000001602087227 */ /* 0x000fe200078e00ff */
[----:B------:R-:W-:Y:S01]  /*2440*/  ISETP.GE.AND P1, PT, R26, RZ, PT ;  /* 0x000000ff1a00720c */ /* 0x000fe20003f26270 */
[----:B------:R-:W-:Y:S01]  /*2450*/  STL [R1+0x1130], R14 ;  /* 0x0011300e01007387 */ /* 0x000fe20000100800 */
[----:B------:R-:W-:Y:S01]  /*2460*/  IABS R26, R30 ;  /* 0x0000001e001a7213 */ /* 0x000fe20000000000 */
[--C-:B------:R-:W-:Y:S01]  /*2470*/  @!P6 IMAD.IADD R21, R21, 0x1, -R5.reuse ;  /* 0x000000011515e824 */ /* 0x100fe200078e0a05 */
[----:B------:R-:W-:Y:S01]  /*2480*/  ISETP.GT.U32.AND P6, PT, R5, R20, PT ;  /* 0x000000140500720c */ /* 0x000fe20003fc4070 */
[----:B------:R-:W-:Y:S01]  /*2490*/  IMAD.HI.U32 R9, R2, R23, RZ ;  /* 0x0000001702097227 */ /* 0x000fe200078e00ff */
[C---:B------:R-:W-:Y:S01]  /*24a0*/  LOP3.LUT R78, R7.reuse, 0x166, RZ, 0xfc, !PT ;  /* 0x00000166074e7812 */ /* 0x040fe200078efcff */
[----:B------:R-:W-:Y:S01]  /*24b0*/  STL [R1+0x1134], R15 ;  /* 0x0011340f01007387 */ /* 0x000fe20000100800 */
[C---:B------:R-:W-:Y:S01]  /*24c0*/  LOP3.LUT R79, R7.reuse, 0x164, RZ, 0xfc, !PT ;  /* 0x00000164074f7812 */ /* 0x040fe200078efcff */
[----:B------:R-:W-:Y:S01]  /*24d0*/  @!P2 IMAD.IADD R18, R18, 0x1, -R5 ;  /* 0x000000011212a824 */ /* 0x000fe200078e0a05 */
[----:B------:R-:W-:Y:S01]  /*24e0*/  ISETP.GE.AND P2, PT, R24, RZ, PT ;  /* 0x000000ff1800720c */ /* 0x000fe20003f46270 */
[----:B------:R-:W-:Y:S01]  /*24f0*/  IMAD.MOV R24, RZ, RZ, -R9 ;  /* 0x000000ffff187224 */ /* 0x000fe200078e0a09 */
[C---:B------:R-:W-:Y:S01]  /*2500*/  LOP3.LUT R9, R7.reuse, 0x1cc, RZ, 0xfc, !PT ;  /* 0x000001cc07097812 */ /* 0x040fe200078efcff */
[----:B------:R-:W-:Y:S01]  /*2510*/  IMAD.MOV R10, RZ, RZ, -R10 ;  /* 0x000000ffff0a7224 */ /* 0x000fe200078e0a0a */
[----:B------:R-:W-:Y:S01]  /*2520*/  IABS R77, R79 ;  /* 0x0000004f004d7213 */ /* 0x000fe20000000000 */
[----:B------:R-:W-:Y:S01]  /*2530*/  IMAD.MOV R8, RZ, RZ, -R8 ;  /* 0x000000ffff087224 */ /* 0x000fe200078e0a08 */
[----:B------:R-:W-:Y:S01]  /*2540*/  LOP3.LUT R85, R7, 0x162, RZ, 0xfc, !PT ;  /* 0x0000016207557812 */ /* 0x000fe200078efcff */
[----:B------:R-:W-:Y:S01]  /*2550*/  IMAD R23, R5, R24, R23 ;  /* 0x0000001805177224 */ /* 0x000fe200078e0217 */
[----:B------:R-:W-:Y:S01]  /*2560*/  LOP3.LUT R86, R7, 0x160, RZ, 0xfc, !PT ;  /* 0x0000016007567812 */ /* 0x000fe200078efcff */
[C---:B------:R-:W-:Y:S01]  /*2570*/  IMAD R24, R5.reuse, R10, R25 ;  /* 0x0000000a05187224 */ /* 0x040fe200078e0219 */
[----:B------:R-:W-:Y:S01]  /*2580*/  IABS R25, R9 ;  /* 0x0000000900197213 */ /* 0x000fe20000000000 */
[----:B------:R-:W-:Y:S01]  /*2590*/  IMAD R22, R5, R8, R22 ;  /* 0x0000000805167224 */ /* 0x000fe200078e0216 */
[----:B------:R-:W-:Y:S01]  /*25a0*/  LOP3.LUT R87, R7, 0x15e, RZ, 0xfc, !PT ;  /* 0x0000015e07577812 */ /* 0x000fe200078efcff */
[----:B------:R-:W-:Y:S01]  /*25b0*/  @!P6 IMAD.IADD R20, R20, 0x1, -R5 ;  /* 0x000000011414e824 */ /* 0x000fe200078e0a05 */
[C---:B------:R-:W-:Y:S01]  /*25c0*/  ISETP.GT.U32.AND P6, PT, R5.reuse, R24, PT ;  /* 0x000000180500720c */ /* 0x040fe20003fc4070 */
[----:B------:R-:W-:Y:S01]  /*25d0*/  @!P3 IMAD.MOV R16, RZ, RZ, -R16 ;  /* 0x000000ffff10b224 */ /* 0x000fe200078e0a10 */
[C---:B------:R-:W-:Y:S01]  /*25e0*/  ISETP.GT.U32.AND P3, PT, R5.reuse, R22, PT ;  /* 0x000000160500720c */ /* 0x040fe20003f64070 */
[----:B------:R-:W-:Y:S01]  /*25f0*/  @!P0 IMAD.MOV R17, RZ, RZ, -R17 ;  /* 0x000000ffff118224 */ /* 0x000fe200078e0a11 */
[C---:B------:R-:W-:Y:S01]  /*2600*/  ISETP.GT.U32.AND P0, PT, R5.reuse, R21, PT ;  /* 0x000000150500720c */ /* 0x040fe20003f04070 */
[----:B------:R-:W-:Y:S01]  /*2610*/  @!P4 IMAD.MOV R18, RZ, RZ, -R18 ;  /* 0x000000ffff12c224 */ /* 0x000fe200078e0a12 */
[----:B------:R-:W-:Y:S01]  /*2620*/  ISETP.GT.U32.AND P4, PT, R5, R23, PT ;  /* 0x000000170500720c */ /* 0x000fe20003f84070 */
[----:B------:R-:W-:Y:S01]  /*2630*/  IMAD.HI.U32 R8, R2, R25, RZ ;  /* 0x0000001902087227 */ /* 0x000fe200078e00ff */
[----:B------:R-:W-:Y:S01]  /*2640*/  IABS R81, R87 ;  /* 0x0000005700517213 */ /* 0x000fe20000000000 */
[----:B------:R0:W-:Y:S01]  /*2650*/  STL [R1+0x1138], R16 ;  /* 0x0011381001007387 */ /* 0x0001e20000100800 */
[C---:B------:R-:W-:Y:S01]  /*2660*/  LOP3.LUT R88, R7.reuse, 0x15c, RZ, 0xfc, !PT ;  /* 0x0000015c07587812 */ /* 0x040fe200078efcff */
[----:B------:R-:W-:Y:S01]  /*2670*/  IMAD.MOV R10, RZ, RZ, -R8 ;  /* 0x000000ffff0a7224 */ /* 0x000fe200078e0a08 */
[----:B------:R-:W-:Y:S01]  /*2680*/  LOP3.LUT R89, R7, 0x15a, RZ, 0xfc, !PT ;  /* 0x0000015a07597812 */ /* 0x000fe200078efcff */
[--C-:B------:R-:W-:Y:S01]  /*2690*/  @!P6 IMAD.IADD R24, R24, 0x1, -R5.reuse ;  /* 0x000000011818e824 */ /* 0x100fe200078e0a05 */
[----:B------:R-:W-:Y:S01]  /*26a0*/  IABS R83, R88 ;  /* 0x0000005800537213 */ /* 0x000fe20000000000 */
[--C-:B------:R-:W-:Y:S01]  /*26b0*/  @!P3 IMAD.IADD R22, R22, 0x1, -R5.reuse ;  /* 0x000000011616b824 */ /* 0x100fe200078e0a05 */
[----:B------:R-:W-:Y:S01]  /*26c0*/  ISETP.GE.AND P3, PT, R29, RZ, PT ;  /* 0x000000ff1d00720c */ /* 0x000fe20003f66270 */
[----:B------:R-:W-:Y:S01]  /*26d0*/  @!P0 IMAD.IADD R21, R21, 0x1, -R5 ;  /* 0x0000000115158824 */ /* 0x000fe200078e0a05 */
[----:B------:R-:W-:Y:S01]  /*26e0*/  ISETP.GE.AND P0, PT, R28, RZ, PT ;  /* 0x000000ff1c00720c */ /* 0x000fe20003f06270 */
[----:B------:R-:W-:Y:S01]  /*26f0*/  IMAD R25, R5, R10, R25 ;  /* 0x0000000a05197224 */ /* 0x000fe200078e0219 */
[----:B------:R-:W-:Y:S01]  /*2700*/  LOP3.LUT R10, R7, 0x1c8, RZ, 0xfc, !PT ;  /* 0x000001c8070a7812 */ /* 0x000fe200078efcff */
[----:B------:R-:W-:Y:S01]  /*2710*/  @!P2 IMAD.MOV R20, RZ, RZ, -R20 ;  /* 0x000000ffff14a224 */ /* 0x000fe200078e0a14 */
[----:B------:R-:W-:Y:S01]  /*2720*/  ISETP.GT.U32.AND P2, PT, R5, R24, PT ;  /* 0x000000180500720c */ /* 0x000fe20003f44070 */
[----:B------:R-:W-:Y:S01]  /*2730*/  @!P4 IMAD.IADD R23, R23, 0x1, -R5 ;  /* 0x000000011717c824 */ /* 0x000fe200078e0a05 */
[C---:B------:R-:W-:Y:S01]  /*2740*/  ISETP.GT.U32.AND P4, PT, R5.reuse, R22, PT ;  /* 0x000000160500720c */ /* 0x040fe20003f84070 */
[----:B------:R-:W-:Y:S01]  /*2750*/  @!P1 IMAD.MOV R21, RZ, RZ, -R21 ;  /* 0x000000ffff159224 */ /* 0x000fe200078e0a15 */
[----:B------:R-:W-:Y:S01]  /*2760*/  ISETP.GT.U32.AND P1, PT, R5, R25, PT ;  /* 0x000000190500720c */ /* 0x000fe20003f24070 */
[----:B------:R-:W-:Y:S01]  /*2770*/  @!P5 IMAD.MOV R19, RZ, RZ, -R19 ;  /* 0x000000ffff13d224 */ /* 0x000fe200078e0a13 */
[----:B------:R-:W-:Y:S01]  /*2780*/  ISETP.GE.AND P5, PT, R27, RZ, PT ;  /* 0x000000ff1b00720c */ /* 0x000fe20003fa6270 */
[----:B------:R-:W-:Y:S01]  /*2790*/  IMAD.HI.U32 R8, R2, R26, RZ ;  /* 0x0000001a02087227 */ /* 0x000fe200078e00ff */
[C---:B------:R-:W-:Y:S01]  /*27a0*/  ISETP.GT.U32.AND P6, PT, R5.reuse, R23, PT ;  /* 0x000000170500720c */ /* 0x040fe20003fc4070 */
[----:B------:R-:W-:Y:S01]  /*27b0*/  STL [R1+0x113c], R17 ;  /* 0x00113c1101007387 */ /* 0x000fe20000100800 */
[----:B------:R-:W-:Y:S01]  /*27c0*/  IABS R27, R10 ;  /* 0x0000000a001b7213 */ /* 0x000fe20000000000 */
[----:B------:R-:W-:Y:S01]  /*27d0*/  IMAD.MOV R8, RZ, RZ, -R8 ;  /* 0x000000ffff087224 */ /* 0x000fe200078e0a08 */
[----:B------:R-:W-:Y:S01]  /*27e0*/  IABS R28, R31 ;  /* 0x0000001f001c7213 */ /* 0x000fe20000000000 */
[--C-:B------:R-:W-:Y:S01]  /*27f0*/  @!P2 IMAD.IADD R24, R24, 0x1, -R5.reuse ;  /* 0x000000011818a824 */ /* 0x100fe200078e0a05 */
[----:B------:R-:W-:Y:S01]  /*2800*/  ISETP.GE.AND P2, PT, R30, RZ, PT ;  /* 0x000000ff1e00720c */ /* 0x000fe20003f46270 */
[----:B------:R-:W-:Y:S01]  /*2810*/  IMAD R26, R5, R8, R26 ;  /* 0x00000008051a7224 */ /* 0x000fe200078e021a */
[----:B------:R-:W-:Y:S01]  /*2820*/  LOP3.LUT R30, R7, 0x1c4, RZ, 0xfc, !PT ;  /* 0x000001c4071e7812 */ /* 0x000fe200078efcff */
[--C-:B------:R-:W-:Y:S01]  /*2830*/  @!P4 IMAD.IADD R22, R22, 0x1, -R5.reuse ;  /* 0x000000011616c824 */ /* 0x100fe200078e0a05 */
[----:B------:R-:W-:Y:S01]  /*2840*/  ISETP.GE.AND P4, PT, R9, RZ, PT ;  /* 0x000000ff0900720c */ /* 0x000fe20003f86270 */
[----:B------:R-:W-:Y:S01]  /*2850*/  IMAD.HI.U32 R8, R2, R27, RZ ;  /* 0x0000001b02087227 */ /* 0x000fe200078e00ff */
[----:B------:R-:W-:Y:S01]  /*2860*/  IABS R29, R30 ;  /* 0x0000001e001d7213 */ /* 0x000fe20000000000 */
[----:B------:R-:W-:Y:S01]  /*2870*/  STL [R1+0x1140], R18 ;  /* 0x0011401201007387 */ /* 0x000fe20000100800 */
[----:B------:R-:W-:Y:S01]  /*2880*/  IABS R84, R89 ;  /* 0x0000005900547213 */ /* 0x000fe20000000000 */
[--C-:B------:R-:W-:Y:S01]  /*2890*/  @!P1 IMAD.IADD R25, R25, 0x1, -R5.reuse ;  /* 0x0000000119199824 */ /* 0x100fe200078e0a05 */
[----:B------:R-:W-:Y:S01]  /*28a0*/  ISETP.GE.AND P1, PT, R10, RZ, PT ;  /* 0x000000ff0a00720c */ /* 0x000fe20003f26270 */
[----:B------:R-:W-:Y:S01]  /*28b0*/  @!P6 IMAD.IADD R23, R23, 0x1, -R5 ;  /* 0x000000011717e824 */ /* 0x000fe200078e0a05 */
[----:B------:R-:W-:Y:S01]  /*28c0*/  ISETP.GT.U32.AND P6, PT, R5, R26, PT ;  /* 0x0000001a0500720c */ /* 0x000fe20003fc4070 */
[----:B------:R-:W-:Y:S01]  /*28d0*/  IMAD.MOV R8, RZ, RZ, -R8 ;  /* 0x000000ffff087224 */ /* 0x000fe200078e0a08 */
[----:B------:R-:W-:Y:S01]  /*28e0*/  LOP3.LUT R90, R7, 0x156, RZ, 0xfc, !PT ;  /* 0x00000156075a7812 */ /* 0x000fe200078efcff */
[----:B------:R-:W-:Y:S01]  /*28f0*/  @!P5 IMAD.MOV R22, RZ, RZ, -R22 ;  /* 0x000000ffff16d224 */ /* 0x000fe200078e0a16 */
[C---:B------:R-:W-:Y:S01]  /*2900*/  ISETP.GT.U32.AND P5, PT, R5.reuse, R25, PT ;  /* 0x000000190500720c */ /* 0x040fe20003fa4070 */
[----:B------:R-:W-:Y:S01]  /*2910*/  IMAD R27, R5, R8, R27 ;  /* 0x00000008051b7224 */ /* 0x000fe200078e021b */
[C---:B------:R-:W-:Y:S01]  /*2920*/  LOP3.LUT R95, R7.reuse, 0x146, RZ, 0xfc, !PT ;  /* 0x00000146075f7812 */ /* 0x040fe200078efcff */
[----:B------:R-:W-:Y:S01]  /*2930*/  IMAD.HI.U32 R8, R2, R29, RZ ;  /* 0x0000001d02087227 */ /* 0x000fe200078e00ff */
[C---:B------:R-:W-:Y:S01]  /*2940*/  LOP3.LUT R94, R7.reuse, 0x148, RZ, 0xfc, !PT ;  /* 0x00000148075e7812 */ /* 0x040fe200078efcff */
[----:B------:R-:W-:Y:S01]  /*2950*/  STL [R1+0x1144], R19 ;  /* 0x0011441301007387 */ /* 0x000fe20000100800 */
[----:B------:R-:W-:Y:S01]  /*2960*/  LOP3.LUT R96, R7, 0x144, RZ, 0xfc, !PT ;  /* 0x0000014407607812 */ /* 0x000fe200078efcff */
[----:B------:R-:W-:Y:S01]  /*2970*/  @!P0 IMAD.MOV R23, RZ, RZ, -R23 ;  /* 0x000000ffff178224 */ /* 0x000fe200078e0a17 */
[----:B------:R-:W-:Y:S01]  /*2980*/  ISETP.GT.U32.AND P0, PT, R5, R27, PT ;  /* 0x0000001b0500720c */ /* 0x000fe20003f04070 */
[----:B------:R-:W-:Y:S01]  /*2990*/  IMAD.MOV R8, RZ, RZ, -R8 ;  /* 0x000000ffff087224 */ /* 0x000fe200078e0a08 */
[----:B------:R-:W-:Y:S01]  /*29a0*/  IABS R92, R95 ;  /* 0x0000005f005c7213 */ /* 0x000fe20000000000 */
[--C-:B------:R-:W-:Y:S01]  /*29b0*/  @!P6 IMAD.IADD R26, R26, 0x1, -R5.reuse ;  /* 0x000000011a1ae824 */ /* 0x100fe200078e0a05 */
[----:B------:R-:W-:Y:S01]  /*29c0*/  IABS R91, R94 ;  /* 0x0000005e005b7213 */ /* 0x000fe20000000000 */
[----:B------:R-:W-:Y:S01]  /*29d0*/  @!P5 IMAD.IADD R25, R25, 0x1, -R5 ;  /* 0x000000011919d824 */ /* 0x000fe200078e0a05 */
[----:B------:R-:W-:Y:S01]  /*29e0*/  IABS R93, R96 ;  /* 0x00000060005d7213 */ /* 0x000fe20000000000 */
[C---:B------:R-:W-:Y:S01]  /*29f0*/  IMAD R29, R5.reuse, R8, R29 ;  /* 0x00000008051d7224 */ /* 0x040fe200078e021d */
[----:B------:R-:W-:Y:S01]  /*2a00*/  ISETP.GT.U32.AND P6, PT, R5, R26, PT ;  /* 0x0000001a0500720c */ /* 0x000fe20003fc4070 */
[----:B------:R-:W-:Y:S01]  /*2a10*/  IMAD.HI.U32 R9, R2, R28, RZ ;  /* 0x0000001c02097227 */ /* 0x000fe200078e00ff */
[C---:B------:R-:W-:Y:S01]  /*2a20*/  LOP3.LUT R98, R7.reuse, 0x13e, RZ, 0xfc, !PT ;  /* 0x0000013e07627812 */ /* 0x040fe200078efcff */
[----:B------:R-:W-:Y:S01]  /*2a30*/  STL [R1+0x1148], R20 ;  /* 0x0011481401007387 */ /* 0x000fe20000100800 */
[----:B------:R-:W-:Y:S01]  /*2a40*/  LOP3.LUT R100, R7, 0x13c, RZ, 0xfc, !PT ;  /* 0x0000013c07647812 */ /* 0x000fe200078efcff */
[----:B------:R-:W-:Y:S01]  /*2a50*/  @!P4 IMAD.MOV R25, RZ, RZ, -R25 ;  /* 0x000000ffff19c224 */ /* 0x000fe200078e0a19 */
[----:B------:R-:W-:Y:S01]  /*2a60*/  ISETP.GT.U32.AND P4, PT, R5, R29, PT ;  /* 0x0000001d0500720c */ /* 0x000fe20003f84070 */
[----:B------:R-:W-:Y:S01]  /*2a70*/  IMAD.MOV R9, RZ, RZ, -R9 ;  /* 0x000000ffff097224 */ /* 0x000fe200078e0a09 */
[----:B------:R-:W-:Y:S01]  /*2a80*/  LOP3.LUT R101, R7, 0x13a, RZ, 0xfc, !PT ;  /* 0x0000013a07657812 */ /* 0x000fe200078efcff */
[--C-:B------:R-:W-:Y:S01]  /*2a90*/  @!P0 IMAD.IADD R27, R27, 0x1, -R5.reuse ;  /* 0x000000011b1b8824 */ /* 0x100fe200078e0a05 */
[----:B------:R-:W-:Y:S01]  /*2aa0*/  IABS R97, R100 ;  /* 0x0000006400617213 */ /* 0x000fe20000000000 */
[----:B------:R-:W-:Y:S01]  /*2ab0*/  IMAD R28, R5, R9, R28 ;  /* 0x00000009051c7224 */ /* 0x000fe200078e021c */
[----:B------:R-:W-:Y:S01]  /*2ac0*/  LOP3.LUT R9, R7, 0x1c2, RZ, 0xfc, !PT ;  /* 0x000001c207097812 */ /* 0x000fe200078efcff */
[----:B------:R-:W-:Y:S01]  /*2ad0*/  @!P3 IMAD.MOV R24, RZ, RZ, -R24 ;  /* 0x000000ffff18b224 */ /* 0x000fe200078e0a18 */
[C---:B------:R-:W-:Y:S01]  /*2ae0*/  ISETP.GT.U32.AND P0, PT, R5.reuse, R27, PT ;  /* 0x0000001b0500720c */ /* 0x040fe20003f04070 */
[--C-:B------:R-:W-:Y:S01]  /*2af0*/  @!P6 IMAD.IADD R26, R26, 0x1, -R5.reuse ;  /* 0x000000011a1ae824 */ /* 0x100fe200078e0a05 */
[----:B------:R-:W-:Y:S01]  /*2b00*/  ISETP.GT.U32.AND P5, PT, R5, R28, PT ;  /* 0x0000001c0500720c */ /* 0x000fe20003fa4070 */
[----:B------:R-:W-:Y:S01]  /*2b10*/  IMAD.HI.U32 R10, R2, R33, RZ ;  /* 0x00000021020a7227 */ /* 0x000fe200078e00ff */
[----:B------:R-:W-:Y:S01]  /*2b20*/  ISETP.GE.AND P3, PT, R31, RZ, PT ;  /* 0x000000ff1f00720c */ /* 0x000fe20003f66270 */
[----:B------:R3:W-:Y:S01]  /*2b30*/  STL [R1+0x114c], R21 ;  /* 0x00114c1501007387 */ /* 0x0007e20000100800 */
[----:B------:R-:W-:Y:S01]  /*2b40*/  IABS R31, R32 ;  /* 0x00000020001f7213 */ /* 0x000fe20000000000 */
[----:B------:R-:W-:Y:S01]  /*2b50*/  @!P4 IMAD.IADD R29, R29, 0x1, -R5 ;  /* 0x000000011d1dc824 */ /* 0x000fe200078e0a05 */
[----:B------:R-:W-:Y:S01]  /*2b60*/  ISETP.GE.AND P6, PT, R30, RZ, PT ;  /* 0x000000ff1e00720c */ /* 0x000fe20003fc6270 */
[----:B------:R-:W-:Y:S01]  /*2b70*/  @!P2 IMAD.MOV R26, RZ, RZ, -R26 ;  /* 0x000000ffff1aa224 */ /* 0x000fe200078e0a1a */
[----:B------:R-:W-:Y:S01]  /*2b80*/  IABS R30, R9 ;  /* 0x00000009001e7213 */ /* 0x000fe20000000000 */
[----:B------:R-:W-:Y:S01]  /*2b90*/  IMAD.MOV R10, RZ, RZ, -R10 ;  /* 0x000000ffff0a7224 */ /* 0x000fe200078e0a0a */
[----:B------:R-:W-:Y:S01]  /*2ba0*/  ISETP.GE.AND P2, PT, R9, RZ, PT ;  /* 0x000000ff0900720c */ /* 0x000fe20003f46270 */
[----:B------:R-:W-:Y:S01]  /*2bb0*/  IMAD.HI.U32 R9, R2, R31, RZ ;  /* 0x0000001f02097227 */ /* 0x000fe200078e00ff */
[----:B------:R-:W-:-:S02]  /*2bc0*/  ISETP.GT.U32.AND P4, PT, R5, R29, PT ;  /* 0x0000001d0500720c */ /* 0x000fc40003f84070 */
[----:B------:R-:W-:Y:S01]  /*2bd0*/  IABS R99, R101 ;  /* 0x0000006500637213 */ /* 0x000fe20000000000 */
[----:B------:R-:W-:Y:S01]  /*2be0*/  @!P0 IMAD.IADD R27, R27, 0x1, -R5 ;  /* 0x000000011b1b8824 */ /* 0x000fe200078e0a05 */
[----:B------:R-:W-:Y:S01]  /*2bf0*/  ISETP.GE.AND P0, PT, R32, RZ, PT ;  /* 0x000000ff2000720c */ /* 0x000fe20003f06270 */
[----:B------:R-:W-:Y:S01]  /*2c00*/  IMAD.MOV R32, RZ, RZ, -R9 ;  /* 0x000000ffff207224 */ /* 0x000fe200078e0a09 */
[C---:B------:R-:W-:Y:S01]  /*2c10*/  LOP3.LUT R104, R7.reuse, 0x136, RZ, 0xfc, !PT ;  /* 0x0000013607687812 */ /* 0x040fe200078efcff */
[----:B------:R-:W-:Y:S01]  /*2c20*/  @!P5 IMAD.IADD R28, R28, 0x1, -R5 ;  /* 0x000000011c1cd824 */ /* 0x000fe200078e0a05 */
[----:B------:R-:W-:Y:S01]  /*2c30*/  LOP3.LUT R105, R7, 0x134, RZ, 0xfc, !PT ;  /* 0x0000013407697812 */ /* 0x000fe200078efcff */
[----:B------:R-:W-:Y:S01]  /*2c40*/  IMAD R31, R5, R32, R31 ;  /* 0x00000020051f7224 */ /* 0x000fe200078e021f */
[----:B------:R-:W-:Y:S01]  /*2c50*/  LOP3.LUT R106, R7, 0x132, RZ, 0xfc, !PT ;  /* 0x00000132076a7812 */ /* 0x000fe200078efcff */
[----:B------:R-:W-:Y:S01]  /*2c60*/  IMAD.HI.U32 R8, R2, R30, RZ ;  /* 0x0000001e02087227 */ /* 0x000fe200078e00ff */
[----:B------:R-:W-:-:S02]  /*2c70*/  ISETP.GT.U32.AND P5, PT, R5, R28, PT ;  /* 0x0000001c0500720c */ /* 0x000fc40003fa4070 */
[----:B------:R-:W-:Y:S01]  /*2c80*/  IABS R102, R106 ;  /* 0x0000006a00667213 */ /* 0x000fe20000000000 */
[----:B------:R-:W-:Y:S01]  /*2c90*/  @!P4 IMAD.IADD R29, R29, 0x1, -R5 ;  /* 0x000000011d1dc824 */ /* 0x000fe200078e0a05 */
[----:B------:R-:W-:Y:S01]  /*2ca0*/  ISETP.GT.U32.AND P4, PT, R5, R31, PT ;  /* 0x0000001f0500720c */ /* 0x000fe20003f84070 */
[----:B------:R-:W-:Y:S01]  /*2cb0*/  IMAD.MOV R8, RZ, RZ, -R8 ;  /* 0x000000ffff087224 */ /* 0x000fe200078e0a08 */
[----:B------:R-:W-:Y:S01]  /*2cc0*/  LOP3.LUT R107, R7, 0x130, RZ, 0xfc, !PT ;  /* 0x00000130076b7812 */ /* 0x000fe200078efcff */
[----:B------:R-:W-:Y:S01]  /*2cd0*/  IMAD R32, R5, R10, R33 ;  /* 0x0000000a05207224 */ /* 0x000fe200078e0221 */
[----:B------:R-:W-:Y:S01]  /*2ce0*/  LOP3.LUT R108, R7, 0x12a, RZ, 0xfc, !PT ;  /* 0x0000012a076c7812 */ /* 0x000fe200078efcff */
[----:B------:R-:W-:Y:S01]  /*2cf0*/  IMAD R30, R5, R8, R30 ;  /* 0x00000008051e7224 */ /* 0x000fe200078e021e */
[----:B------:R-:W-:Y:S01]  /*2d00*/  LOP3.LUT R8, R7, 0x1bc, RZ, 0xfc, !PT ;  /* 0x000001bc07087812 */ /* 0x000fe200078efcff */
[----:B------:R-:W-:Y:S01]  /*2d10*/  @!P1 IMAD.MOV R27, RZ, RZ, -R27 ;  /* 0x000000ffff1b9224 */ /* 0x000fe200078e0a1b */
[----:B------:R-:W-:Y:S01]  /*2d20*/  IABS R103, R107 ;  /* 0x0000006b00677213 */ /* 0x000fe20000000000 */
[----:B------:R-:W-:Y:S01]  /*2d30*/  @!P5 IMAD.IADD R28, R28, 0x1, -R5 ;  /* 0x000000011c1cd824 */ /* 0x000fe200078e0a05 */
[----:B------:R-:W-:Y:S01]  /*2d40*/  ISETP.GE.AND P5, PT, R34, RZ, PT ;  /* 0x000000ff2200720c */ /* 0x000fe20003fa6270 */
[----:B------:R-:W-:Y:S01]  /*2d50*/  @!P6 IMAD.MOV R29, RZ, RZ, -R29 ;  /* 0x000000ffff1de224 */ /* 0x000fe200078e0a1d */
[----:B------:R-:W-:Y:S01]  /*2d60*/  IABS R34, R8 ;  /* 0x0000000800227213 */ /* 0x000fe20000000000 */
[----:B------:R-:W-:Y:S01]  /*2d70*/  @!P4 IMAD.IADD R31, R31, 0x1, -R5 ;  /* 0x000000011f1fc824 */ /* 0x000fe200078e0a05 */
[C---:B------:R-:W-:Y:S01]  /*2d80*/  ISETP.GT.U32.AND P1, PT, R5.reuse, R30, PT ;  /* 0x0000001e0500720c */ /* 0x040fe20003f24070 */
[----:B------:R-:W-:Y:S01]  /*2d90*/  @!P3 IMAD.MOV R28, RZ, RZ, -R28 ;  /* 0x000000ffff1cb224 */ /* 0x000fe200078e0a1c */
[----:B------:R-:W-:Y:S01]  /*2da0*/  ISETP.GE.AND P3, PT, R8, RZ, PT ;  /* 0x000000ff0800720c */ /* 0x000fe20003f66270 */
[----:B------:R-:W-:Y:S01]  /*2db0*/  IMAD.HI.U32 R8, R2, R34, RZ ;  /* 0x0000002202087227 */ /* 0x000fe200078e00ff */
[----:B------:R-:W-:-:S02]  /*2dc0*/  ISETP.GT.U32.AND P4, PT, R5, R31, PT ;  /* 0x0000001f0500720c */ /* 0x000fc40003f84070 */
[----:B------:R-:W-:Y:S01]  /*2dd0*/  ISETP.GT.U32.AND P6, PT, R5, R32, PT ;  /* 0x000000200500720c */ /* 0x000fe20003fc4070 */
[C---:B------:R-:W-:Y:S01]  /*2de0*/  IMAD.HI.U32 R9, R2.reuse, R35, RZ ;  /* 0x0000002302097227 */ /* 0x040fe200078e00ff */
[C---:B------:R-:W-:Y:S02]  /*2df0*/  LOP3.LUT R112, R7.reuse, 0x128, RZ, 0xfc, !PT ;  /* 0x0000012807707812 */ /* 0x040fe400078efcff */
[C---:B------:R-:W-:Y:S01]  /*2e00*/  LOP3.LUT R113, R7.reuse, 0x126, RZ, 0xfc, !PT ;  /* 0x0000012607717812 */ /* 0x040fe200078efcff */
[----:B------:R-:W-:Y:S01]  /*2e10*/  IMAD.HI.U32 R33, R2, R38, RZ ;  /* 0x0000002602217227 */ /* 0x000fe200078e00ff */
[C---:B------:R-:W-:Y:S02]  /*2e20*/  LOP3.LUT R114, R7.reuse, 0x124, RZ, 0xfc, !PT ;  /* 0x0000012407727812 */ /* 0x040fe400078efcff */
[C---:B------:R-:W-:Y:S01]  /*2e30*/  LOP3.LUT R116, R7.reuse, 0x120, RZ, 0xfc, !PT ;  /* 0x0000012007747812 */ /* 0x040fe200078efcff */
[----:B------:R-:W-:Y:S01]  /*2e40*/  IMAD.MOV R8, RZ, RZ, -R8 ;  /* 0x000000ffff087224 */ /* 0x000fe200078e0a08 */
[----:B------:R-:W-:Y:S01]  /*2e50*/  IABS R109, R114 ;  /* 0x00000072006d7213 */ /* 0x000fe20000000000 */
[----:B------:R-:W-:Y:S01]  /*2e60*/  IMAD.MOV R36, RZ, RZ, -R9 ;  /* 0x000000ffff247224 */ /* 0x000fe200078e0a09 */
[----:B------:R-:W-:Y:S01]  /*2e70*/  IABS R111, R116 ;  /* 0x00000074006f7213 */ /* 0x000fe20000000000 */
[----:B------:R-:W-:Y:S01]  /*2e80*/  IMAD.MOV R9, RZ, RZ, -R33 ;  /* 0x000000ffff097224 */ /* 0x000fe200078e0a21 */
[----:B------:R-:W-:Y:S01]  /*2e90*/  LOP3.LUT R115, R7, 0x122, RZ, 0xfc, !PT ;  /* 0x0000012207737812 */ /* 0x000fe200078efcff */
[----:B------:R-:W-:Y:S01]  /*2ea0*/  IMAD R33, R5, R8, R34 ;  /* 0x0000000805217224 */ /* 0x000fe200078e0222 */
[----:B------:R-:W-:Y:S01]  /*2eb0*/  LOP3.LUT R117, R7, 0x11e, RZ, 0xfc, !PT ;  /* 0x0000011e07757812 */ /* 0x000fe200078efcff */
[----:B------:R-:W-:Y:S01]  /*2ec0*/  @!P1 IMAD.IADD R30, R30, 0x1, -R5 ;  /* 0x000000011e1e9824 */ /* 0x000fe200078e0a05 */
[----:B------:R-:W-:Y:S01]  /*2ed0*/  IABS R110, R115 ;  /* 0x00000073006e7213 */ /* 0x000fe20000000000 */
[----:B------:R-:W-:Y:S01]  /*2ee0*/  IMAD R34, R5, R36, R35 ;  /* 0x0000002405227224 */ /* 0x000fe200078e0223 */
[----:B------:R-:W-:Y:S01]  /*2ef0*/  LOP3.LUT R123, R7, 0x110, RZ, 0xfc, !PT ;  /* 0x00000110077b7812 */ /* 0x000fe200078efcff */
[--C-:B------:R-:W-:Y:S01]  /*2f00*/  @!P4 IMAD.IADD R31, R31, 0x1, -R5.reuse ;  /* 0x000000011f1fc824 */ /* 0x100fe200078e0a05 */
[C---:B------:R-:W-:Y:S01]  /*2f10*/  ISETP.GT.U32.AND P1, PT, R5.reuse, R30, PT ;  /* 0x0000001e0500720c */ /* 0x040fe20003f24070 */
[----:B------:R-:W-:Y:S01]  /*2f20*/  @!P6 IMAD.IADD R32, R32, 0x1, -R5 ;  /* 0x000000012020e824 */ /* 0x000fe200078e0a05 */
[C---:B------:R-:W-:Y:S01]  /*2f30*/  ISETP.GT.U32.AND P4, PT, R5.reuse, R33, PT ;  /* 0x000000210500720c */ /* 0x040fe20003f84070 */
[----:B------:R-:W-:Y:S01]  /*2f40*/  IMAD.HI.U32 R10, R2, R37, RZ ;  /* 0x00000025020a7227 */ /* 0x000fe200078e00ff */
[----:B------:R-:W-:-:S02]  /*2f50*/  ISETP.GT.U32.AND P6, PT, R5, R34, PT ;  /* 0x000000220500720c */ /* 0x000fc40003fc4070 */
[----:B------:R-:W-:Y:S01]  /*2f60*/  IABS R119, R123 ;  /* 0x0000007b00777213 */ /* 0x000fe20000000000 */
[----:B------:R-:W-:Y:S01]  /*2f70*/  IMAD.MOV R10, RZ, RZ, -R10 ;  /* 0x000000ffff0a7224 */ /* 0x000fe200078e0a0a */
[----:B------:R-:W-:Y:S01]  /*2f80*/  LOP3.LUT R122, R7, 0x112, RZ, 0xfc, !PT ;  /* 0x00000112077a7812 */ /* 0x000fe200078efcff */
[C---:B------:R-:W-:Y:S01]  /*2f90*/  IMAD R36, R5.reuse, R9, R38 ;  /* 0x0000000905247224 */ /* 0x040fe200078e0226 */
[----:B------:R-:W-:Y:S01]  /*2fa0*/  IABS R38, R44 ;  /* 0x0000002c00267213 */ /* 0x000fe20000000000 */
[----:B------:R-:W-:Y:S01]  /*2fb0*/  IMAD R35, R5, R10, R37 ;  /* 0x0000000a05237224 */ /* 0x000fe200078e0225 */
[----:B------:R-:W-:Y:S01]  /*2fc0*/  IABS R37, R43 ;  /* 0x0000002b00257213 */ /* 0x000fe20000000000 */
[--C-:B------:R-:W-:Y:S01]  /*2fd0*/  @!P1 IMAD.IADD R30, R30, 0x1, -R5.reuse ;  /* 0x000000011e1e9824 */ /* 0x100fe200078e0a05 */
[----:B------:R-:W-:Y:S01]  /*2fe0*/  ISETP.GE.AND P1, PT, R39, RZ, PT ;  /* 0x000000ff2700720c */ /* 0x000fe20003f26270 */
[--C-:B------:R-:W-:Y:S01]  /*2ff0*/  @!P4 IMAD.IADD R33, R33, 0x1, -R5.reuse ;  /* 0x000000012121c824 */ /* 0x100fe200078e0a05 */
[C---:B------:R-:W-:Y:S01]  /*3000*/  ISETP.GT.U32.AND P4, PT, R5.reuse, R32, PT ;  /* 0x000000200500720c */ /* 0x040fe20003f84070 */
[----:B------:R-:W-:Y:S01]  /*3010*/  @!P6 IMAD.IADD R34, R34, 0x1, -R5 ;  /* 0x000000012222e824 */ /* 0x000fe200078e0a05 */
[----:B------:R-:W-:Y:S01]  /*3020*/  IABS R39, R45 ;  /* 0x0000002d00277213 */ /* 0x000fe20000000000 */
[----:B------:R-:W-:Y:S01]  /*3030*/  @!P2 IMAD.MOV R30, RZ, RZ, -R30 ;  /* 0x000000ffff1ea224 */ /* 0x000fe200078e0a1e */
[C---:B------:R-:W-:Y:S01]  /*3040*/  ISETP.GT.U32.AND P2, PT, R5.reuse, R33, PT ;  /* 0x000000210500720c */ /* 0x040fe20003f44070 */
[----:B------:R-:W-:Y:S01]  /*3050*/  IMAD.HI.U32 R8, R2, R37, RZ ;  /* 0x0000002502087227 */ /* 0x000fe200078e00ff */
[----:B------:R-:W-:-:S02]  /*3060*/  ISETP.GT.U32.AND P6, PT, R5, R34, PT ;  /* 0x000000220500720c */ /* 0x000fc40003fc4070 */
[----:B------:R-:W-:Y:S01]  /*3070*/  IABS R118, R122 ;  /* 0x0000007a00767213 */ /* 0x000fe20000000000 */
[----:B------:R-:W-:Y:S01]  /*3080*/  IMAD.HI.U32 R9, R2, R38, RZ ;  /* 0x0000002602097227 */ /* 0x000fe200078e00ff */
[C---:B------:R-:W-:Y:S02]  /*3090*/  LOP3.LUT R124, R7.reuse, 0x10e, RZ, 0xfc, !PT ;  /* 0x0000010e077c7812 */ /* 0x040fe400078efcff */
[C---:B------:R-:W-:Y:S01]  /*30a0*/  LOP3.LUT R125, R7.reuse, 0x10c, RZ, 0xfc, !PT ;  /* 0x0000010c077d7812 */ /* 0x040fe200078efcff */
[----:B------:R-:W-:Y:S01]  /*30b0*/  IMAD.MOV R8, RZ, RZ, -R8 ;  /* 0x000000ffff087224 */ /* 0x000fe200078e0a08 */
[----:B------:R-:W-:Y:S01]  /*30c0*/  IABS R120, R124 ;  /* 0x0000007c00787213 */ /* 0x000fe20000000000 */
[----:B------:R-:W-:Y:S01]  /*30d0*/  IMAD.MOV R10, RZ, RZ, -R9 ;  /* 0x000000ffff0a7224 */ /* 0x000fe200078e0a09 */
[----:B------:R-:W-:Y:S01]  /*30e0*/  LOP3.LUT R126, R7, 0x10a, RZ, 0xfc, !PT ;  /* 0x0000010a077e7812 */ /* 0x000fe200078efcff */
[----:B------:R-:W-:Y:S01]  /*30f0*/  @!P0 IMAD.MOV R31, RZ, RZ, -R31 ;  /* 0x000000ffff1f8224 */ /* 0x000fe200078e0a1f */
[C---:B------:R-:W-:Y:S01]  /*3100*/  ISETP.GT.U32.AND P0, PT, R5.reuse, R35, PT ;  /* 0x000000230500720c */ /* 0x040fe20003f04070 */
[----:B------:R-:W-:Y:S01]  /*3110*/  @!P4 IMAD.IADD R32, R32, 0x1, -R5 ;  /* 0x000000012020c824 */ /* 0x000fe200078e0a05 */
[C---:B------:R-:W-:Y:S01]  /*3120*/  ISETP.GT.U32.AND P4, PT, R5.reuse, R36, PT ;  /* 0x000000240500720c */ /* 0x040fe20003f84070 */
[C---:B------:R-:W-:Y:S01]  /*3130*/  IMAD R37, R5.reuse, R8, R37 ;  /* 0x0000000805257224 */ /* 0x040fe200078e0225 */
[----:B------:R-:W-:Y:S01]  /*3140*/  IABS R121, R125 ;  /* 0x0000007d00797213 */ /* 0x000fe20000000000 */
[----:B------:R-:W-:Y:S01]  /*3150*/  IMAD R38, R5, R10, R38 ;  /* 0x0000000a05267224 */ /* 0x000fe200078e0226 */
[----:B------:R-:W-:Y:S01]  /*3160*/  LOP3.LUT R10, R7, 0x1ac, RZ, 0xfc, !PT ;  /* 0x000001ac070a7812 */ /* 0x000fe200078efcff */
[--C-:B------:R-:W-:Y:S01]  /*3170*/  @!P2 IMAD.IADD R33, R33, 0x1, -R5.reuse ;  /* 0x000000012121a824 */ /* 0x100fe200078e0a05 */
[C---:B------:R-:W-:Y:S01]  /*3180*/  ISETP.GT.U32.AND P2, PT, R5.reuse, R37, PT ;  /* 0x000000250500720c */ /* 0x040fe20003f44070 */
[----:B------:R-:W-:Y:S01]  /*3190*/  @!P6 IMAD.IADD R34, R34, 0x1, -R5 ;  /* 0x000000012222e824 */ /* 0x000fe200078e0a05 */
[----:B------:R-:W-:Y:S01]  /*31a0*/  ISETP.GT.U32.AND P6, PT, R5, R38, PT ;  /* 0x000000260500720c */ /* 0x000fe20003fc4070 */
[----:B------:R-:W-:Y:S01]  /*31b0*/  IMAD.HI.U32 R9, R2, R40, RZ ;  /* 0x0000002802097227 */ /* 0x000fe200078e00ff */
[----:B------:R-:W-:-:S02]  /*31c0*/  LOP3.LUT R127, R7, 0x106, RZ, 0xfc, !PT ;  /* 0x00000106077f7812 */ /* 0x000fc400078efcff */
[----:B------:R-:W-:Y:S01]  /*31d0*/  LOP3.LUT R130, R7, 0x102, RZ, 0xfc, !PT ;  /* 0x0000010207827812 */ /* 0x000fe200078efcff */
[--C-:B------:R-:W-:Y:S01]  /*31e0*/  @!P0 IMAD.IADD R35, R35, 0x1, -R5.reuse ;  /* 0x0000000123238824 */ /* 0x100fe200078e0a05 */
[----:B------:R-:W-:Y:S01]  /*31f0*/  ISETP.GE.AND P0, PT, R41, RZ, PT ;  /* 0x000000ff2900720c */ /* 0x000fe20003f06270 */
[--C-:B------:R-:W-:Y:S01]  /*3200*/  @!P4 IMAD.IADD R36, R36, 0x1, -R5.reuse ;  /* 0x000000012424c824 */ /* 0x100fe200078e0a05 */
[----:B------:R-:W-:Y:S01]  /*3210*/  IABS R41, R10 ;  /* 0x0000000a00297213 */ /* 0x000fe20000000000 */
[----:B------:R-:W-:Y:S01]  /*3220*/  @!P5 IMAD.MOV R32, RZ, RZ, -R32 ;  /* 0x000000ffff20d224 */ /* 0x000fe200078e0a20 */
[----:B------:R-:W-:Y:S01]  /*3230*/  ISETP.GE.AND P4, PT, R42, RZ, PT ;  /* 0x000000ff2a00720c */ /* 0x000fe20003f86270 */
[--C-:B------:R-:W-:Y:S01]  /*3240*/  @!P2 IMAD.IADD R37, R37, 0x1, -R5.reuse ;  /* 0x000000012525a824 */ /* 0x100fe200078e0a05 */
[C---:B------:R-:W-:Y:S01]  /*3250*/  ISETP.GT.U32.AND P2, PT, R5.reuse, R35, PT ;  /* 0x000000230500720c */ /* 0x040fe20003f44070 */
[----:B------:R-:W-:Y:S01]  /*3260*/  @!P6 IMAD.IADD R38, R38, 0x1, -R5 ;  /* 0x000000012626e824 */ /* 0x000fe200078e0a05 */
[C---:B------:R-:W-:Y:S01]  /*3270*/  ISETP.GT.U32.AND P6, PT, R5.reuse, R36, PT ;  /* 0x000000240500720c */ /* 0x040fe20003fc4070 */
[----:B------:R-:W-:Y:S01]  /*3280*/  IMAD.MOV R9, RZ, RZ, -R9 ;  /* 0x000000ffff097224 */ /* 0x000fe200078e0a09 */
[----:B------:R-:W-:Y:S01]  /*3290*/  ISETP.GT.U32.AND P5, PT, R5, R37, PT ;  /* 0x000000250500720c */ /* 0x000fe20003fa4070 */
[----:B------:R-:W-:Y:S01]  /*32a0*/  IMAD.HI.U32 R8, R2, R39, RZ ;  /* 0x0000002702087227 */ /* 0x000fe200078e00ff */
[----:B------:R-:W-:-:S02]  /*32b0*/  IABS R42, R47 ;  /* 0x0000002f002a7213 */ /* 0x000fc40000000000 */
[----:B------:R-:W-:Y:S01]  /*32c0*/  LOP3.LUT R129, R7, 0x104, RZ, 0xfc, !PT ;  /* 0x0000010407817812 */ /* 0x000fe200078efcff */
[----:B------:R-:W-:Y:S01]  /*32d0*/  IMAD R40, R5, R9, R40 ;  /* 0x0000000905287224 */ /* 0x000fe200078e0228 */
[C---:B------:R-:W-:Y:S01]  /*32e0*/  LOP3.LUT R131, R7.reuse, 0xfe, RZ, 0xfc, !PT ;  /* 0x000000fe07837812 */ /* 0x040fe200078efcff */
[----:B------:R-:W-:Y:S01]  /*32f0*/  IMAD.MOV R8, RZ, RZ, -R8 ;  /* 0x000000ffff087224 */ /* 0x000fe200078e0a08 */
[----:B------:R-:W-:Y:S01]  /*3300*/  LOP3.LUT R135, R7, 0xf8, RZ, 0xfc, !PT ;  /* 0x000000f807877812 */ /* 0x000fe200078efcff */
[----:B------:R-:W-:Y:S01]  /*3310*/  @!P3 IMAD.MOV R33, RZ, RZ, -R33 ;  /* 0x000000ffff21b224 */ /* 0x000fe200078e0a21 */
[----:B------:R-:W-:Y:S01]  /*3320*/  ISETP.GT.U32.AND P3, PT, R5, R38, PT ;  /* 0x000000260500720c */ /* 0x000fe20003f64070 */
[--C-:B------:R-:W-:Y:S01]  /*3330*/  @!P2 IMAD.IADD R35, R35, 0x1, -R5.reuse ;  /* 0x000000012323a824 */ /* 0x100fe200078e0a05 */
[----:B------:R-:W-:Y:S01]  /*3340*/  ISETP.GE.AND P2, PT, R43, RZ, PT ;  /* 0x000000ff2b00720c */ /* 0x000fe20003f46270 */
[----:B------:R-:W-:Y:S01]  /*3350*/  @!P6 IMAD.IADD R36, R36, 0x1, -R5 ;  /* 0x000000012424e824 */ /* 0x000fe200078e0a05 */
[C---:B------:R-:W-:Y:S01]  /*3360*/  ISETP.GT.U32.AND P6, PT, R5.reuse, R40, PT ;  /* 0x000000280500720c */ /* 0x040fe20003fc4070 */
[----:B------:R-:W-:Y:S01]  /*3370*/  IMAD R39, R5, R8, R39 ;  /* 0x0000000805277224 */ /* 0x000fe200078e0227 */
[----:B------:R-:W-:Y:S01]  /*3380*/  IABS R128, R131 ;  /* 0x0000008300807213 */ /* 0x000fe20000000000 */
[----:B------:R-:W-:Y:S01]  /*3390*/  IMAD.HI.U32 R8, R2, R41, RZ ;  /* 0x0000002902087227 */ /* 0x000fe200078e00ff */
[----:B------:R-:W-:-:S02]  /*33a0*/  LOP3.LUT R136, R7, 0xf6, RZ, 0xfc, !PT ;  /* 0x000000f607887812 */ /* 0x000fc400078efcff */
[----:B------:R-:W-:Y:S01]  /*33b0*/  LOP3.LUT R138, R7, 0xf2, RZ, 0xfc, !PT ;  /* 0x000000f2078a7812 */ /* 0x000fe200078efcff */
[----:B------:R-:W-:Y:S01]  /*33c0*/  @!P5 IMAD.IADD R37, R37, 0x1, -R5 ;  /* 0x000000012525d824 */ /* 0x000fe200078e0a05 */
[----:B------:R-:W-:Y:S01]  /*33d0*/  ISETP.GE.AND P5, PT, R44, RZ, PT ;  /* 0x000000ff2c00720c */ /* 0x000fe20003fa6270 */
[----:B------:R-:W-:Y:S01]  /*33e0*/  IMAD.HI.U32 R9, R2, R42, RZ ;  /* 0x0000002a02097227 */ /* 0x000fe200078e00ff */
[----:B------:R-:W-:Y:S02]  /*33f0*/  IABS R132, R136 ;  /* 0x0000008800847213 */ /* 0x000fe40000000000 */
[----:B------:R-:W-:Y:S01]  /*3400*/  IABS R134, R138 ;  /* 0x0000008a00867213 */ /* 0x000fe20000000000 */
[----:B------:R-:W-:Y:S01]  /*3410*/  IMAD.MOV R8, RZ, RZ, -R8 ;  /* 0x000000ffff087224 */ /* 0x000fe200078e0a08 */
[----:B------:R-:W-:Y:S01]  /*3420*/  LOP3.LUT R137, R7, 0xf4, RZ, 0xfc, !PT ;  /* 0x000000f407897812 */ /* 0x000fe200078efcff */
[----:B------:R-:W-:Y:S01]  /*3430*/  @!P1 IMAD.MOV R34, RZ, RZ, -R34 ;  /* 0x000000ffff229224 */ /* 0x000fe200078e0a22 */
[C---:B------:R-:W-:Y:S01]  /*3440*/  ISETP.GT.U32.AND P1, PT, R5.reuse, R39, PT ;  /* 0x000000270500720c */ /* 0x040fe20003f24070 */
[----:B------:R-:W-:Y:S01]  /*3450*/  IMAD.MOV R9, RZ, RZ, -R9 ;  /* 0x000000ffff097224 */ /* 0x000fe200078e0a09 */
[----:B------:R-:W-:Y:S01]  /*3460*/  IABS R133, R137 ;  /* 0x0000008900857213 */ /* 0x000fe20000000000 */
[----:B------:R-:W-:Y:S01]  /*3470*/  IMAD R41, R5, R8, R41 ;  /* 0x0000000805297224 */ /* 0x000fe200078e0229 */
[----:B------:R-:W-:Y:S01]  /*3480*/  LOP3.LUT R8, R7, 0x1a8, RZ, 0xfc, !PT ;  /* 0x000001a807087812 */ /* 0x000fe200078efcff */
[--C-:B------:R-:W-:Y:S01]  /*3490*/  @!P3 IMAD.IADD R38, R38, 0x1, -R5.reuse ;  /* 0x000000012626b824 */ /* 0x100fe200078e0a05 */
[----:B------:R-:W-:Y:S01]  /*34a0*/  ISETP.GE.AND P3, PT, R45, RZ, PT ;  /* 0x000000ff2d00720c */ /* 0x000fe20003f66270 */
[----:B------:R-:W-:Y:S01]  /*34b0*/  @!P6 IMAD.IADD R40, R40, 0x1, -R5 ;  /* 0x000000012828e824 */ /* 0x000fe200078e0a05 */
[----:B------:R-:W-:Y:S01]  /*34c0*/  IABS R43, R8 ;  /* 0x00000008002b7213 */ /* 0x000fe20000000000 */
[----:B------:R-:W-:Y:S01]  /*34d0*/  IMAD R42, R5, R9, R42 ;  /* 0x00000009052a7224 */ /* 0x000fe200078e022a */
[----:B------:R-:W-:Y:S01]  /*34e0*/  LOP3.LUT R9, R7, 0x1a6, RZ, 0xfc, !PT ;  /* 0x000001a607097812 */ /* 0x000fe200078efcff */
[----:B------:R-:W-:Y:S01]  /*34f0*/  @!P2 IMAD.MOV R37, RZ, RZ, -R37 ;  /* 0x000000ffff25a224 */ /* 0x000fe200078e0a25 */
[C---:B------:R-:W-:Y:S01]  /*3500*/  ISETP.GT.U32.AND P2, PT, R5.reuse, R41, PT ;  /* 0x000000290500720c */ /* 0x040fe20003f44070 */
[----:B------:R-:W-:Y:S01]  /*3510*/  @!P4 IMAD.MOV R36, RZ, RZ, -R36 ;  /* 0x000000ffff24c224 */ /* 0x000fe200078e0a24 */
[C---:B------:R-:W-:Y:S01]  /*3520*/  ISETP.GT.U32.AND P4, PT, R5.reuse, R40, PT ;  /* 0x000000280500720c */ /* 0x040fe20003f84070 */
[----:B------:R-:W-:Y:S01]  /*3530*/  @!P5 IMAD.MOV R38, RZ, RZ, -R38 ;  /* 0x000000ffff26d224 */ /* 0x000fe200078e0a26 */
[----:B------:R-:W-:Y:S01]  /*3540*/  ISETP.GT.U32.AND P5, PT, R5, R42, PT ;  /* 0x0000002a0500720c */ /* 0x000fe20003fa4070 */
[----:B------:R-:W-:Y:S01]  /*3550*/  @!P1 IMAD.IADD R39, R39, 0x1, -R5 ;  /* 0x0000000127279824 */ /* 0x000fe200078e0a05 */
[----:B------:R-:W-:Y:S01]  /*3560*/  IABS R44, R9 ;  /* 0x00000009002c7213 */ /* 0x000fe20000000000 */
[----:B------:R-:W-:Y:S01]  /*3570*/  @!P0 IMAD.MOV R35, RZ, RZ, -R35 ;  /* 0x000000ffff238224 */ /* 0x000fe200078e0a23 */
[----:B------:R-:W-:-:S02]  /*3580*/  ISETP.GE.AND P6, PT, R10, RZ, PT ;  /* 0x000000ff0a00720c */ /* 0x000fc40003fc6270 */
[----:B------:R-:W-:Y:S02]  /*3590*/  ISETP.GT.U32.AND P0, PT, R5, R39, PT ;  /* 0x000000270500720c */ /* 0x000fe40003f04070 */
[----:B------:R-:W-:Y:S01]  /*35a0*/  ISETP.GE.AND P1, PT, R46, RZ, PT ;  /* 0x000000ff2e00720c */ /* 0x000fe20003f26270 */
[--C-:B------:R-:W-:Y:S01]  /*35b0*/  @!P2 IMAD.IADD R41, R41, 0x1, -R5.reuse ;  /* 0x000000012929a824 */ /* 0x100fe200078e0a05 */
[----:B------:R-:W-:Y:S01]  /*35c0*/  ISETP.GE.AND P2, PT, R9, RZ, PT ;  /* 0x000000ff0900720c */ /* 0x000fe20003f46270 */
[--C-:B------:R-:W-:Y:S01]  /*35d0*/  @!P4 IMAD.IADD R40, R40, 0x1, -R5.reuse ;  /* 0x000000012828c824 */ /* 0x100fe200078e0a05 */
[----:B------:R-:W-:Y:S01]  /*35e0*/  ISETP.GE.AND P4, PT, R8, RZ, PT ;  /* 0x000000ff0800720c */ /* 0x000fe20003f86270 */
[----:B------:R-:W-:Y:S01]  /*35f0*/  @!P5 IMAD.IADD R42, R42, 0x1, -R5 ;  /* 0x000000012a2ad824 */ /* 0x000fe200078e0a05 */
[----:B------:R-:W-:Y:S01]  /*3600*/  ISETP.GT.U32.AND P5, PT, R5, R41, PT ;  /* 0x000000290500720c */ /* 0x000fe20003fa4070 */
[----:B------:R-:W-:Y:S01]  /*3610*/  IMAD.HI.U32 R8, R2, R43, RZ ;  /* 0x0000002b02087227 */ /* 0x000fe200078e00ff */
[----:B------:R-:W-:-:S02]  /*3620*/  LOP3.LUT R10, R7, 0x1a4, RZ, 0xfc, !PT ;  /* 0x000001a4070a7812 */ /* 0x000fc400078efcff */
[----:B------:R-:W-:Y:S01]  /*3630*/  LOP3.LUT R140, R7, 0xf0, RZ, 0xfc, !PT ;  /* 0x000000f0078c7812 */ /* 0x000fe200078efcff */
[----:B------:R-:W-:Y:S01]  /*3640*/  IMAD.MOV R8, RZ, RZ, -R8 ;  /* 0x000000ffff087224 */ /* 0x000fe200078e0a08 */
[----:B------:R-:W-:Y:S01]  /*3650*/  IABS R45, R10 ;  /* 0x0000000a002d7213 */ /* 0x000fe20000000000 */
[----:B------:R-:W-:Y:S01]  /*3660*/  @!P0 IMAD.IADD R39, R39, 0x1, -R5 ;  /* 0x0000000127278824 */ /* 0x000fe200078e0a05 */
[----:B------:R-:W-:Y:S01]  /*3670*/  ISETP.GE.AND P0, PT, R47, RZ, PT ;  /* 0x000000ff2f00720c */ /* 0x000fe20003f06270 */
[----:B------:R-:W-:Y:S01]  /*3680*/  IMAD R43, R5, R8, R43 ;  /* 0x00000008052b7224 */ /* 0x000fe200078e022b */
[C---:B------:R-:W-:Y:S01]  /*3690*/  LOP3.LUT R8, R7.reuse, 0x1a2, RZ, 0xfc, !PT ;  /* 0x000001a207087812 */ /* 0x040fe200078efcff */
[----:B------:R-:W-:Y:S01]  /*36a0*/  IMAD.HI.U32 R9, R2, R44, RZ ;  /* 0x0000002c02097227 */ /* 0x000fe200078e00ff */
[----:B------:R-:W-:Y:S02]  /*36b0*/  LOP3.LUT R141, R7, 0xee, RZ, 0xfc, !PT ;  /* 0x000000ee078d7812 */ /* 0x000fe400078efcff */
[----:B------:R-:W-:Y:S01]  /*36c0*/  IABS R46, R8 ;  /* 0x00000008002e7213 */ /* 0x000fe20000000000 */
[----:B------:R-:W-:Y:S01]  /*36d0*/  @!P3 IMAD.MOV R39, RZ, RZ, -R39 ;  /* 0x000000ffff27b224 */ /* 0x000fe200078e0a27 */
[----:B------:R-:W-:Y:S01]  /*36e0*/  ISETP.GT.U32.AND P3, PT, R5, R42, PT ;  /* 0x0000002a0500720c */ /* 0x000fe20003f64070 */
[----:B------:R-:W-:Y:S01]  /*36f0*/  @!P5 IMAD.IADD R41, R41, 0x1, -R5 ;  /* 0x000000012929d824 */ /* 0x000fe200078e0a05 */
[----:B------:R-:W-:Y:S01]  /*3700*/  ISETP.GT.U32.AND P5, PT, R5, R43, PT ;  /* 0x0000002b0500720c */ /* 0x000fe20003fa4070 */
[----:B------:R-:W-:Y:S01]  /*3710*/  IMAD.MOV R9, RZ, RZ, -R9 ;  /* 0x000000ffff097224 */ /* 0x000fe200078e0a09 */
[C---:B------:R-:W-:Y:S01]  /*3720*/  LOP3.LUT R142, R7.reuse, 0xec, RZ, 0xfc, !PT ;  /* 0x000000ec078e7812 */ /* 0x040fe200078efcff */
[----:B------:R-:W-:Y:S01]  /*3730*/  @!P6 IMAD.MOV R41, RZ, RZ, -R41 ;  /* 0x000000ffff29e224 */ /* 0x000fe200078e0a29 */
[----:B------:R-:W-:Y:S01]  /*3740*/  LOP3.LUT R143, R7, 0xea, RZ, 0xfc, !PT ;  /* 0x000000ea078f7812 */ /* 0x000fe200078efcff */
[----:B------:R-:W-:Y:S01]  /*3750*/  IMAD R44, R5, R9, R44 ;  /* 0x00000009052c7224 */ /* 0x000fe200078e022c */
[----:B------:R-:W-:Y:S01]  /*3760*/  LOP3.LUT R9, R7, 0x1a0, RZ, 0xfc, !PT ;  /* 0x000001a007097812 */ /* 0x000fe200078efcff */
[----:B------:R-:W-:Y:S01]  /*3770*/  @!P1 IMAD.MOV R40, RZ, RZ, -R40 ;  /* 0x000000ffff289224 */ /* 0x000fe200078e0a28 */
[----:B------:R-:W-:-:S02]  /*3780*/  ISETP.GE.AND P1, PT, R10, RZ, PT ;  /* 0x000000ff0a00720c */ /* 0x000fc40003f26270 */
[----:B------:R-:W-:Y:S01]  /*3790*/  ISETP.GT.U32.AND P6, PT, R5, R44, PT ;  /* 0x0000002c0500720c */ /* 0x000fe20003fc4070 */
[--C-:B------:R-:W-:Y:S01]  /*37a0*/  @!P3 IMAD.IADD R42, R42, 0x1, -R5.reuse ;  /* 0x000000012a2ab824 */ /* 0x100fe200078e0a05 */
[----:B------:R-:W-:Y:S01]  /*37b0*/  ISETP.GE.AND P3, PT, R8, RZ, PT ;  /* 0x000000ff0800720c */ /* 0x000fe20003f66270 */
[----:B------:R-:W-:Y:S01]  /*37c0*/  @!P5 IMAD.IADD R43, R43, 0x1, -R5 ;  /* 0x000000012b2bd824 */ /* 0x000fe200078e0a05 */
[----:B------:R-:W-:Y:S01]  /*37d0*/  IABS R47, R9 ;  /* 0x00000009002f7213 */ /* 0x000fe20000000000 */
[C---:B------:R-:W-:Y:S01]  /*37e0*/  IMAD.HI.U32 R8, R2.reuse, R45, RZ ;  /* 0x0000002d02087227 */ /* 0x040fe200078e00ff */
[----:B------:R-:W-:Y:S02]  /*37f0*/  LOP3.LUT R144, R7, 0xe8, RZ, 0xfc, !PT ;  /* 0x000000e807907812 */ /* 0x000fe400078efcff */
[----:B------:R-:W-:Y:S01]  /*3800*/  ISETP.GT.U32.AND P5, PT, R5, R43, PT ;  /* 0x0000002b0500720c */ /* 0x000fe20003fa4070 */
[----:B------:R-:W-:Y:S01]  /*3810*/  IMAD.MOV R10, RZ, RZ, -R8 ;  /* 0x000000ffff0a7224 */ /* 0x000fe200078e0a08 */
[----:B------:R-:W-:Y:S01]  /*3820*/  IABS R139, R144 ;  /* 0x00000090008b7213 */ /* 0x000fe20000000000 */
[----:B------:R-:W-:Y:S01]  /*3830*/  IMAD.HI.U32 R8, R2, R46, RZ ;  /* 0x0000002e02087227 */ /* 0x000fe200078e00ff */
[----:B------:R-:W-:-:S02]  /*3840*/  LOP3.LUT R145, R7, 0xe6, RZ, 0xfc, !PT ;  /* 0x000000e607917812 */ /* 0x000fc400078efcff */
[C---:B------:R-:W-:Y:S01]  /*3850*/  LOP3.LUT R146, R7.reuse, 0xe0, RZ, 0xfc, !PT ;  /* 0x000000e007927812 */ /* 0x040fe200078efcff */
[----:B------:R-:W-:Y:S01]  /*3860*/  @!P6 IMAD.IADD R44, R44, 0x1, -R5 ;  /* 0x000000012c2ce824 */ /* 0x000fe200078e0a05 */
[C---:B------:R-:W-:Y:S01]  /*3870*/  LOP3.LUT R148, R7.reuse, 0xda, RZ, 0xfc, !PT ;  /* 0x000000da07947812 */ /* 0x040fe200078efcff */
[----:B------:R-:W-:Y:S01]  /*3880*/  IMAD.MOV R8, RZ, RZ, -R8 ;  /* 0x000000ffff087224 */ /* 0x000fe200078e0a08 */
[----:B------:R-:W-:Y:S01]  /*3890*/  LOP3.LUT R149, R7, 0xd8, RZ, 0xfc, !PT ;  /* 0x000000d807957812 */ /* 0x000fe200078efcff */
[C---:B------:R-:W-:Y:S01]  /*38a0*/  IMAD R45, R5.reuse, R10, R45 ;  /* 0x0000000a052d7224 */ /* 0x040fe200078e022d */
[C---:B------:R-:W-:Y:S01]  /*38b0*/  ISETP.GT.U32.AND P6, PT, R5.reuse, R44, PT ;  /* 0x0000002c0500720c */ /* 0x040fe20003fc4070 */
[----:B------:R-:W-:Y:S01]  /*38c0*/  IMAD R46, R5, R8, R46 ;  /* 0x00000008052e7224 */ /* 0x000fe200078e022e */
[----:B------:R-:W-:Y:S01]  /*38d0*/  LOP3.LUT R10, R7, 0x19c, RZ, 0xfc, !PT ;  /* 0x0000019c070a7812 */ /* 0x000fe200078efcff */
[----:B------:R-:W-:Y:S01]  /*38e0*/  IMAD.HI.U32 R8, R2, R47, RZ ;  /* 0x0000002f02087227 */ /* 0x000fe200078e00ff */
[----:B------:R-:W-:-:S02]  /*38f0*/  IABS R147, R149 ;  /* 0x0000009500937213 */ /* 0x000fc40000000000 */
[----:B------:R-:W-:Y:S01]  /*3900*/  IABS R49, R10 ;  /* 0x0000000a00317213 */ /* 0x000fe20000000000 */
[----:B------:R-:W-:Y:S01]  /*3910*/  @!P0 IMAD.MOV R42, RZ, RZ, -R42 ;  /* 0x000000ffff2a8224 */ /* 0x000fe200078e0a2a */
[----:B------:R-:W-:Y:S01]  /*3920*/  ISETP.GE.AND P0, PT, R9, RZ, PT ;  /* 0x000000ff0900720c */ /* 0x000fe20003f06270 */
[----:B------:R-:W-:Y:S01]  /*3930*/  @!P5 IMAD.IADD R43, R43, 0x1, -R5 ;  /* 0x000000012b2bd824 */ /* 0x000fe200078e0a05 */
[----:B------:R-:W-:Y:S01]  /*3940*/  ISETP.GT.U32.AND P5, PT, R5, R45, PT ;  /* 0x0000002d0500720c */ /* 0x000fe20003fa4070 */
[----:B------:R-:W-:Y:S01]  /*3950*/  IMAD.HI.U32 R9, R2, R48, RZ ;  /* 0x0000003002097227 */ /* 0x000fe200078e00ff */
[C---:B------:R-:W-:Y:S02]  /*3960*/  LOP3.LUT R157, R7.reuse, 0xd0, RZ, 0xfc, !PT ;  /* 0x000000d0079d7812 */ /* 0x040fe400078efcff */
[----:B------:R-:W-:Y:S01]  /*3970*/  LOP3.LUT R154, R7, 0xd4, RZ, 0xfc, !PT ;  /* 0x000000d4079a7812 */ /* 0x000fe200078efcff */
[----:B------:R-:W-:Y:S01]  /*3980*/  IMAD.MOV R8, RZ, RZ, -R8 ;  /* 0x000000ffff087224 */ /* 0x000fe200078e0a08 */
[----:B------:R-:W-:Y:S01]  /*3990*/  IABS R152, R157 ;  /* 0x0000009d00987213 */ /* 0x000fe20000000000 */
[----:B------:R-:W-:Y:S01]  /*39a0*/  IMAD.MOV R9, RZ, RZ, -R9 ;  /* 0x000000ffff097224 */ /* 0x000fe200078e0a09 */
[----:B------:R-:W-:Y:S01]  /*39b0*/  IABS R150, R154 ;  /* 0x0000009a00967213 */ /* 0x000fe20000000000 */
[----:B------:R-:W-:Y:S01]  /*39c0*/  IMAD R47, R5, R8, R47 ;  /* 0x00000008052f7224 */ /* 0x000fe200078e022f */
[----:B------:R-:W-:Y:S01]  /*39d0*/  LOP3.LUT R156, R7, 0xd2, RZ, 0xfc, !PT ;  /* 0x000000d2079c7812 */ /* 0x000fe200078efcff */
[----:B------:R-:W-:Y:S01]  /*39e0*/  IMAD R48, R5, R9, R48 ;  /* 0x0000000905307224 */ /* 0x000fe200078e0230 */
[----:B------:R-:W-:Y:S01]  /*39f0*/  LOP3.LUT R158, R7, 0xce, RZ, 0xfc, !PT ;  /* 0x000000ce079e7812 */ /* 0x000fe200078efcff */
[--C-:B------:R-:W-:Y:S01]  /*3a00*/  @!P6 IMAD.IADD R44, R44, 0x1, -R5.reuse ;  /* 0x000000012c2ce824 */ /* 0x100fe200078e0a05 */
[----:B------:R-:W-:Y:S01]  /*3a10*/  ISETP.GT.U32.AND P6, PT, R5, R47, PT ;  /* 0x0000002f0500720c */ /* 0x000fe20003fc4070 */
[----:B------:R-:W-:Y:S01]  /*3a20*/  @!P5 IMAD.IADD R45, R45, 0x1, -R5 ;  /* 0x000000012d2dd824 */ /* 0x000fe200078e0a05 */
[----:B------:R-:W-:Y:S01]  /*3a30*/  ISETP.GT.U32.AND P5, PT, R5, R48, PT ;  /* 0x000000300500720c */ /* 0x000fe20003fa4070 */
[----:B------:R-:W-:Y:S01]  /*3a40*/  IMAD.HI.U32 R8, R2, R49, RZ ;  /* 0x0000003102087227 */ /* 0x000fe200078e00ff */
[----:B------:R-:W-:-:S02]  /*3a50*/  IABS R151, R156 ;  /* 0x0000009c00977213 */ /* 0x000fc40000000000 */
[----:B------:R-:W-:Y:S01]  /*3a60*/  LOP3.LUT R159, R7, 0xcc, RZ, 0xfc, !PT ;  /* 0x000000cc079f7812 */ /* 0x000fe200078efcff */
[----:B------:R-:W-:Y:S01]  /*3a70*/  @!P4 IMAD.MOV R43, RZ, RZ, -R43 ;  /* 0x000000ffff2bc224 */ /* 0x000fe200078e0a2b */
[----:B------:R-:W-:Y:S01]  /*3a80*/  ISETP.GT.U32.AND P4, PT, R5, R46, PT ;  /* 0x0000002e0500720c */ /* 0x000fe20003f84070 */
[----:B------:R-:W-:Y:S01]  /*3a90*/  IMAD.MOV R8, RZ, RZ, -R8 ;  /* 0x000000ffff087224 */ /* 0x000fe200078e0a08 */
[C---:B------:R-:W-:Y:S01]  /*3aa0*/  LOP3.LUT R160, R7.reuse, 0xca, RZ, 0xfc, !PT ;  /* 0x000000ca07a07812 */ /* 0x040fe200078efcff */
[----:B------:R-:W-:Y:S01]  /*3ab0*/  @!P2 IMAD.MOV R44, RZ, RZ, -R44 ;  /* 0x000000ffff2ca224 */ /* 0x000fe200078e0a2c */
[----:B------:R-:W-:Y:S01]  /*3ac0*/  LOP3.LUT R161, R7, 0xc8, RZ, 0xfc, !PT ;  /* 0x000000c807a17812 */ /* 0x000fe200078efcff */
[--C-:B------:R-:W-:Y:S01]  /*3ad0*/  @!P6 IMAD.IADD R47, R47, 0x1, -R5.reuse ;  /* 0x000000012f2fe824 */ /* 0x100fe200078e0a05 */
[----:B------:R-:W-:Y:S01]  /*3ae0*/  LOP3.LUT R162, R7, 0xc6, RZ, 0xfc, !PT ;  /* 0x000000c607a27812 */ /* 0x000fe200078efcff */
[----:B------:R-:W-:Y:S01]  /*3af0*/  @!P5 IMAD.IADD R48, R48, 0x1, -R5 ;  /* 0x000000013030d824 */ /* 0x000fe200078e0a05 */
[----:B------:R-:W-:Y:S01]  /*3b00*/  IABS R155, R161 ;  /* 0x000000a1009b7213 */ /* 0x000fe20000000000 */
[C---:B------:R-:W-:Y:S01]  /*3b10*/  IMAD R49, R5.reuse, R8, R49 ;  /* 0x0000000805317224 */ /* 0x040fe200078e0231 */
[C---:B------:R-:W-:Y:S01]  /*3b20*/  ISETP.GT.U32.AND P5, PT, R5.reuse, R47, PT ;  /* 0x0000002f0500720c */ /* 0x040fe20003fa4070 */
[----:B------:R-:W-:Y:S01]  /*3b30*/  IMAD.HI.U32 R8, R2, R50, RZ ;  /* 0x0000003202087227 */ /* 0x000fe200078e00ff */
[----:B------:R-:W-:-:S02]  /*3b40*/  ISETP.GT.U32.AND P2, PT, R5, R48, PT ;  /* 0x000000300500720c */ /* 0x000fc40003f44070 */
[C---:B------:R-:W-:Y:S01]  /*3b50*/  LOP3.LUT R163, R7.reuse, 0xc4, RZ, 0xfc, !PT ;  /* 0x000000c407a37812 */ /* 0x040fe200078efcff */
[----:B------:R-:W-:Y:S01]  /*3b60*/  IMAD.MOV R8, RZ, RZ, -R8 ;  /* 0x000000ffff087224 */ /* 0x000fe200078e0a08 */
[----:B------:R-:W-:Y:S01]  /*3b70*/  LOP3.LUT R169, R7, 0xb6, RZ, 0xfc, !PT ;  /* 0x000000b607a97812 */ /* 0x000fe200078efcff */
[--C-:B------:R-:W-:Y:S01]  /*3b80*/  @!P4 IMAD.IADD R46, R46, 0x1, -R5.reuse ;  /* 0x000000012e2ec824 */ /* 0x100fe200078e0a05 */
[C---:B------:R-:W-:Y:S01]  /*3b90*/  ISETP.GT.U32.AND P4, PT, R5.reuse, R45, PT ;  /* 0x0000002d0500720c */ /* 0x040fe20003f84070 */
[C---:B------:R-:W-:Y:S01]  /*3ba0*/  IMAD R50, R5.reuse, R8, R50 ;  /* 0x0000000805327224 */ /* 0x040fe200078e0232 */
[----:B------:R-:W-:Y:S01]  /*3bb0*/  IABS R164, R169 ;  /* 0x000000a900a47213 */ /* 0x000fe20000000000 */
[----:B------:R-:W-:Y:S01]  /*3bc0*/  IMAD.HI.U32 R8, R2, R51, RZ ;  /* 0x0000003302087227 */ /* 0x000fe200078e00ff */
[----:B------:R-:W-:Y:S02]  /*3bd0*/  ISETP.GT.U32.AND P6, PT, R5, R46, PT ;  /* 0x0000002e0500720c */ /* 0x000fe40003fc4070 */
[----:B------:R-:W-:Y:S01]  /*3be0*/  LOP3.LUT R170, R7, 0xb4, RZ, 0xfc, !PT ;  /* 0x000000b407aa7812 */ /* 0x000fe200078efcff */
[--C-:B------:R-:W-:Y:S01]  /*3bf0*/  @!P5 IMAD.IADD R47, R47, 0x1, -R5.reuse ;  /* 0x000000012f2fd824 */ /* 0x100fe200078e0a05 */
[C---:B------:R-:W-:Y:S01]  /*3c00*/  ISETP.GT.U32.AND P5, PT, R5.reuse, R50, PT ;  /* 0x000000320500720c */ /* 0x040fe20003fa4070 */
[----:B------:R-:W-:Y:S01]  /*3c10*/  IMAD.MOV R8, RZ, RZ, -R8 ;  /* 0x000000ffff087224 */ /* 0x000fe200078e0a08 */
[----:B------:R-:W-:Y:S01]  /*3c20*/  IABS R165, R170 ;  /* 0x000000aa00a57213 */ /* 0x000fe20000000000 */
[----:B------:R-:W-:Y:S01]  /*3c30*/  @!P2 IMAD.IADD R48, R48, 0x1, -R5 ;  /* 0x000000013030a824 */ /* 0x000fe200078e0a05 */
[----:B------:R-:W-:Y:S01]  /*3c40*/  ISETP.GE.AND P2, PT, R10, RZ, PT ;  /* 0x000000ff0a00720c */ /* 0x000fe20003f46270 */
[----:B------:R-:W-:Y:S01]  /*3c50*/  IMAD R51, R5, R8, R51 ;  /* 0x0000000805337224 */ /* 0x000fe200078e0233 */
[----:B------:R-:W-:Y:S01]  /*3c60*/  LOP3.LUT R10, R7, 0x192, RZ, 0xfc, !PT ;  /* 0x00000192070a7812 */ /* 0x000fe200078efcff */
[--C-:B------:R-:W-:Y:S01]  /*3c70*/  @!P4 IMAD.IADD R45, R45, 0x1, -R5.reuse ;  /* 0x000000012d2dc824 */ /* 0x100fe200078e0a05 */
[----:B------:R-:W-:Y:S01]  /*3c80*/  ISETP.GT.U32.AND P4, PT, R5, R49, PT ;  /* 0x000000310500720c */ /* 0x000fe20003f84070 */
[----:B------:R-:W-:Y:S01]  /*3c90*/  @!P6 IMAD.IADD R46, R46, 0x1, -R5 ;  /* 0x000000012e2ee824 */ /* 0x000fe200078e0a05 */
[----:B------:R-:W-:Y:S01]  /*3ca0*/  ISETP.GE.AND P6, PT, R53, RZ, PT ;  /* 0x000000ff3500720c */ /* 0x000fe20003fc6270 */
[----:B------:R-:W-:Y:S01]  /*3cb0*/  IMAD.HI.U32 R9, R2, R52, RZ ;  /* 0x0000003402097227 */ /* 0x000fe200078e00ff */
[----:B------:R-:W-:-:S02]  /*3cc0*/  IABS R53, R57 ;  /* 0x0000003900357213 */ /* 0x000fc40000000000 */
[C---:B------:R-:W-:Y:S01]  /*3cd0*/  LOP3.LUT R168, R7.reuse, 0xb8, RZ, 0xfc, !PT ;  /* 0x000000b807a87812 */ /* 0x040fe200078efcff */
[--C-:B------:R-:W-:Y:S01]  /*3ce0*/  @!P5 IMAD.IADD R50, R50, 0x1, -R5.reuse ;  /* 0x000000013232d824 */ /* 0x100fe200078e0a05 */
[C---:B------:R-:W-:Y:S01]  /*3cf0*/  LOP3.LUT R171, R7.reuse, 0xb2, RZ, 0xfc, !PT ;  /* 0x000000b207ab7812 */ /* 0x040fe200078efcff */
[----:B------:R-:W-:Y:S01]  /*3d00*/  IMAD.HI.U32 R8, R2, R53, RZ ;  /* 0x0000003502087227 */ /* 0x000fe200078e00ff */
[----:B------:R-:W-:Y:S02]  /*3d10*/  LOP3.LUT R173, R7, 0xae, RZ, 0xfc, !PT ;  /* 0x000000ae07ad7812 */ /* 0x000fe400078efcff */
[----:B------:R-:W-:Y:S01]  /*3d20*/  ISETP.GT.U32.AND P5, PT, R5, R50, PT ;  /* 0x000000320500720c */ /* 0x000fe20003fa4070 */
[----:B------:R-:W-:Y:S01]  /*3d30*/  IMAD.MOV R8, RZ, RZ, -R8 ;  /* 0x000000ffff087224 */ /* 0x000fe200078e0a08 */
[----:B------:R-:W-:Y:S01]  /*3d40*/  IABS R166, R171 ;  /* 0x000000ab00a67213 */ /* 0x000fe20000000000 */
[----:B------:R-:W-:Y:S01]  /*3d50*/  @!P4 IMAD.IADD R49, R49, 0x1, -R5 ;  /* 0x000000013131c824 */ /* 0x000fe200078e0a05 */
[----:B------:R-:W-:Y:S01]  /*3d60*/  ISETP.GE.AND P4, PT, R54, RZ, PT ;  /* 0x000000ff3600720c */ /* 0x000fe20003f86270 */
[----:B------:R-:W-:Y:S01]  /*3d70*/  IMAD R53, R5, R8, R53 ;  /* 0x0000000805357224 */ /* 0x000fe200078e0235 */
[----:B------:R-:W-:Y:S01]  /*3d80*/  IABS R54, R10 ;  /* 0x0000000a00367213 */ /* 0x000fe20000000000 */
[----:B------:R-:W-:Y:S01]  /*3d90*/  IMAD.MOV R9, RZ, RZ, -R9 ;  /* 0x000000ffff097224 */ /* 0x000fe200078e0a09 */
[----:B------:R-:W-:Y:S01]  /*3da0*/  LOP3.LUT R172, R7, 0xb0, RZ, 0xfc, !PT ;  /* 0x000000b007ac7812 */ /* 0x000fe200078efcff */
[----:B------:R-:W-:Y:S01]  /*3db0*/  @!P0 IMAD.MOV R47, RZ, RZ, -R47 ;  /* 0x000000ffff2f8224 */ /* 0x000fe200078e0a2f */
[----:B------:R-:W-:Y:S01]  /*3dc0*/  ISETP.GE.AND P0, PT, R55, RZ, PT ;  /* 0x000000ff3700720c */ /* 0x000fe20003f06270 */
[C---:B------:R-:W-:Y:S01]  /*3dd0*/  IMAD R52, R5.reuse, R9, R52 ;  /* 0x0000000905347224 */ /* 0x040fe200078e0234 */
[----:B------:R-:W-:Y:S01]  /*3de0*/  IABS R55, R59 ;  /* 0x0000003b00377213 */ /* 0x000fe20000000000 */
[----:B------:R-:W-:Y:S01]  /*3df0*/  @!P5 IMAD.IADD R50, R50, 0x1, -R5 ;  /* 0x000000013232d824 */ /* 0x000fe200078e0a05 */
[----:B------:R-:W-:Y:S01]  /*3e00*/  ISETP.GT.U32.AND P5, PT, R5, R53, PT ;  /* 0x000000350500720c */ /* 0x000fe20003fa4070 */
[----:B------:R-:W-:Y:S01]  /*3e10*/  IMAD.HI.U32 R8, R2, R54, RZ ;  /* 0x0000003602087227 */ /* 0x000fe200078e00ff */
[----:B------:R-:W-:-:S02]  /*3e20*/  IABS R167, R172 ;  /* 0x000000ac00a77213 */ /* 0x000fc40000000000 */
[----:B------:R-:W-:Y:S01]  /*3e30*/  LOP3.LUT R174, R7, 0xaa, RZ, 0xfc, !PT ;  /* 0x000000aa07ae7812 */ /* 0x000fe200078efcff */
[----:B------:R-:W-:Y:S01]  /*3e40*/  @!P1 IMAD.MOV R45, RZ, RZ, -R45 ;  /* 0x000000ffff2d9224 */ /* 0x000fe200078e0a2d */
[C---:B------:R-:W-:Y:S01]  /*3e50*/  ISETP.GT.U32.AND P1, PT, R5.reuse, R49, PT ;  /* 0x000000310500720c */ /* 0x040fe20003f24070 */
[----:B------:R-:W-:Y:S01]  /*3e60*/  @!P6 IMAD.MOV R48, RZ, RZ, -R48 ;  /* 0x000000ffff30e224 */ /* 0x000fe200078e0a30 */
[C---:B------:R-:W-:Y:S01]  /*3e70*/  ISETP.GT.U32.AND P6, PT, R5.reuse, R52, PT ;  /* 0x000000340500720c */ /* 0x040fe20003fc4070 */
[----:B------:R-:W-:Y:S01]  /*3e80*/  @!P3 IMAD.MOV R46, RZ, RZ, -R46 ;  /* 0x000000ffff2eb224 */ /* 0x000fe200078e0a2e */
[----:B------:R-:W-:Y:S01]  /*3e90*/  ISETP.GT.U32.AND P3, PT, R5, R51, PT ;  /* 0x000000330500720c */ /* 0x000fe20003f64070 */
[----:B------:R-:W-:Y:S01]  /*3ea0*/  IMAD.MOV R9, RZ, RZ, -R8 ;  /* 0x000000ffff097224 */ /* 0x000fe200078e0a08 */
[----:B------:R-:W-:Y:S01]  /*3eb0*/  LOP3.LUT R175, R7, 0xa8, RZ, 0xfc, !PT ;  /* 0x000000a807af7812 */ /* 0x000fe200078efcff */
[----:B------:R-:W-:Y:S01]  /*3ec0*/  @!P5 IMAD.IADD R53, R53, 0x1, -R5 ;  /* 0x000000013535d824 */ /* 0x000fe200078e0a05 */
[C---:B------:R-:W-:Y:S01]  /*3ed0*/  LOP3.LUT R176, R7.reuse, 0xa6, RZ, 0xfc, !PT ;  /* 0x000000a607b07812 */ /* 0x040fe200078efcff */
[----:B------:R-:W-:Y:S01]  /*3ee0*/  IMAD.HI.U32 R8, R2, R55, RZ ;  /* 0x0000003702087227 */ /* 0x000fe200078e00ff */
[----:B------:R-:W-:-:S02]  /*3ef0*/  LOP3.LUT R177, R7, 0xa2, RZ, 0xfc, !PT ;  /* 0x000000a207b17812 */ /* 0x000fc400078efcff */
[----:B------:R-:W-:Y:S01]  /*3f00*/  ISETP.GT.U32.AND P5, PT, R5, R53, PT ;  /* 0x000000350500720c */ /* 0x000fe20003fa4070 */
[----:B------:R-:W-:Y:S01]  /*3f10*/  IMAD.MOV R8, RZ, RZ, -R8 ;  /* 0x000000ffff087224 */ /* 0x000fe200078e0a08 */
[----:B------:R-:W-:Y:S01]  /*3f20*/  LOP3.LUT R179, R7, 0x9c, RZ, 0xfc, !PT ;  /* 0x0000009c07b37812 */ /* 0x000fe200078efcff */
[----:B------:R-:W-:Y:S01]  /*3f30*/  @!P1 IMAD.IADD R49, R49, 0x1, -R5 ;  /* 0x0000000131319824 */ /* 0x000fe200078e0a05 */
[----:B------:R-:W-:Y:S01]  /*3f40*/  ISETP.GE.AND P1, PT, R56, RZ, PT ;  /* 0x000000ff3800720c */ /* 0x000fe20003f26270 */
[----:B------:R-:W-:Y:S01]  /*3f50*/  IMAD R55, R5, R8, R55 ;  /* 0x0000000805377224 */ /* 0x000fe200078e0237 */
[----:B------:R-:W-:Y:S01]  /*3f60*/  IABS R56, R60 ;  /* 0x0000003c00387213 */ /* 0x000fe20000000000 */
[--C-:B------:R-:W-:Y:S01]  /*3f70*/  @!P6 IMAD.IADD R52, R52, 0x1, -R5.reuse ;  /* 0x000000013434e824 */ /* 0x100fe200078e0a05 */
[----:B------:R-:W-:Y:S01]  /*3f80*/  LOP3.LUT R180, R7, 0x9a, RZ, 0xfc, !PT ;  /* 0x0000009a07b47812 */ /* 0x000fe200078efcff */
[----:B------:R-:W-:Y:S01]  /*3f90*/  @!P3 IMAD.IADD R51, R51, 0x1, -R5 ;  /* 0x000000013333b824 */ /* 0x000fe200078e0a05 */
[----:B------:R-:W-:Y:S01]  /*3fa0*/  ISETP.GE.AND P3, PT, R57, RZ, PT ;  /* 0x000000ff3900720c */ /* 0x000fe20003f66270 */
[----:B------:R-:W-:Y:S01]  /*3fb0*/  @!P2 IMAD.MOV R49, RZ, RZ, -R49 ;  /* 0x000000ffff31a224 */ /* 0x000fe200078e0a31 */
[----:B------:R-:W-:Y:S01]  /*3fc0*/  ISETP.GT.U32.AND P2, PT, R5, R52, PT ;  /* 0x000000340500720c */ /* 0x000fe20003f44070 */
[----:B------:R-:W-:Y:S01]  /*3fd0*/  @!P5 IMAD.IADD R53, R53, 0x1, -R5 ;  /* 0x000000013535d824 */ /* 0x000fe200078e0a05 */
[C---:B------:R-:W-:Y:S01]  /*3fe0*/  ISETP.GT.U32.AND P5, PT, R5.reuse, R55, PT ;  /* 0x000000370500720c */ /* 0x040fe20003fa4070 */
[----:B------:R-:W-:Y:S01]  /*3ff0*/  IMAD.HI.U32 R8, R2, R56, RZ ;  /* 0x0000003802087227 */ /* 0x000fe200078e00ff */
[----:B------:R-:W-:-:S02]  /*4000*/  ISETP.GT.U32.AND P6, PT, R5, R51, PT ;  /* 0x000000330500720c */ /* 0x000fc40003fc4070 */
[----:B------:R-:W-:Y:S01]  /*4010*/  IABS R57, R61 ;  /* 0x0000003d00397213 */ /* 0x000fe20000000000 */
[----:B------:R-:W-:Y:S01]  /*4020*/  IMAD R54, R5, R9, R54 ;  /* 0x0000000905367224 */ /* 0x000fe200078e0236 */
[----:B------:R-:W-:Y:S01]  /*4030*/  IABS R178, R180 ;  /* 0x000000b400b27213 */ /* 0x000fe20000000000 */
[----:B------:R-:W-:Y:S01]  /*4040*/  IMAD.MOV R8, RZ, RZ, -R8 ;  /* 0x000000ffff087224 */ /* 0x000fe200078e0a08 */
[C---:B------:R-:W-:Y:S01]  /*4050*/  LOP3.LUT R182, R7.reuse, 0x94, RZ, 0xfc, !PT ;  /* 0x0000009407b67812 */ /* 0x040fe200078efcff */
[----:B------:R-:W-:Y:S01]  /*4060*/  IMAD.HI.U32 R9, R2, R57, RZ ;  /* 0x0000003902097227 */ /* 0x000fe200078e00ff */
[----:B------:R-:W-:Y:S02]  /*4070*/  LOP3.LUT R187, R7, 0x90, RZ, 0xfc, !PT ;  /* 0x0000009007bb7812 */ /* 0x000fe400078efcff */
[----:B------:R-:W-:Y:S01]  /*4080*/  IABS R181, R182 ;  /* 0x000000b600b57213 */ /* 0x000fe20000000000 */
[--C-:B------:R-:W-:Y:S01]  /*4090*/  @!P5 IMAD.IADD R55, R55, 0x1, -R5.reuse ;  /* 0x000000013737d824 */ /* 0x100fe200078e0a05 */
[----:B------:R-:W-:Y:S01]  /*40a0*/  IABS R183, R187 ;  /* 0x000000bb00b77213 */ /* 0x000fe20000000000 */
[--C-:B------:R-:W-:Y:S01]  /*40b0*/  @!P2 IMAD.IADD R52, R52, 0x1, -R5.reuse ;  /* 0x000000013434a824 */ /* 0x100fe200078e0a05 */
[----:B------:R-:W-:Y:S01]  /*40c0*/  ISETP.GE.AND P2, PT, R10, RZ, PT ;  /* 0x000000ff0a00720c */ /* 0x000fe20003f46270 */
[----:B------:R-:W-:Y:S01]  /*40d0*/  @!P4 IMAD.MOV R50, RZ, RZ, -R50 ;  /* 0x000000ffff32c224 */ /* 0x000fe200078e0a32 */
[----:B------:R-:W-:Y:S01]  /*40e0*/  ISETP.GT.U32.AND P4, PT, R5, R55, PT ;  /* 0x000000370500720c */ /* 0x000fe20003f84070 */
[----:B------:R-:W-:Y:S01]  /*40f0*/  @!P6 IMAD.IADD R51, R51, 0x1, -R5 ;  /* 0x000000013333e824 */ /* 0x000fe200078e0a05 */
[----:B------:R-:W-:Y:S01]  /*4100*/  ISETP.GT.U32.AND P6, PT, R5, R54, PT ;  /* 0x000000360500720c */ /* 0x000fe20003fc4070 */
[----:B------:R-:W-:Y:S01]  /*4110*/  IMAD.MOV R10, RZ, RZ, -R9 ;  /* 0x000000ffff0a7224 */ /* 0x000fe200078e0a09 */
[----:B------:R-:W-:Y:S01]  /*4120*/  LOP3.LUT R9, R7, 0x188, RZ, 0xfc, !PT ;  /* 0x0000018807097812 */ /* 0x000fe200078efcff */
[----:B------:R-:W-:Y:S01]  /*4130*/  IMAD R56, R5, R8, R56 ;  /* 0x0000000805387224 */ /* 0x000fe200078e0238 */
[C---:B------:R-:W-:Y:S01]  /*4140*/  LOP3.LUT R188, R7.reuse, 0x8e, RZ, 0xfc, !PT ;  /* 0x0000008e07bc7812 */ /* 0x040fe200078efcff */
[----:B------:R-:W-:Y:S01]  /*4150*/  IMAD.HI.U32 R8, R2, R58, RZ ;  /* 0x0000003a02087227 */ /* 0x000fe200078e00ff */
[----:B------:R-:W-:-:S02]  /*4160*/  LOP3.LUT R189, R7, 0x8c, RZ, 0xfc, !PT ;  /* 0x0000008c07bd7812 */ /* 0x000fc400078efcff */
[----:B------:R-:W-:Y:S01]  /*4170*/  IABS R185, R188 ;  /* 0x000000bc00b97213 */ /* 0x000fe20000000000 */
[----:B------:R-:W-:Y:S01]  /*4180*/  IMAD R57, R5, R10, R57 ;  /* 0x0000000a05397224 */ /* 0x000fe200078e0239 */
[----:B------:R-:W-:Y:S01]  /*4190*/  LOP3.LUT R10, R7, 0x186, RZ, 0xfc, !PT ;  /* 0x00000186070a7812 */ /* 0x000fe200078efcff */
[----:B------:R-:W-:Y:S01]  /*41a0*/  @!P0 IMAD.MOV R51, RZ, RZ, -R51 ;  /* 0x000000ffff338224 */ /* 0x000fe200078e0a33 */
[C---:B------:R-:W-:Y:S01]  /*41b0*/  ISETP.GT.U32.AND P0, PT, R5.reuse, R56, PT ;  /* 0x000000380500720c */ /* 0x040fe20003f04070 */
[----:B------:R-:W-:Y:S01]  /*41c0*/  IMAD.MOV R8, RZ, RZ, -R8 ;  /* 0x000000ffff087224 */ /* 0x000fe200078e0a08 */
[----:B------:R-:W-:Y:S01]  /*41d0*/  IABS R186, R189 ;  /* 0x000000bd00ba7213 */ /* 0x000fe20000000000 */
[----:B------:R-:W-:Y:S01]  /*41e0*/  @!P3 IMAD.MOV R53, RZ, RZ, -R53 ;  /* 0x000000ffff35b224 */ /* 0x000fe200078e0a35 */
[C---:B------:R-:W-:Y:S01]  /*41f0*/  ISETP.GT.U32.AND P3, PT, R5.reuse, R57, PT ;  /* 0x000000390500720c */ /* 0x040fe20003f64070 */
[----:B------:R-:W-:Y:S01]  /*4200*/  IMAD R58, R5, R8, R58 ;  /* 0x00000008053a7224 */ /* 0x000fe200078e023a */
[----:B------:R-:W-:Y:S01]  /*4210*/  LOP3.LUT R190, R7, 0x88, RZ, 0xfc, !PT ;  /* 0x0000008807be7812 */ /* 0x000fe200078efcff */
[--C-:B------:R-:W-:Y:S01]  /*4220*/  @!P4 IMAD.IADD R55, R55, 0x1, -R5.reuse ;  /* 0x000000013737c824 */ /* 0x100fe200078e0a05 */
[----:B------:R-:W-:Y:S01]  /*4230*/  LOP3.LUT R191, R7, 0x86, RZ, 0xfc, !PT ;  /* 0x0000008607bf7812 */ /* 0x000fe200078efcff */
[--C-:B------:R-:W-:Y:S01]  /*4240*/  @!P6 IMAD.IADD R54, R54, 0x1, -R5.reuse ;  /* 0x000000013636e824 */ /* 0x100fe200078e0a05 */
[----:B------:R-:W-:Y:S01]  /*4250*/  ISETP.GT.U32.AND P4, PT, R5, R58, PT ;  /* 0x0000003a0500720c */ /* 0x000fe20003f84070 */
[----:B------:R-:W-:Y:S01]  /*4260*/  @!P1 IMAD.MOV R52, RZ, RZ, -R52 ;  /* 0x000000ffff349224 */ /* 0x000fe200078e0a34 */
[----:B------:R-:W-:Y:S01]  /*4270*/  ISETP.GE.AND P6, PT, R59, RZ, PT ;  /* 0x000000ff3b00720c */ /* 0x000fe20003fc6270 */
[----:B------:R-:W-:Y:S01]  /*4280*/  @!P0 IMAD.IADD R56, R56, 0x1, -R5 ;  /* 0x0000000138388824 */ /* 0x000fe200078e0a05 */
[----:B------:R-:W-:-:S02]  /*4290*/  IABS R59, R9 ;  /* 0x00000009003b7213 */ /* 0x000fc40000000000 */
[----:B------:R-:W-:Y:S01]  /*42a0*/  ISETP.GT.U32.AND P5, PT, R5, R54, PT ;  /* 0x000000360500720c */ /* 0x000fe20003fa4070 */
[--C-:B------:R-:W-:Y:S01]  /*42b0*/  @!P3 IMAD.IADD R57, R57, 0x1, -R5.reuse ;  /* 0x000000013939b824 */ /* 0x100fe200078e0a05 */
[----:B------:R-:W-:Y:S01]  /*42c0*/  ISETP.GT.U32.AND P3, PT, R5, R56, PT ;  /* 0x000000380500720c */ /* 0x000fe20003f64070 */
[----:B------:R-:W-:Y:S01]  /*42d0*/  IMAD.HI.U32 R8, R2, R59, RZ ;  /* 0x0000003b02087227 */ /* 0x000fe200078e00ff */
[----:B------:R-:W-:Y:S02]  /*42e0*/  ISETP.GE.AND P1, PT, R60, RZ, PT ;  /* 0x000000ff3c00720c */ /* 0x000fe40003f26270 */
[----:B------:R-:W-:Y:S01]  /*42f0*/  IABS R60, R10 ;  /* 0x0000000a003c7213 */ /* 0x000fe20000000000 */
[----:B------:R-:W-:Y:S01]  /*4300*/  @!P4 IMAD.IADD R58, R58, 0x1, -R5 ;  /* 0x000000013a3ac824 */ /* 0x000fe200078e0a05 */
[----:B------:R-:W-:Y:S01]  /*4310*/  ISETP.GE.AND P0, PT, R62, RZ, PT ;  /* 0x000000ff3e00720c */ /* 0x000fe20003f06270 */
[----:B------:R-:W-:Y:S01]  /*4320*/  IMAD.MOV R8, RZ, RZ, -R8 ;  /* 0x000000ffff087224 */ /* 0x000fe200078e0a08 */
[----:B------:R-:W-:Y:S01]  /*4330*/  LOP3.LUT R193, R7, 0x7e, RZ, 0xfc, !PT ;  /* 0x0000007e07c17812 */ /* 0x000fe200078efcff */
[----:B------:R-:W-:Y:S01]  /*4340*/  @!P6 IMAD.MOV R55, RZ, RZ, -R55 ;  /* 0x000000ffff37e224 */ /* 0x000fe200078e0a37 */
[C---:B------:R-:W-:Y:S01]  /*4350*/  ISETP.GT.U32.AND P4, PT, R5.reuse, R58, PT ;  /* 0x0000003a0500720c */ /* 0x040fe20003f84070 */
[----:B------:R-:W-:Y:S01]  /*4360*/  IMAD R59, R5, R8, R59 ;  /* 0x00000008053b7224 */ /* 0x000fe200078e023b */
[----:B------:R-:W-:Y:S01]  /*4370*/  ISETP.GE.AND P6, PT, R9, RZ, PT ;  /* 0x000000ff0900720c */ /* 0x000fe20003fc6270 */
[----:B------:R-:W-:Y:S01]  /*4380*/  IMAD.HI.U32 R8, R2, R60, RZ ;  /* 0x0000003c02087227 */ /* 0x000fe200078e00ff */
[----:B------:R-:W-:-:S02]  /*4390*/  IABS R192, R193 ;  /* 0x000000c100c07213 */ /* 0x000fc40000000000 */
[----:B------:R-:W-:Y:S01]  /*43a0*/  LOP3.LUT R201, R7, 0x7c, RZ, 0xfc, !PT ;  /* 0x0000007c07c97812 */ /* 0x000fe200078efcff */
[--C-:B------:R-:W-:Y:S01]  /*43b0*/  @!P5 IMAD.IADD R54, R54, 0x1, -R5.reuse ;  /* 0x000000013636d824 */ /* 0x100fe200078e0a05 */
[----:B------:R-:W-:Y:S01]  /*43c0*/  ISETP.GE.AND P5, PT, R61, RZ, PT ;  /* 0x000000ff3d00720c */ /* 0x000fe20003fa6270 */
[--C-:B------:R-:W-:Y:S01]  /*43d0*/  @!P3 IMAD.IADD R56, R56, 0x1, -R5.reuse ;  /* 0x000000013838b824 */ /* 0x100fe200078e0a05 */
[C---:B------:R-:W-:Y:S01]  /*43e0*/  ISETP.GT.U32.AND P3, PT, R5.reuse, R59, PT ;  /* 0x0000003b0500720c */ /* 0x040fe20003f64070 */
[----:B------:R-:W-:Y:S01]  /*43f0*/  IMAD.MOV R8, RZ, RZ, -R8 ;  /* 0x000000ffff087224 */ /* 0x000fe200078e0a08 */
[----:B------:R-:W-:Y:S01]  /*4400*/  IABS R61, R64 ;  /* 0x00000040003d7213 */ /* 0x000fe20000000000 */
[----:B------:R-:W-:Y:S01]  /*4410*/  @!P2 IMAD.MOV R54, RZ, RZ, -R54 ;  /* 0x000000ffff36a224 */ /* 0x000fe200078e0a36 */
[C---:B------:R-:W-:Y:S01]  /*4420*/  ISETP.GT.U32.AND P2, PT, R5.reuse, R57, PT ;  /* 0x000000390500720c */ /* 0x040fe20003f44070 */
[----:B------:R-:W-:Y:S01]  /*4430*/  IMAD R60, R5, R8, R60 ;  /* 0x00000008053c7224 */ /* 0x000fe200078e023c */
[C---:B------:R-:W-:Y:S01]  /*4440*/  LOP3.LUT R202, R7.reuse, 0x7a, RZ, 0xfc, !PT ;  /* 0x0000007a07ca7812 */ /* 0x040fe200078efcff */
[----:B------:R-:W-:Y:S01]  /*4450*/  @!P4 IMAD.IADD R58, R58, 0x1, -R5 ;  /* 0x000000013a3ac824 */ /* 0x000fe200078e0a05 */
[----:B------:R-:W-:Y:S01]  /*4460*/  LOP3.LUT R203, R7, 0x78, RZ, 0xfc, !PT ;  /* 0x0000007807cb7812 */ /* 0x000fe200078efcff */
[----:B------:R-:W-:Y:S01]  /*4470*/  @!P1 IMAD.MOV R56, RZ, RZ, -R56 ;  /* 0x000000ffff389224 */ /* 0x000fe200078e0a38 */
[----:B------:R-:W-:Y:S01]  /*4480*/  ISETP.GT.U32.AND P4, PT, R5, R60, PT ;  /* 0x0000003c0500720c */ /* 0x000fe20003f84070 */
[----:B------:R-:W-:Y:S01]  /*4490*/  IMAD.HI.U32 R8, R2, R61, RZ ;  /* 0x0000003d02087227 */ /* 0x000fe200078e00ff */
[----:B------:R-:W-:-:S02]  /*44a0*/  IABS R194, R202 ;  /* 0x000000ca00c27213 */ /* 0x000fc40000000000 */
[----:B------:R-:W-:Y:S01]  /*44b0*/  IABS R196, R203 ;  /* 0x000000cb00c47213 */ /* 0x000fe20000000000 */
[--C-:B------:R-:W-:Y:S01]  /*44c0*/  @!P3 IMAD.IADD R59, R59, 0x1, -R5.reuse ;  /* 0x000000013b3bb824 */ /* 0x100fe200078e0a05 */
[----:B------:R-:W-:Y:S01]  /*44d0*/  ISETP.GE.AND P3, PT, R64, RZ, PT ;  /* 0x000000ff4000720c */ /* 0x000fe20003f66270 */
[--C-:B------:R-:W-:Y:S01]  /*44e0*/  @!P2 IMAD.IADD R57, R57, 0x1, -R5.reuse ;  /* 0x000000013939a824 */ /* 0x100fe200078e0a05 */
[----:B------:R-:W-:Y:S01]  /*44f0*/  ISETP.GE.AND P2, PT, R10, RZ, PT ;  /* 0x000000ff0a00720c */ /* 0x000fe20003f46270 */
[----:B------:R-:W-:Y:S01]  /*4500*/  IMAD.MOV R8, RZ, RZ, -R8 ;  /* 0x000000ffff087224 */ /* 0x000fe200078e0a08 */
[----:B------:R-:W-:Y:S01]  /*4510*/  ISETP.GT.U32.AND P1, PT, R5, R59, PT ;  /* 0x0000003b0500720c */ /* 0x000fe20003f24070 */
[----:B------:R-:W-:Y:S01]  /*4520*/  IMAD.HI.U32 R9, R2, R63, RZ ;  /* 0x0000003f02097227 */ /* 0x000fe200078e00ff */
[C---:B------:R-:W-:Y:S02]  /*4530*/  LOP3.LUT R10, R7.reuse, 0x182, RZ, 0xfc, !PT ;  /* 0x00000182070a7812 */ /* 0x040fe400078efcff */
[----:B------:R-:W-:Y:S01]  /*4540*/  LOP3.LUT R204, R7, 0x76, RZ, 0xfc, !PT ;  /* 0x0000007607cc7812 */ /* 0x000fe200078efcff */
[----:B------:R-:W-:Y:S01]  /*4550*/  @!P4 IMAD.IADD R60, R60, 0x1, -R5 ;  /* 0x000000013c3cc824 */ /* 0x000fe200078e0a05 */
[----:B------:R-:W-:Y:S01]  /*4560*/  IABS R62, R10 ;  /* 0x0000000a003e7213 */ /* 0x000fe20000000000 */
[----:B------:R-:W-:Y:S01]  /*4570*/  @!P0 IMAD.MOV R58, RZ, RZ, -R58 ;  /* 0x000000ffff3a8224 */ /* 0x000fe200078e0a3a */
[----:B------:R-:W-:Y:S01]  /*4580*/  ISETP.GE.AND P0, PT, R10, RZ, PT ;  /* 0x000000ff0a00720c */ /* 0x000fe20003f06270 */
[C---:B------:R-:W-:Y:S01]  /*4590*/  IMAD R61, R5.reuse, R8, R61 ;  /* 0x00000008053d7224 */ /* 0x040fe200078e023d */
[----:B------:R-:W-:Y:S01]  /*45a0*/  ISETP.GT.U32.AND P4, PT, R5, R60, PT ;  /* 0x0000003c0500720c */ /* 0x000fe20003f84070 */
[----:B------:R-:W-:Y:S01]  /*45b0*/  IMAD.MOV R10, RZ, RZ, -R9 ;  /* 0x000000ffff0a7224 */ /* 0x000fe200078e0a09 */
[C---:B------:R-:W-:Y:S01]  /*45c0*/  LOP3.LUT R9, R7.reuse, 0x17e, RZ, 0xfc, !PT ;  /* 0x0000017e07097812 */ /* 0x040fe200078efcff */
[----:B------:R-:W-:Y:S01]  /*45d0*/  IMAD.HI.U32 R8, R2, R62, RZ ;  /* 0x0000003e02087227 */ /* 0x000fe200078e00ff */
[----:B------:R-:W-:-:S02]  /*45e0*/  LOP3.LUT R200, R7, 0x74, RZ, 0xfc, !PT ;  /* 0x0000007407c87812 */ /* 0x000fc400078efcff */
[----:B------:R-:W-:Y:S01]  /*45f0*/  IABS R64, R9 ;  /* 0x0000000900407213 */ /* 0x000fe20000000000 */
[----:B------:R-:W-:Y:S01]  /*4600*/  @!P1 IMAD.IADD R59, R59, 0x1, -R5 ;  /* 0x000000013b3b9824 */ /* 0x000fe200078e0a05 */
[----:B------:R-:W-:Y:S01]  /*4610*/  ISETP.GE.AND P1, PT, R65, RZ, PT ;  /* 0x000000ff4100720c */ /* 0x000fe20003f26270 */
[C---:B------:R-:W-:Y:S01]  /*4620*/  IMAD R63, R5.reuse, R10, R63 ;  /* 0x0000000a053f7224 */ /* 0x040fe200078e023f */
[----:B------:R-:W-:Y:S01]  /*4630*/  IABS R65, R67 ;  /* 0x0000004300417213 */ /* 0x000fe20000000000 */
[----:B------:R-:W-:Y:S01]  /*4640*/  IMAD.MOV R8, RZ, RZ, -R8 ;  /* 0x000000ffff087224 */ /* 0x000fe200078e0a08 */
[----:B------:R-:W-:Y:S01]  /*4650*/  IABS R197, R204 ;  /* 0x000000cc00c57213 */ /* 0x000fe20000000000 */
[----:B------:R-:W-:Y:S01]  /*4660*/  @!P6 IMAD.MOV R59, RZ, RZ, -R59 ;  /* 0x000000ffff3be224 */ /* 0x000fe200078e0a3b */
[C---:B------:R-:W-:Y:S01]  /*4670*/  ISETP.GT.U32.AND P6, PT, R5.reuse, R63, PT ;  /* 0x0000003f0500720c */ /* 0x040fe20003fc4070 */
[----:B------:R-:W-:Y:S01]  /*4680*/  IMAD R62, R5, R8, R62 ;  /* 0x00000008053e7224 */ /* 0x000fe200078e023e */
[----:B------:R-:W-:Y:S01]  /*4690*/  IABS R198, R200 ;  /* 0x000000c800c67213 */ /* 0x000fe20000000000 */
[----:B------:R-:W-:Y:S01]  /*46a0*/  @!P4 IMAD.IADD R60, R60, 0x1, -R5 ;  /* 0x000000013c3cc824 */ /* 0x000fe200078e0a05 */
[----:B------:R-:W-:Y:S01]  /*46b0*/  LOP3.LUT R205, R7, 0x72, RZ, 0xfc, !PT ;  /* 0x0000007207cd7812 */ /* 0x000fe200078efcff */
[----:B------:R-:W-:Y:S01]  /*46c0*/  @!P5 IMAD.MOV R57, RZ, RZ, -R57 ;  /* 0x000000ffff39d224 */ /* 0x000fe200078e0a39 */
[C---:B------:R-:W-:Y:S01]  /*46d0*/  ISETP.GT.U32.AND P4, PT, R5.reuse, R62, PT ;  /* 0x0000003e0500720c */ /* 0x040fe20003f84070 */
[----:B------:R-:W-:Y:S01]  /*46e0*/  @!P2 IMAD.MOV R60, RZ, RZ, -R60 ;  /* 0x000000ffff3ca224 */ /* 0x000fe200078e0a3c */
[----:B------:R-:W-:Y:S01]  /*46f0*/  ISETP.GT.U32.AND P5, PT, R5, R61, PT ;  /* 0x0000003d0500720c */ /* 0x000fe20003fa4070 */
[----:B------:R-:W-:Y:S01]  /*4700*/  IMAD.HI.U32 R8, R2, R64, RZ ;  /* 0x0000004002087227 */ /* 0x000fe200078e00ff */
[----:B------:R-:W-:-:S02]  /*4710*/  ISETP.GE.AND P2, PT, R9, RZ, PT ;  /* 0x000000ff0900720c */ /* 0x000fc40003f46270 */
[----:B------:R-:W-:Y:S01]  /*4720*/  LOP3.LUT R206, R7, 0x70, RZ, 0xfc, !PT ;  /* 0x0000007007ce7812 */ /* 0x000fe200078efcff */
[--C-:B------:R-:W-:Y:S01]  /*4730*/  @!P6 IMAD.IADD R63, R63, 0x1, -R5.reuse ;  /* 0x000000013f3fe824 */ /* 0x100fe200078e0a05 */
[----:B------:R-:W-:Y:S01]  /*4740*/  LOP3.LUT R211, R7, 0x60, RZ, 0xfc, !PT ;  /* 0x0000006007d37812 */ /* 0x000fe200078efcff */
[----:B------:R-:W-:Y:S01]  /*4750*/  IMAD.HI.U32 R9, R2, R66, RZ ;  /* 0x0000004202097227 */ /* 0x000fe200078e00ff */
[----:B------:R-:W-:Y:S02]  /*4760*/  IABS R199, R206 ;  /* 0x000000ce00c77213 */ /* 0x000fe40000000000 */
[----:B------:R-:W-:Y:S01]  /*4770*/  ISETP.GT.U32.AND P6, PT, R5, R63, PT ;  /* 0x0000003f0500720c */ /* 0x000fe20003fc4070 */
[--C-:B------:R-:W-:Y:S01]  /*4780*/  @!P4 IMAD.IADD R62, R62, 0x1, -R5.reuse ;  /* 0x000000013e3ec824 */ /* 0x100fe200078e0a05 */
[----:B------:R-:W-:Y:S01]  /*4790*/  IABS R207, R211 ;  /* 0x000000d300cf7213 */ /* 0x000fe20000000000 */
[----:B------:R-:W-:Y:S01]  /*47a0*/  @!P5 IMAD.IADD R61, R61, 0x1, -R5 ;  /* 0x000000013d3dd824 */ /* 0x000fe200078e0a05 */
[----:B------:R-:W-:Y:S01]  /*47b0*/  LOP3.LUT R210, R7, 0x62, RZ, 0xfc, !PT ;  /* 0x0000006207d27812 */ /* 0x000fe200078efcff */
[----:B------:R-:W-:Y:S01]  /*47c0*/  IMAD.MOV R9, RZ, RZ, -R9 ;  /* 0x000000ffff097224 */ /* 0x000fe200078e0a09 */
[C---:B------:R-:W-:Y:S01]  /*47d0*/  ISETP.GT.U32.AND P4, PT, R5.reuse, R62, PT ;  /* 0x0000003e0500720c */ /* 0x040fe20003f84070 */
[----:B------:R-:W-:Y:S01]  /*47e0*/  IMAD.MOV R10, RZ, RZ, -R8 ;  /* 0x000000ffff0a7224 */ /* 0x000fe200078e0a08 */
[C---:B------:R-:W-:Y:S01]  /*47f0*/  ISETP.GT.U32.AND P5, PT, R5.reuse, R61, PT ;  /* 0x0000003d0500720c */ /* 0x040fe20003fa4070 */
[----:B------:R-:W-:Y:S01]  /*4800*/  IMAD R66, R5, R9, R66 ;  /* 0x0000000905427224 */ /* 0x000fe200078e0242 */
[----:B------:R-:W-:Y:S01]  /*4810*/  LOP3.LUT R212, R7, 0x5e, RZ, 0xfc, !PT ;  /* 0x0000005e07d47812 */ /* 0x000fe200078efcff */
[----:B------:R-:W-:Y:S01]  /*4820*/  IMAD R64, R5, R10, R64 ;  /* 0x0000000a05407224 */ /* 0x000fe200078e0240 */
[----:B------:R-:W-:Y:S01]  /*4830*/  LOP3.LUT R215, R7, 0x56, RZ, 0xfc, !PT ;  /* 0x0000005607d77812 */ /* 0x000fe200078efcff */
[----:B------:R-:W-:Y:S01]  /*4840*/  @!P6 IMAD.IADD R63, R63, 0x1, -R5 ;  /* 0x000000013f3fe824 */ /* 0x000fe200078e0a05 */
[----:B------:R-:W-:Y:S01]  /*4850*/  IABS R209, R212 ;  /* 0x000000d400d17213 */ /* 0x000fe20000000000 */
[----:B------:R-:W-:Y:S01]  /*4860*/  IMAD.HI.U32 R8, R2, R65, RZ ;  /* 0x0000004102087227 */ /* 0x000fe200078e00ff */
[----:B------:R-:W-:-:S02]  /*4870*/  LOP3.LUT R216, R7, 0x54, RZ, 0xfc, !PT ;  /* 0x0000005407d87812 */ /* 0x000fc400078efcff */
[----:B------:R-:W-:Y:S01]  /*4880*/  LOP3.LUT R214, R7, 0x58, RZ, 0xfc, !PT ;  /* 0x0000005807d67812 */ /* 0x000fe200078efcff */
[----:B------:R-:W-:Y:S01]  /*4890*/  @!P1 IMAD.MOV R63, RZ, RZ, -R63 ;  /* 0x000000ffff3f9224 */ /* 0x000fe200078e0a3f */
[C---:B------:R-:W-:Y:S01]  /*48a0*/  ISETP.GT.U32.AND P1, PT, R5.reuse, R66, PT ;  /* 0x000000420500720c */ /* 0x040fe20003f24070 */
[--C-:B------:R-:W-:Y:S01]  /*48b0*/  @!P4 IMAD.IADD R62, R62, 0x1, -R5.reuse ;  /* 0x000000013e3ec824 */ /* 0x100fe200078e0a05 */
[----:B------:R-:W-:Y:S01]  /*48c0*/  ISETP.GT.U32.AND P4, PT, R5, R64, PT ;  /* 0x000000400500720c */ /* 0x000fe20003f84070 */
[----:B------:R-:W-:Y:S01]  /*48d0*/  @!P5 IMAD.IADD R61, R61, 0x1, -R5 ;  /* 0x000000013d3dd824 */ /* 0x000fe200078e0a05 */
[----:B------:R-:W-:Y:S01]  /*48e0*/  ISETP.GE.AND P5, PT, R67, RZ, PT ;  /* 0x000000ff4300720c */ /* 0x000fe20003fa6270 */
[----:B------:R-:W-:Y:S01]  /*48f0*/  IMAD.MOV R8, RZ, RZ, -R8 ;  /* 0x000000ffff087224 */ /* 0x000fe200078e0a08 */
[----:B------:R-:W-:Y:S01]  /*4900*/  IABS R213, R216 ;  /* 0x000000d800d57213 */ /* 0x000fe20000000000 */
[----:B------:R-:W-:Y:S01]  /*4910*/  @!P3 IMAD.MOV R61, RZ, RZ, -R61 ;  /* 0x000000ffff3db224 */ /* 0x000fe200078e0a3d */
[----:B------:R-:W-:Y:S01]  /*4920*/  ISETP.GE.AND P3, PT, R68, RZ, PT ;  /* 0x000000ff4400720c */ /* 0x000fe20003f66270 */
[----:B------:R-:W-:Y:S01]  /*4930*/  IMAD R65, R5, R8, R65 ;  /* 0x0000000805417224 */ /* 0x000fe200078e0241 */
[----:B------:R-:W-:Y:S01]  /*4940*/  IABS R68, R71 ;  /* 0x0000004700447213 */ /* 0x000fe20000000000 */
[----:B------:R-:W-:Y:S01]  /*4950*/  @!P0 IMAD.MOV R62, RZ, RZ, -R62 ;  /* 0x000000ffff3e8224 */ /* 0x000fe200078e0a3e */
[----:B------:R-:W-:Y:S01]  /*4960*/  LOP3.LUT R8, R7, 0x178, RZ, 0xfc, !PT ;  /* 0x0000017807087812 */ /* 0x000fe200078efcff */
[--C-:B------:R-:W-:Y:S01]  /*4970*/  @!P1 IMAD.IADD R66, R66, 0x1, -R5.reuse ;  /* 0x0000000142429824 */ /* 0x100fe200078e0a05 */
[C---:B------:R-:W-:Y:S01]  /*4980*/  ISETP.GT.U32.AND P0, PT, R5.reuse, R65, PT ;  /* 0x000000410500720c */ /* 0x040fe20003f04070 */
[----:B------:R-:W-:Y:S01]  /*4990*/  @!P4 IMAD.IADD R64, R64, 0x1, -R5 ;  /* 0x000000014040c824 */ /* 0x000fe200078e0a05 */
[----:B------:R-:W-:Y:S01]  /*49a0*/  IABS R67, R8 ;  /* 0x0000000800437213 */ /* 0x000fe20000000000 */
[----:B------:R-:W-:Y:S01]  /*49b0*/  IMAD.HI.U32 R9, R2, R68, RZ ;  /* 0x0000004402097227 */ /* 0x000fe200078e00ff */
[----:B------:R-:W-:-:S02]  /*49c0*/  ISETP.GT.U32.AND P1, PT, R5, R66, PT ;  /* 0x000000420500720c */ /* 0x000fc40003f24070 */
[----:B------:R-:W-:Y:S01]  /*49d0*/  ISETP.GT.U32.AND P4, PT, R5, R64, PT ;  /* 0x000000400500720c */ /* 0x000fe20003f84070 */
[----:B------:R-:W-:Y:S01]  /*49e0*/  IMAD.MOV R9, RZ, RZ, -R9 ;  /* 0x000000ffff097224 */ /* 0x000fe200078e0a09 */
[----:B------:R-:W-:Y:S01]  /*49f0*/  ISETP.GE.AND P6, PT, R8, RZ, PT ;  /* 0x000000ff0800720c */ /* 0x000fe20003fc6270 */
[C---:B------:R-:W-:Y:S01]  /*4a00*/  IMAD.HI.U32 R8, R2.reuse, R67, RZ ;  /* 0x0000004302087227 */ /* 0x040fe200078e00ff */
[C---:B------:R-:W-:Y:S02]  /*4a10*/  LOP3.LUT R220, R7.reuse, 0x50, RZ, 0xfc, !PT ;  /* 0x0000005007dc7812 */ /* 0x040fe400078efcff */
[----:B------:R-:W-:Y:S01]  /*4a20*/  LOP3.LUT R219, R7, 0x4e, RZ, 0xfc, !PT ;  /* 0x0000004e07db7812 */ /* 0x000fe200078efcff */
[----:B------:R-:W-:Y:S01]  /*4a30*/  IMAD R68, R5, R9, R68 ;  /* 0x0000000905447224 */ /* 0x000fe200078e0244 */
[C---:B------:R-:W-:Y:S01]  /*4a40*/  LOP3.LUT R221, R7.reuse, 0x4c, RZ, 0xfc, !PT ;  /* 0x0000004c07dd7812 */ /* 0x040fe200078efcff */
[----:B------:R-:W-:Y:S01]  /*4a50*/  IMAD.HI.U32 R9, R2, R70, RZ ;  /* 0x0000004602097227 */ /* 0x000fe200078e00ff */
[----:B------:R-:W-:-:S02]  /*4a60*/  LOP3.LUT R222, R7, 0x4a, RZ, 0xfc, !PT ;  /* 0x0000004a07de7812 */ /* 0x000fc400078efcff */
[----:B------:R-:W-:Y:S01]  /*4a70*/  IABS R217, R221 ;  /* 0x000000dd00d97213 */ /* 0x000fe20000000000 */
[----:B------:R-:W-:Y:S01]  /*4a80*/  @!P0 IMAD.IADD R65, R65, 0x1, -R5 ;  /* 0x0000000141418824 */ /* 0x000fe200078e0a05 */
[----:B------:R-:W-:Y:S01]  /*4a90*/  IABS R218, R222 ;  /* 0x000000de00da7213 */ /* 0x000fe20000000000 */
[----:B------:R-:W-:Y:S01]  /*4aa0*/  IMAD.MOV R9, RZ, RZ, -R9 ;  /* 0x000000ffff097224 */ /* 0x000fe200078e0a09 */
[----:B------:R-:W-:Y:S01]  /*4ab0*/  LOP3.LUT R223, R7, 0x42, RZ, 0xfc, !PT ;  /* 0x0000004207df7812 */ /* 0x000fe200078efcff */
[--C-:B------:R-:W-:Y:S01]  /*4ac0*/  @!P1 IMAD.IADD R66, R66, 0x1, -R5.reuse ;  /* 0x0000000142429824 */ /* 0x100fe200078e0a05 */
[C---:B------:R-:W-:Y:S01]  /*4ad0*/  ISETP.GT.U32.AND P0, PT, R5.reuse, R65, PT ;  /* 0x000000410500720c */ /* 0x040fe20003f04070 */
[----:B------:R-:W-:Y:S01]  /*4ae0*/  IMAD R70, R5, R9, R70 ;  /* 0x0000000905467224 */ /* 0x000fe200078e0246 */
[C---:B------:R-:W-:Y:S01]  /*4af0*/  LOP3.LUT R227, R7.reuse, 0x3e, RZ, 0xfc, !PT ;  /* 0x0000003e07e37812 */ /* 0x040fe200078efcff */
[----:B------:R-:W-:Y:S01]  /*4b00*/  IMAD.MOV R10, RZ, RZ, -R8 ;  /* 0x000000ffff0a7224 */ /* 0x000fe200078e0a08 */
[----:B------:R-:W-:Y:S01]  /*4b10*/  LOP3.LUT R226, R7, 0x3c, RZ, 0xfc, !PT ;  /* 0x0000003c07e27812 */ /* 0x000fe200078efcff */
[----:B------:R-:W-:Y:S01]  /*4b20*/  @!P4 IMAD.IADD R64, R64, 0x1, -R5 ;  /* 0x000000014040c824 */ /* 0x000fe200078e0a05 */
[----:B------:R-:W-:Y:S01]  /*4b30*/  ISETP.GE.AND P4, PT, R71, RZ, PT ;  /* 0x000000ff4700720c */ /* 0x000fe20003f86270 */
[----:B------:R-:W-:Y:S01]  /*4b40*/  @!P3 IMAD.MOV R66, RZ, RZ, -R66 ;  /* 0x000000ffff42b224 */ /* 0x000fe200078e0a42 */
[C---:B------:R-:W-:Y:S01]  /*4b50*/  ISETP.GT.U32.AND P3, PT, R5.reuse, R70, PT ;  /* 0x000000460500720c */ /* 0x040fe20003f64070 */
[----:B------:R-:W-:Y:S01]  /*4b60*/  IMAD R67, R5, R10, R67 ;  /* 0x0000000a05437224 */ /* 0x000fe200078e0243 */
[----:B------:R-:W-:Y:S01]  /*4b70*/  LOP3.LUT R10, R7, 0x170, RZ, 0xfc, !PT ;  /* 0x00000170070a7812 */ /* 0x000fe200078efcff */
[----:B------:R-:W-:Y:S01]  /*4b80*/  @!P2 IMAD.MOV R64, RZ, RZ, -R64 ;  /* 0x000000ffff40a224 */ /* 0x000fe200078e0a40 */
[----:B------:R-:W-:Y:S01]  /*4b90*/  ISETP.GT.U32.AND P2, PT, R5, R68, PT ;  /* 0x000000440500720c */ /* 0x000fe20003f44070 */
[----:B------:R-:W-:Y:S01]  /*4ba0*/  IMAD.HI.U32 R8, R2, R69, RZ ;  /* 0x0000004502087227 */ /* 0x000fe200078e00ff */
[----:B------:R-:W-:-:S02]  /*4bb0*/  IABS R71, R10 ;  /* 0x0000000a00477213 */ /* 0x000fc40000000000 */
[----:B------:R-:W-:Y:S01]  /*4bc0*/  IABS R224, R227 ;  /* 0x000000e300e07213 */ /* 0x000fe20000000000 */
[----:B------:R-:W-:Y:S01]  /*4bd0*/  IMAD.MOV R8, RZ, RZ, -R8 ;  /* 0x000000ffff087224 */ /* 0x000fe200078e0a08 */
[----:B------:R-:W-:Y:S01]  /*4be0*/  IABS R225, R226 ;  /* 0x000000e200e17213 */ /* 0x000fe20000000000 */
[----:B------:R-:W-:Y:S01]  /*4bf0*/  @!P0 IMAD.IADD R65, R65, 0x1, -R5 ;  /* 0x0000000141418824 */ /* 0x000fe200078e0a05 */
[C---:B------:R-:W-:Y:S01]  /*4c00*/  ISETP.GT.U32.AND P0, PT, R5.reuse, R67, PT ;  /* 0x000000430500720c */ /* 0x040fe20003f04070 */
[----:B------:R-:W-:Y:S01]  /*4c10*/  IMAD R69, R5, R8, R69 ;  /* 0x0000000805457224 */ /* 0x000fe200078e0245 */
[C---:B------:R-:W-:Y:S01]  /*4c20*/  LOP3.LUT R230, R7.reuse, 0x38, RZ, 0xfc, !PT ;  /* 0x0000003807e67812 */ /* 0x040fe200078efcff */
[----:B------:R-:W-:Y:S01]  /*4c30*/  IMAD.HI.U32 R8, R2, R71, RZ ;  /* 0x0000004702087227 */ /* 0x000fe200078e00ff */
[----:B------:R-:W-:Y:S02]  /*4c40*/  LOP3.LUT R228, R7, 0x36, RZ, 0xfc, !PT ;  /* 0x0000003607e47812 */ /* 0x000fe400078efcff */
[C---:B------:R-:W-:Y:S01]  /*4c50*/  ISETP.GT.U32.AND P1, PT, R5.reuse, R69, PT ;  /* 0x000000450500720c */ /* 0x040fe20003f24070 */
[----:B------:R-:W-:Y:S01]  /*4c60*/  @!P5 IMAD.MOV R65, RZ, RZ, -R65 ;  /* 0x000000ffff41d224 */ /* 0x000fe200078e0a41 */
[----:B------:R-:W-:Y:S01]  /*4c70*/  ISETP.GE.AND P5, PT, R72, RZ, PT ;  /* 0x000000ff4800720c */ /* 0x000fe20003fa6270 */
[--C-:B------:R-:W-:Y:S01]  /*4c80*/  @!P3 IMAD.IADD R70, R70, 0x1, -R5.reuse ;  /* 0x000000014646b824 */ /* 0x100fe200078e0a05 */
[----:B------:R-:W-:Y:S01]  /*4c90*/  IABS R72, R75 ;  /* 0x0000004b00487213 */ /* 0x000fe20000000000 */
[--C-:B------:R-:W-:Y:S01]  /*4ca0*/  @!P2 IMAD.IADD R68, R68, 0x1, -R5.reuse ;  /* 0x000000014444a824 */ /* 0x100fe200078e0a05 */
[----:B------:R-:W-:Y:S01]  /*4cb0*/  IABS R231, R228 ;  /* 0x000000e400e77213 */ /* 0x000fe20000000000 */
[----:B------:R-:W-:Y:S01]  /*4cc0*/  IMAD.MOV R8, RZ, RZ, -R8 ;  /* 0x000000ffff087224 */ /* 0x000fe200078e0a08 */
[----:B------:R-:W-:Y:S01]  /*4cd0*/  ISETP.GT.U32.AND P3, PT, R5, R70, PT ;  /* 0x000000460500720c */ /* 0x000fe20003f64070 */
[----:B------:R-:W-:Y:S01]  /*4ce0*/  @!P0 IMAD.IADD R67, R67, 0x1, -R5 ;  /* 0x0000000143438824 */ /* 0x000fe200078e0a05 */
[C---:B------:R-:W-:Y:S01]  /*4cf0*/  ISETP.GT.U32.AND P2, PT, R5.reuse, R68, PT ;  /* 0x000000440500720c */ /* 0x040fe20003f44070 */
[----:B------:R-:W-:Y:S01]  /*4d00*/  IMAD R71, R5, R8, R71 ;  /* 0x0000000805477224 */ /* 0x000fe200078e0247 */
[----:B------:R-:W-:Y:S01]  /*4d10*/  LOP3.LUT R234, R7, 0x30, RZ, 0xfc, !PT ;  /* 0x0000003007ea7812 */ /* 0x000fe200078efcff */
[----:B------:R-:W-:Y:S01]  /*4d20*/  IMAD.HI.U32 R8, R2, R72, RZ ;  /* 0x0000004802087227 */ /* 0x000fe200078e00ff */
[----:B------:R-:W-:-:S02]  /*4d30*/  ISETP.GT.U32.AND P0, PT, R5, R67, PT ;  /* 0x000000430500720c */ /* 0x000fc40003f04070 */
[C---:B------:R-:W-:Y:S01]  /*4d40*/  LOP3.LUT R245, R7.reuse, 0x24, RZ, 0xfc, !PT ;  /* 0x0000002407f57812 */ /* 0x040fe200078efcff */
[----:B------:R-:W-:Y:S01]  /*4d50*/  IMAD.MOV R8, RZ, RZ, -R8 ;  /* 0x000000ffff087224 */ /* 0x000fe200078e0a08 */
[----:B------:R-:W-:Y:S01]  /*4d60*/  LOP3.LUT R239, R7, 0x20, RZ, 0xfc, !PT ;  /* 0x0000002007ef7812 */ /* 0x000fe200078efcff */
[--C-:B------:R-:W-:Y:S01]  /*4d70*/  @!P1 IMAD.IADD R69, R69, 0x1, -R5.reuse ;  /* 0x0000000145459824 */ /* 0x100fe200078e0a05 */
[----:B------:R-:W-:Y:S01]  /*4d80*/  LOP3.LUT R251, R7, 0x1e, RZ, 0xfc, !PT ;  /* 0x0000001e07fb7812 */ /* 0x000fe200078efcff */
[----:B------:R-:W-:Y:S01]  /*4d90*/  IMAD R72, R5, R8, R72 ;  /* 0x0000000805487224 */ /* 0x000fe200078e0248 */
[----:B------:R-:W-:Y:S01]  /*4da0*/  LOP3.LUT R8, R7, 0x16a, RZ, 0xfc, !PT ;  /* 0x0000016a07087812 */ /* 0x000fe200078efcff */
[--C-:B------:R-:W-:Y:S01]  /*4db0*/  @!P3 IMAD.IADD R70, R70, 0x1, -R5.reuse ;  /* 0x000000014646b824 */ /* 0x100fe200078e0a05 */
[C---:B------:R-:W-:Y:S01]  /*4dc0*/  ISETP.GT.U32.AND P1, PT, R5.reuse, R69, PT ;  /* 0x000000450500720c */ /* 0x040fe20003f24070 */
[--C-:B------:R-:W-:Y:S01]  /*4dd0*/  @!P2 IMAD.IADD R68, R68, 0x1, -R5.reuse ;  /* 0x000000014444a824 */ /* 0x100fe200078e0a05 */
[----:B------:R-:W-:Y:S01]  /*4de0*/  ISETP.GT.U32.AND P3, PT, R5, R72, PT ;  /* 0x000000480500720c */ /* 0x000fe20003f64070 */
[----:B------:R-:W-:Y:S01]  /*4df0*/  @!P0 IMAD.IADD R67, R67, 0x1, -R5 ;  /* 0x0000000143438824 */ /* 0x000fe200078e0a05 */
[----:B------:R-:W-:Y:S01]  /*4e00*/  ISETP.GT.U32.AND P2, PT, R5, R71, PT ;  /* 0x000000470500720c */ /* 0x000fe20003f44070 */
[----:B------:R-:W-:Y:S01]  /*4e10*/  IMAD.HI.U32 R9, R2, R73, RZ ;  /* 0x0000004902097227 */ /* 0x000fe200078e00ff */
[----:B------:R-:W-:-:S02]  /*4e20*/  ISETP.GE.AND P0, PT, R74, RZ, PT ;  /* 0x000000ff4a00720c */ /* 0x000fc40003f06270 */
[----:B------:R-:W-:Y:S01]  /*4e30*/  IABS R74, R8 ;  /* 0x00000008004a7213 */ /* 0x000fe20000000000 */
[----:B------:R-:W-:Y:S01]  /*4e40*/  @!P6 IMAD.MOV R67, RZ, RZ, -R67 ;  /* 0x000000ffff43e224 */ /* 0x000fe200078e0a43 */
[----:B------:R-:W-:Y:S01]  /*4e50*/  ISETP.GE.AND P6, PT, R10, RZ, PT ;  /* 0x000000ff0a00720c */ /* 0x000fe20003fc6270 */
[----:B------:R-:W-:Y:S01]  /*4e60*/  IMAD.MOV R10, RZ, RZ, -R9 ;  /* 0x000000ffff0a7224 */ /* 0x000fe200078e0a09 */
[----:B------:R-:W-:Y:S01]  /*4e70*/  LOP3.LUT R9, R7, 0x168, RZ, 0xfc, !PT ;  /* 0x0000016807097812 */ /* 0x000fe200078efcff */
[--C-:B------:R-:W-:Y:S01]  /*4e80*/  @!P1 IMAD.IADD R69, R69, 0x1, -R5.reuse ;  /* 0x0000000145459824 */ /* 0x100fe200078e0a05 */
[----:B------:R-:W-:Y:S01]  /*4e90*/  ISETP.GE.AND P1, PT, R76, RZ, PT ;  /* 0x000000ff4c00720c */ /* 0x000fe20003f26270 */
[--C-:B------:R-:W-:Y:S01]  /*4ea0*/  @!P3 IMAD.IADD R72, R72, 0x1, -R5.reuse ;  /* 0x000000014848b824 */ /* 0x100fe200078e0a05 */
[----:B------:R-:W-:Y:S01]  /*4eb0*/  IABS R76, R78 ;  /* 0x0000004e004c7213 */ /* 0x000fe20000000000 */
[----:B------:R-:W-:Y:S01]  /*4ec0*/  @!P2 IMAD.IADD R71, R71, 0x1, -R5 ;  /* 0x000000014747a824 */ /* 0x000fe200078e0a05 */
[----:B------:R-:W-:Y:S01]  /*4ed0*/  IABS R240, R251 ;  /* 0x000000fb00f07213 */ /* 0x000fe20000000000 */
[----:B------:R-:W-:Y:S01]  /*4ee0*/  @!P5 IMAD.MOV R69, RZ, RZ, -R69 ;  /* 0x000000ffff45d224 */ /* 0x000fe200078e0a45 */
[----:B------:R-:W-:Y:S01]  /*4ef0*/  ISETP.GE.AND P5, PT, R8, RZ, PT ;  /* 0x000000ff0800720c */ /* 0x000fe20003fa6270 */
[----:B------:R-:W-:Y:S01]  /*4f00*/  @!P4 IMAD.MOV R68, RZ, RZ, -R68 ;  /* 0x000000ffff44c224 */ /* 0x000fe200078e0a44 */
[----:B------:R-:W-:Y:S01]  /*4f10*/  ISETP.GT.U32.AND P3, PT, R5, R72, PT ;  /* 0x000000480500720c */ /* 0x000fe20003f64070 */
[----:B------:R-:W-:Y:S01]  /*4f20*/  IMAD.HI.U32 R8, R2, R74, RZ ;  /* 0x0000004a02087227 */ /* 0x000fe200078e00ff */
[----:B------:R-:W-:-:S02]  /*4f30*/  ISETP.GE.AND P4, PT, R75, RZ, PT ;  /* 0x000000ff4b00720c */ /* 0x000fc40003f86270 */
[----:B------:R-:W-:Y:S01]  /*4f40*/  ISETP.GT.U32.AND P2, PT, R5, R71, PT ;  /* 0x000000470500720c */ /* 0x000fe20003f44070 */
[----:B------:R-:W-:Y:S01]  /*4f50*/  @!P0 IMAD.MOV R70, RZ, RZ, -R70 ;  /* 0x000000ffff468224 */ /* 0x000fe200078e0a46 */
[----:B------:R-:W-:Y:S01]  /*4f60*/  IABS R75, R9 ;  /* 0x00000009004b7213 */ /* 0x000fe20000000000 */
[----:B------:R-:W-:Y:S01]  /*4f70*/  IMAD.MOV R8, RZ, RZ, -R8 ;  /* 0x000000ffff087224 */ /* 0x000fe200078e0a08 */
[----:B------:R-:W-:Y:S01]  /*4f80*/  ISETP.GE.AND P0, PT, R9, RZ, PT ;  /* 0x000000ff0900720c */ /* 0x000fe20003f06270 */
[----:B------:R-:W-:Y:S01]  /*4f90*/  IMAD R73, R5, R10, R73 ;  /* 0x0000000a05497224 */ /* 0x000fe200078e0249 */
[C---:B--2---:R-:W-:Y:S01]  /*4fa0*/  LOP3.LUT R4, R7.reuse, 0x1c, RZ, 0xfc, !PT ;  /* 0x0000001c07047812 */ /* 0x044fe200078efcff */
[----:B------:R-:W-:Y:S01]  /*4fb0*/  IMAD.HI.U32 R9, R2, R75, RZ ;  /* 0x0000004b02097227 */ /* 0x000fe200078e00ff */
[----:B------:R-:W-:Y:S02]  /*4fc0*/  LOP3.LUT R6, R7, 0x1a, RZ, 0xfc, !PT ;  /* 0x0000001a07067812 */ /* 0x000fe400078efcff */
[----:B------:R-:W-:Y:S01]  /*4fd0*/  IABS R241, R4 ;  /* 0x0000000400f17213 */ /* 0x000fe20000000000 */
[----:B------:R-:W-:Y:S01]  /*4fe0*/  IMAD R74, R5, R8, R74 ;  /* 0x00000008054a7224 */ /* 0x000fe200078e024a */
[C---:B------:R-:W-:Y:S01]  /*4ff0*/  LOP3.LUT R3, R7.reuse, 0x18, RZ, 0xfc, !PT ;  /* 0x0000001807037812 */ /* 0x040fe200078efcff */
[----:B------:R-:W-:Y:S01]  /*5000*/  IMAD.MOV R10, RZ, RZ, -R9 ;  /* 0x000000ffff0a7224 */ /* 0x000fe200078e0a09 */
[----:B0-----:R-:W-:Y:S01]  /*5010*/  LOP3.LUT R16, R7, 0x16, RZ, 0xfc, !PT ;  /* 0x0000001607107812 */ /* 0x001fe200078efcff */
[--C-:B------:R-:W-:Y:S01]  /*5020*/  @!P3 IMAD.IADD R72, R72, 0x1, -R5.reuse ;  /* 0x000000014848b824 */ /* 0x100fe200078e0a05 */
[----:B------:R-:W-:Y:S01]  /*5030*/  ISETP.GT.U32.AND P3, PT, R5, R74, PT ;  /* 0x0000004a0500720c */ /* 0x000fe20003f64070 */
[----:B------:R-:W-:Y:S01]  /*5040*/  @!P2 IMAD.IADD R71, R71, 0x1, -R5 ;  /* 0x000000014747a824 */ /* 0x000fe200078e0a05 */
[C---:B------:R-:W-:Y:S01]  /*5050*/  ISETP.GT.U32.AND P2, PT, R5.reuse, R73, PT ;  /* 0x000000490500720c */ /* 0x040fe20003f44070 */
[----:B------:R-:W-:Y:S01]  /*5060*/  IMAD R75, R5, R10, R75 ;  /* 0x0000000a054b7224 */ /* 0x000fe200078e024b */
[C---:B------:R-:W-:Y:S01]  /*5070*/  LOP3.LUT R15, R7.reuse, 0x14, RZ, 0xfc, !PT ;  /* 0x00000014070f7812 */ /* 0x040fe200078efcff */
[----:B------:R-:W-:Y:S01]  /*5080*/  @!P6 IMAD.MOV R71, RZ, RZ, -R71 ;  /* 0x000000ffff47e224 */ /* 0x000fe200078e0a47 */
[----:B------:R-:W-:Y:S01]  /*5090*/  LOP3.LUT R14, R7, 0x12, RZ, 0xfc, !PT ;  /* 0x00000012070e7812 */ /* 0x000fe200078efcff */
[----:B------:R-:W-:Y:S01]  /*50a0*/  IMAD.HI.U32 R8, R2, R76, RZ ;  /* 0x0000004c02087227 */ /* 0x000fe200078e00ff */
[----:B------:R-:W-:-:S02]  /*50b0*/  ISETP.GT.U32.AND P6, PT, R5, R75, PT ;  /* 0x0000004b0500720c */ /* 0x000fc40003fc4070 */
[----:B------:R-:W-:Y:S01]  /*50c0*/  IABS R246, R15 ;  /* 0x0000000f00f67213 */ /* 0x000fe20000000000 */
[----:B------:R-:W-:Y:S01]  /*50d0*/  IMAD.MOV R8, RZ, RZ, -R8 ;  /* 0x000000ffff087224 */ /* 0x000fe200078e0a08 */
[C---:B------:R-:W-:Y:S01]  /*50e0*/  LOP3.LUT R13, R7.reuse, 0x10, RZ, 0xfc, !PT ;  /* 0x00000010070d7812 */ /* 0x040fe200078efcff */
[--C-:B------:R-:W-:Y:S01]  /*50f0*/  @!P3 IMAD.IADD R74, R74, 0x1, -R5.reuse ;  /* 0x000000014a4ab824 */ /* 0x100fe200078e0a05 */
[----:B------:R-:W-:Y:S01]  /*5100*/  LOP3.LUT R12, R7, 0xe, RZ, 0xfc, !PT ;  /* 0x0000000e070c7812 */ /* 0x000fe200078efcff */
[--C-:B------:R-:W-:Y:S01]  /*5110*/  @!P2 IMAD.IADD R73, R73, 0x1, -R5.reuse ;  /* 0x000000014949a824 */ /* 0x100fe200078e0a05 */
[----:B------:R-:W-:Y:S01]  /*5120*/  IABS R248, R13 ;  /* 0x0000000d00f87213 */ /* 0x000fe20000000000 */
[----:B------:R-:W-:Y:S01]  /*5130*/  IMAD.HI.U32 R9, R2, R77, RZ ;  /* 0x0000004d02097227 */ /* 0x000fe200078e00ff */
[C---:B------:R-:W-:Y:S02]  /*5140*/  ISETP.GT.U32.AND P3, PT, R5.reuse, R74, PT ;  /* 0x0000004a0500720c */ /* 0x040fe40003f64070 */
[----:B------:R-:W-:Y:S01]  /*5150*/  ISETP.GT.U32.AND P2, PT, R5, R73, PT ;  /* 0x000000490500720c */ /* 0x000fe20003f44070 */
[----:B------:R-:W-:Y:S01]  /*5160*/  @!P6 IMAD.IADD R75, R75, 0x1, -R5 ;  /* 0x000000014b4be824 */ /* 0x000fe200078e0a05 */
[----:B------:R-:W-:Y:S01]  /*5170*/  IABS R249, R12 ;  /* 0x0000000c00f97213 */ /* 0x000fe20000000000 */
[----:B------:R-:W-:Y:S01]  /*5180*/  @!P4 IMAD.MOV R72, RZ, RZ, -R72 ;  /* 0x000000ffff48c224 */ /* 0x000fe200078e0a48 */
[----:B------:R-:W-:Y:S01]  /*5190*/  ISETP.GE.AND P4, PT, R78, RZ, PT ;  /* 0x000000ff4e00720c */ /* 0x000fe20003f86270 */
[C---:B------:R-:W-:Y:S01]  /*51a0*/  IMAD R76, R5.reuse, R8, R76 ;  /* 0x00000008054c7224 */ /* 0x040fe200078e024c */
[----:B------:R-:W-:Y:S01]  /*51b0*/  ISETP.GT.U32.AND P6, PT, R5, R75, PT ;  /* 0x0000004b0500720c */ /* 0x000fe20003fc4070 */
[----:B------:R-:W-:Y:S01]  /*51c0*/  IMAD.MOV R10, RZ, RZ, -R9 ;  /* 0x000000ffff0a7224 */ /* 0x000fe200078e0a09 */
[----:B------:R-:W-:Y:S01]  /*51d0*/  IABS R78, R85 ;  /* 0x00000055004e7213 */ /* 0x000fe20000000000 */
[----:B------:R-:W-:Y:S01]  /*51e0*/  IMAD.HI.U32 R9, R2, R81, RZ ;  /* 0x0000005102097227 */ /* 0x000fe200078e00ff */
[----:B------:R-:W-:-:S02]  /*51f0*/  LOP3.LUT R252, R7, 0xc, RZ, 0xfc, !PT ;  /* 0x0000000c07fc7812 */ /* 0x000fc400078efcff */
[----:B------:R-:W-:Y:S01]  /*5200*/  LOP3.LUT R11, R7, 0xa, RZ, 0xfc, !PT ;  /* 0x0000000a070b7812 */ /* 0x000fe200078efcff */
[--C-:B------:R-:W-:Y:S01]  /*5210*/  @!P3 IMAD.IADD R74, R74, 0x1, -R5.reuse ;  /* 0x000000014a4ab824 */ /* 0x100fe200078e0a05 */
[----:B------:R-:W-:Y:S01]  /*5220*/  ISETP.GT.U32.AND P3, PT, R5, R76, PT ;  /* 0x0000004c0500720c */ /* 0x000fe20003f64070 */
[----:B------:R-:W-:Y:S01]  /*5230*/  @!P2 IMAD.IADD R73, R73, 0x1, -R5 ;  /* 0x000000014949a824 */ /* 0x000fe200078e0a05 */
[----:B------:R-:W-:Y:S01]  /*5240*/  ISETP.GE.AND P2, PT, R79, RZ, PT ;  /* 0x000000ff4f00720c */ /* 0x000fe20003f46270 */
[----:B------:R-:W-:Y:S01]  /*5250*/  IMAD R77, R5, R10, R77 ;  /* 0x0000000a054d7224 */ /* 0x000fe200078e024d */
[----:B------:R-:W-:Y:S01]  /*5260*/  IABS R79, R86 ;  /* 0x00000056004f7213 */ /* 0x000fe20000000000 */
[----:B------:R-:W-:Y:S01]  /*5270*/  IMAD.HI.U32 R8, R2, R78, RZ ;  /* 0x0000004e02087227 */ /* 0x000fe200078e00ff */
[----:B------:R-:W-:Y:S02]  /*5280*/  IABS R250, R252 ;  /* 0x000000fc00fa7213 */ /* 0x000fe40000000000 */
[----:B------:R-:W-:Y:S01]  /*5290*/  LOP3.LUT R0, R7, 0x4, RZ, 0xfc, !PT ;  /* 0x0000000407007812 */ /* 0x000fe200078efcff */
[----:B------:R-:W-:-:S02]  /*52a0*/  IMAD.MOV R10, RZ, RZ, -R8 ;  /* 0x000000ffff0a7224 */ /* 0x000fc400078e0a08 */
[----:B------:R-:W-:Y:S01]  /*52b0*/  @!P6 IMAD.IADD R75, R75, 0x1, -R5 ;  /* 0x000000014b4be824 */ /* 0x000fe200078e0a05 */
[----:B------:R-:W-:Y:S01]  /*52c0*/  ISETP.GT.U32.AND P6, PT, R5, R77, PT ;  /* 0x0000004d0500720c */ /* 0x000fe20003fc4070 */
[----:B------:R-:W-:-:S04]  /*52d0*/  IMAD.HI.U32 R8, R2, R79, RZ ;  /* 0x0000004f02087227 */ /* 0x000fc800078e00ff */
[C---:B------:R-:W-:Y:S02]  /*52e0*/  IMAD R78, R5.reuse, R10, R78 ;  /* 0x0000000a054e7224 */ /* 0x040fe400078e024e */
[----:B------:R-:W-:Y:S02]  /*52f0*/  IMAD.MOV R80, RZ, RZ, -R8 ;  /* 0x000000ffff507224 */ /* 0x000fe400078e0a08 */
[----:B------:R-:W-:Y:S01]  /*5300*/  @!P3 IMAD.IADD R76, R76, 0x1, -R5 ;  /* 0x000000014c4cb824 */ /* 0x000fe200078e0a05 */
[C---:B------:R-:W-:Y:S01]  /*5310*/  ISETP.GT.U32.AND P3, PT, R5.reuse, R78, PT ;  /* 0x0000004e0500720c */ /* 0x040fe20003f64070 */
[----:B------:R-:W-:Y:S02]  /*5320*/  IMAD R79, R5, R80, R79 ;  /* 0x00000050054f7224 */ /* 0x000fe400078e024f */
[----:B------:R-:W-:Y:S02]  /*5330*/  IMAD.MOV R82, RZ, RZ, -R9 ;  /* 0x000000ffff527224 */ /* 0x000fe400078e0a09 */
[----:B------:R-:W-:Y:S01]  /*5340*/  @!P6 IMAD.IADD R77, R77, 0x1, -R5 ;  /* 0x000000014d4de824 */ /* 0x000fe200078e0a05 */
[C---:B------:R-:W-:Y:S01]  /*5350*/  ISETP.GT.U32.AND P6, PT, R5.reuse, R79, PT ;  /* 0x0000004f0500720c */ /* 0x040fe20003fc4070 */
[----:B------:R-:W-:-:S02]  /*5360*/  IMAD R80, R5, R82, R81 ;  /* 0x0000005205507224 */ /* 0x000fc400078e0251 */
[----:B------:R-:W-:Y:S02]  /*5370*/  @!P0 IMAD.MOV R75, RZ, RZ, -R75 ;  /* 0x000000ffff4b8224 */ /* 0x000fe400078e0a4b */
[----:B------:R-:W-:Y:S01]  /*5380*/  IMAD.HI.U32 R10, R2, R83, RZ ;  /* 0x00000053020a7227 */ /* 0x000fe200078e00ff */
[----:B------:R-:W-:-:S03]  /*5390*/  ISETP.GT.U32.AND P0, PT, R5, R80, PT ;  /* 0x000000500500720c */ /* 0x000fc60003f04070 */
[----:B------:R-:W-:Y:S01]  /*53a0*/  @!P3 IMAD.IADD R78, R78, 0x1, -R5 ;  /* 0x000000014e4eb824 */ /* 0x000fe200078e0a05 */
[----:B------:R-:W-:Y:S01]  /*53b0*/  ISETP.GT.U32.AND P3, PT, R5, R76, PT ;  /* 0x0000004c0500720c */ /* 0x000fe20003f64070 */
[----:B------:R-:W-:-:S04]  /*53c0*/  IMAD.HI.U32 R8, R2, R84, RZ ;  /* 0x0000005402087227 */ /* 0x000fc800078e00ff */
[----:B------:R-:W-:Y:S01]  /*53d0*/  @!P6 IMAD.IADD R79, R79, 0x1, -R5 ;  /* 0x000000014f4fe824 */ /* 0x000fe200078e0a05 */
[C---:B------:R-:W-:Y:S01]  /*53e0*/  ISETP.GT.U32.AND P6, PT, R5.reuse, R78, PT ;  /* 0x0000004e0500720c */ /* 0x040fe20003fc4070 */
[----:B------:R-:W-:Y:S01]  /*53f0*/  @!P1 IMAD.MOV R73, RZ, RZ, -R73 ;  /* 0x000000ffff499224 */ /* 0x000fe200078e0a49 */
[C---:B------:R-:W-:Y:S01]  /*5400*/  ISETP.GT.U32.AND P1, PT, R5.reuse, R77, PT ;  /* 0x0000004d0500720c */ /* 0x040fe20003f24070 */
[----:B------:R-:W-:Y:S02]  /*5410*/  IMAD.MOV R10, RZ, RZ, -R10 ;  /* 0x000000ffff0a7224 */ /* 0x000fe400078e0a0a */
[----:B------:R-:W-:Y:S02]  /*5420*/  IMAD.MOV R8, RZ, RZ, -R8 ;  /* 0x000000ffff087224 */ /* 0x000fe400078e0a08 */
[----:B------:R-:W-:Y:S01]  /*5430*/  IMAD R81, R5, R10, R83 ;  /* 0x0000000a05517224 */ /* 0x000fe200078e0253 */
[----:B------:R-:W-:Y:S01]  /*5440*/  LOP3.LUT R10, R7, 0x158, RZ, 0xfc, !PT ;  /* 0x00000158070a7812 */ /* 0x000fe200078efcff */
[C---:B------:R-:W-:Y:S01]  /*5450*/  IMAD R82, R5.reuse, R8, R84 ;  /* 0x0000000805527224 */ /* 0x040fe200078e0254 */
[----:B------:R-:W-:Y:S01]  /*5460*/  IABS R84, R90 ;  /* 0x0000005a00547213 */ /* 0x000fe20000000000 */
[----:B------:R-:W-:Y:S01]  /*5470*/  @!P5 IMAD.MOV R74, RZ, RZ, -R74 ;  /* 0x000000ffff4ad224 */ /* 0x000fe200078e0a4a */
[C---:B------:R-:W-:Y:S01]  /*5480*/  ISETP.GT.U32.AND P5, PT, R5.reuse, R79, PT ;  /* 0x0000004f0500720c */ /* 0x040fe20003fa4070 */
[--C-:B------:R-:W-:Y:S01]  /*5490*/  @!P3 IMAD.IADD R76, R76, 0x1, -R5.reuse ;  /* 0x000000014c4cb824 */ /* 0x100fe200078e0a05 */
[----:B------:R-:W-:Y:S01]  /*54a0*/  IABS R83, R10 ;  /* 0x0000000a00537213 */ /* 0x000fe20000000000 */
[----:B------:R-:W-:Y:S01]  /*54b0*/  @!P0 IMAD.IADD R80, R80, 0x1, -R5 ;  /* 0x0000000150508824 */ /* 0x000fe200078e0a05 */
[----:B------:R-:W-:Y:S01]  /*54c0*/  ISETP.GT.U32.AND P3, PT, R5, R81, PT ;  /* 0x000000510500720c */ /* 0x000fe20003f64070 */
[----:B------:R-:W-:Y:S01]  /*54d0*/  @!P4 IMAD.MOV R76, RZ, RZ, -R76 ;  /* 0x000000ffff4cc224 */ /* 0x000fe200078e0a4c */
[----:B------:R-:W-:Y:S01]  /*54e0*/  ISETP.GE.AND P0, PT, R87, RZ, PT ;  /* 0x000000ff5700720c */ /* 0x000fe20003f06270 */
[----:B------:R-:W-:Y:S01]  /*54f0*/  IMAD.HI.U32 R9, R2, R84, RZ ;  /* 0x0000005402097227 */ /* 0x000fe200078e00ff */
[----:B------:R-:W-:-:S02]  /*5500*/  ISETP.GT.U32.AND P4, PT, R5, R80, PT ;  /* 0x000000500500720c */ /* 0x000fc40003f84070 */
[----:B------:R-:W-:Y:S01]  /*5510*/  LOP3.LUT R87, R7, 0x152, RZ, 0xfc, !PT ;  /* 0x0000015207577812 */ /* 0x000fe200078efcff */
[--C-:B------:R-:W-:Y:S01]  /*5520*/  @!P6 IMAD.IADD R78, R78, 0x1, -R5.reuse ;  /* 0x000000014e4ee824 */ /* 0x100fe200078e0a05 */
[----:B------:R-:W-:Y:S01]  /*5530*/  ISETP.GT.U32.AND P6, PT, R5, R82, PT ;  /* 0x000000520500720c */ /* 0x000fe20003fc4070 */
[----:B------:R-:W-:Y:S01]  /*5540*/  @!P1 IMAD.IADD R77, R77, 0x1, -R5 ;  /* 0x000000014d4d9824 */ /* 0x000fe200078e0a05 */
[----:B------:R-:W-:Y:S01]  /*5550*/  ISETP.GE.AND P1, PT, R85, RZ, PT ;  /* 0x000000ff5500720c */ /* 0x000fe20003f26270 */
[----:B------:R-:W-:-:S04]  /*5560*/  IMAD.HI.U32 R8, R2, R83, RZ ;  /* 0x0000005302087227 */ /* 0x000fc800078e00ff */
[----:B------:R-:W-:Y:S02]  /*5570*/  IMAD.MOV R9, RZ, RZ, -R9 ;  /* 0x000000ffff097224 */ /* 0x000fe400078e0a09 */
[----:B------:R-:W-:Y:S01]  /*5580*/  @!P5 IMAD.IADD R79, R79, 0x1, -R5 ;  /* 0x000000014f4fd824 */ /* 0x000fe200078e0a05 */
[----:B------:R-:W-:Y:S01]  /*5590*/  ISETP.GE.AND P5, PT, R86, RZ, PT ;  /* 0x000000ff5600720c */ /* 0x000fe20003fa6270 */
[----:B------:R-:W-:Y:S01]  /*55a0*/  IMAD.MOV R8, RZ, RZ, -R8 ;  /* 0x000000ffff087224 */ /* 0x000fe200078e0a08 */
[----:B------:R-:W-:Y:S01]  /*55b0*/  IABS R86, R87 ;  /* 0x0000005700567213 */ /* 0x000fe20000000000 */
[----:B------:R-:W-:Y:S01]  /*55c0*/  IMAD R84, R5, R9, R84 ;  /* 0x0000000905547224 */ /* 0x000fe200078e0254 */
[----:B------:R-:W-:Y:S01]  /*55d0*/  LOP3.LUT R9, R7, 0x154, RZ, 0xfc, !PT ;  /* 0x0000015407097812 */ /* 0x000fe200078efcff */
[C---:B------:R-:W-:Y:S02]  /*55e0*/  IMAD R83, R5.reuse, R8, R83 ;  /* 0x0000000805537224 */ /* 0x040fe400078e0253 */
[--C-:B------:R-:W-:Y:S01]  /*55f0*/  @!P4 IMAD.IADD R80, R80, 0x1, -R5.reuse ;  /* 0x000000015050c824 */ /* 0x100fe200078e0a05 */
[C---:B------:R-:W-:Y:S01]  /*5600*/  ISETP.GT.U32.AND P4, PT, R5.reuse, R84, PT ;  /* 0x000000540500720c */ /* 0x040fe20003f84070 */
[----:B------:R-:W-:Y:S01]  /*5610*/  @!P6 IMAD.IADD R82, R82, 0x1, -R5 ;  /* 0x000000015252e824 */ /* 0x000fe200078e0a05 */
[----:B------:R-:W-:Y:S01]  /*5620*/  IABS R85, R9 ;  /* 0x0000000900557213 */ /* 0x000fe20000000000 */
[----:B------:R-:W-:Y:S01]  /*5630*/  @!P1 IMAD.MOV R78, RZ, RZ, -R78 ;  /* 0x000000ffff4e9224 */ /* 0x000fe200078e0a4e */
[C---:B------:R-:W-:Y:S01]  /*5640*/  ISETP.GT.U32.AND P1, PT, R5.reuse, R83, PT ;  /* 0x000000530500720c */ /* 0x040fe20003f24070 */
[----:B------:R-:W-:Y:S01]  /*5650*/  @!P5 IMAD.MOV R79, RZ, RZ, -R79 ;  /* 0x000000ffff4fd224 */ /* 0x000fe200078e0a4f */
[----:B------:R-:W-:Y:S01]  /*5660*/  ISETP.GT.U32.AND P6, PT, R5, R82, PT ;  /* 0x000000520500720c */ /* 0x000fe20003fc4070 */
[----:B------:R-:W-:Y:S01]  /*5670*/  IMAD.HI.U32 R8, R2, R85, RZ ;  /* 0x0000005502087227 */ /* 0x000fe200078e00ff */
[----:B------:R-:W-:-:S03]  /*5680*/  ISETP.GE.AND P5, PT, R89, RZ, PT ;  /* 0x000000ff5900720c */ /* 0x000fc60003fa6270 */
[----:B------:R-:W-:Y:S02]  /*5690*/  IMAD.MOV R8, RZ, RZ, -R8 ;  /* 0x000000ffff087224 */ /* 0x000fe400078e0a08 */
[--C-:B------:R-:W-:Y:S02]  /*56a0*/  @!P4 IMAD.IADD R84, R84, 0x1, -R5.reuse ;  /* 0x000000015454c824 */ /* 0x100fe400078e0a05 */
[--C-:B------:R-:W-:Y:S01]  /*56b0*/  @!P3 IMAD.IADD R81, R81, 0x1, -R5.reuse ;  /* 0x000000015151b824 */ /* 0x100fe200078e0a05 */
[----:B------:R-:W-:Y:S01]  /*56c0*/  ISETP.GE.AND P3, PT, R88, RZ, PT ;  /* 0x000000ff5800720c */ /* 0x000fe20003f66270 */
[--C-:B------:R-:W-:Y:S01]  /*56d0*/  @!P1 IMAD.IADD R83, R83, 0x1, -R5.reuse ;  /* 0x0000000153539824 */ /* 0x100fe200078e0a05 */
[----:B------:R-:W-:Y:S01]  /*56e0*/  ISETP.GE.AND P1, PT, R9, RZ, PT ;  /* 0x000000ff0900720c */ /* 0x000fe20003f26270 */
[----:B------:R-:W-:Y:S01]  /*56f0*/  @!P6 IMAD.IADD R82, R82, 0x1, -R5 ;  /* 0x000000015252e824 */ /* 0x000fe200078e0a05 */
[----:B------:R-:W-:Y:S01]  /*5700*/  ISETP.GT.U32.AND P4, PT, R5, R84, PT ;  /* 0x000000540500720c */ /* 0x000fe20003f84070 */
[----:B------:R-:W-:Y:S01]  /*5710*/  IMAD.HI.U32 R9, R2, R86, RZ ;  /* 0x0000005602097227 */ /* 0x000fe200078e00ff */
[----:B------:R-:W-:-:S02]  /*5720*/  ISETP.GE.AND P6, PT, R90, RZ, PT ;  /* 0x000000ff5a00720c */ /* 0x000fc40003fc6270 */
[----:B------:R-:W-:Y:S01]  /*5730*/  LOP3.LUT R90, R7, 0x14c, RZ, 0xfc, !PT ;  /* 0x0000014c075a7812 */ /* 0x000fe200078efcff */
        /* <DEDUP_REMOVED lines=10> */
[----:B------:R-:W-:Y:S01]  /*57e0*/  @!P0 IMAD.MOV R80, RZ, RZ, -R80 ;  /* 0x000000ffff508224 */ /* 0x000fe200078e0a50 */
[C---:B------:R-:W-:Y:S01]  /*57f0*/  ISETP.GT.U32.AND P0, PT, R5.reuse, R83, PT ;  /* 0x000000530500720c */ /* 0x040fe20003f04070 */
[----:B------:R-:W-:Y:S01]  /*5800*/  @!P4 IMAD.IADD R84, R84, 0x1, -R5 ;  /* 0x000000015454c824 */ /* 0x000fe200078e0a05 */
[----:B------:R-:W-:Y:S01]  /*5810*/  ISETP.GT.U32.AND P4, PT, R5, R86, PT ;  /* 0x000000560500720c */ /* 0x000fe20003f84070 */
[----:B------:R-:W-:Y:S01]  /*5820*/  IMAD.HI.U32 R244, R2, R240, RZ ;  /* 0x000000f002f47227 */ /* 0x000fe200078e00ff */
[----:B------:R-:W-:-:S03]  /*5830*/  IABS R88, R9 ;  /* 0x0000000900587213 */ /* 0x000fc60000000000 */
[--C-:B------:R-:W-:Y:S01]  /*5840*/  @!P2 IMAD.IADD R81, R81, 0x1, -R5.reuse ;  /* 0x000000015151a824 */ /* 0x100fe200078e0a05 */
[----:B------:R-:W-:Y:S01]  /*5850*/  ISETP.GE.AND P2, PT, R10, RZ, PT ;  /* 0x000000ff0a00720c */ /* 0x000fe20003f46270 */
[----:B------:R-:W-:Y:S02]  /*5860*/  @!P5 IMAD.IADD R85, R85, 0x1, -R5 ;  /* 0x000000015555d824 */ /* 0x000fe400078e0a05 */
[----:B------:R-:W-:Y:S01]  /*5870*/  @!P3 IMAD.MOV R81, RZ, RZ, -R81 ;  /* 0x000000ffff51b224 */ /* 0x000fe200078e0a51 */
[----:B------:R-:W-:Y:S01]  /*5880*/  ISETP.GE.AND P3, PT, R87, RZ, PT ;  /* 0x000000ff5700720c */ /* 0x000fe20003f66270 */
[--C-:B------:R-:W-:Y:S01]  /*5890*/  @!P0 IMAD.IADD R83, R83, 0x1, -R5.reuse ;  /* 0x0000000153538824 */ /* 0x100fe200078e0a05 */
[----:B------:R-:W-:Y:S01]  /*58a0*/  IABS R87, R8 ;  /* 0x0000000800577213 */ /* 0x000fe20000000000 */
[----:B------:R-:W-:Y:S01]  /*58b0*/  @!P4 IMAD.IADD R86, R86, 0x1, -R5 ;  /* 0x000000015656c824 */ /* 0x000fe200078e0a05 */
[----:B------:R-:W-:Y:S01]  /*58c0*/  ISETP.GT.U32.AND P5, PT, R5, R85, PT ;  /* 0x000000550500720c */ /* 0x000fe20003fa4070 */
[----:B------:R-:W-:Y:S01]  /*58d0*/  IMAD.HI.U32 R10, R2, R89, RZ ;  /* 0x00000059020a7227 */ /* 0x000fe200078e00ff */
[----:B------:R-:W-:-:S02]  /*58e0*/  ISETP.GE.AND P0, PT, R8, RZ, PT ;  /* 0x000000ff0800720c */ /* 0x000fc40003f06270 */
[----:B------:R-:W-:Y:S01]  /*58f0*/  ISETP.GT.U32.AND P4, PT, R5, R86, PT ;  /* 0x000000560500720c */ /* 0x000fe20003f84070 */
[----:B------:R-:W-:-:S04]  /*5900*/  IMAD.HI.U32 R8, R2, R87, RZ ;  /* 0x0000005702087227 */ /* 0x000fc800078e00ff */
[----:B------:R-:W-:Y:S01]  /*5910*/  @!P2 IMAD.MOV R83, RZ, RZ, -R83 ;  /* 0x000000ffff53a224 */ /* 0x000fe200078e0a53 */
[----:B------:R-:W-:Y:S01]  /*5920*/  ISETP.GE.AND P2, PT, R9, RZ, PT ;  /* 0x000000ff0900720c */ /* 0x000fe20003f46270 */
[----:B------:R-:W-:-:S04]  /*5930*/  IMAD.HI.U32 R9, R2, R88, RZ ;  /* 0x0000005802097227 */ /* 0x000fc800078e00ff */
[----:B------:R-:W-:Y:S02]  /*5940*/  IMAD.MOV R8, RZ, RZ, -R8 ;  /* 0x000000ffff087224 */ /* 0x000fe400078e0a08 */
[----:B------:R-:W-:Y:S02]  /*5950*/  IMAD.MOV R10, RZ, RZ, -R10 ;  /* 0x000000ffff0a7224 */ /* 0x000fe400078e0a0a */
[----:B------:R-:W-:Y:S02]  /*5960*/  IMAD.MOV R9, RZ, RZ, -R9 ;  /* 0x000000ffff097224 */ /* 0x000fe400078e0a09 */
[----:B------:R-:W-:Y:S02]  /*5970*/  IMAD R87, R5, R8, R87 ;  /* 0x0000000805577224 */ /* 0x000fe400078e0257 */
[----:B------:R-:W-:Y:S02]  /*5980*/  @!P5 IMAD.IADD R85, R85, 0x1, -R5 ;  /* 0x000000015555d824 */ /* 0x000fe400078e0a05 */
[C---:B------:R-:W-:Y:S01]  /*5990*/  IMAD R89, R5.reuse, R10, R89 ;  /* 0x0000000a05597224 */ /* 0x040fe200078e0259 */
[C---:B------:R-:W-:Y:S01]  /*59a0*/  ISETP.GT.U32.AND P5, PT, R5.reuse, R87, PT ;  /* 0x000000570500720c */ /* 0x040fe20003fa4070 */
[----:B------:R-:W-:Y:S01]  /*59b0*/  IMAD R88, R5, R9, R88 ;  /* 0x0000000905587224 */ /* 0x000fe200078e0258 */
[----:B------:R-:W-:Y:S01]  /*59c0*/  LOP3.LUT R9, R7, 0x14a, RZ, 0xfc, !PT ;  /* 0x0000014a07097812 */ /* 0x000fe200078efcff */
[----:B------:R-:W-:Y:S01]  /*59d0*/  @!P1 IMAD.MOV R85, RZ, RZ, -R85 ;  /* 0x000000ffff559224 */ /* 0x000fe200078e0a55 */
[C---:B------:R-:W-:Y:S01]  /*59e0*/  ISETP.GT.U32.AND P1, PT, R5.reuse, R89, PT ;  /* 0x000000590500720c */ /* 0x040fe20003f24070 */
[----:B------:R-:W-:Y:S01]  /*59f0*/  @!P4 IMAD.IADD R86, R86, 0x1, -R5 ;  /* 0x000000015656c824 */ /* 0x000fe200078e0a05 */
[----:B------:R-:W-:Y:S01]  /*5a00*/  ISETP.GT.U32.AND P4, PT, R5, R88, PT ;  /* 0x000000580500720c */ /* 0x000fe20003f84070 */
[----:B------:R-:W-:Y:S01]  /*5a10*/  @!P6 IMAD.MOV R84, RZ, RZ, -R84 ;  /* 0x000000ffff54e224 */ /* 0x000fe200078e0a54 */
[----:B------:R-:W-:Y:S01]  /*5a20*/  ISETP.GE.AND P6, PT, R90, RZ, PT ;  /* 0x000000ff5a00720c */ /* 0x000fe20003fc6270 */
[----:B------:R-:W-:Y:S01]  /*5a30*/  @!P3 IMAD.MOV R86, RZ, RZ, -R86 ;  /* 0x000000ffff56b224 */ /* 0x000fe200078e0a56 */
[----:B------:R-:W-:Y:S01]  /*5a40*/  IABS R90, R9 ;  /* 0x00000009005a7213 */ /* 0x000fe20000000000 */
[----:B------:R-:W-:Y:S01]  /*5a50*/  IMAD.HI.U32 R10, R2, R93, RZ ;  /* 0x0000005d020a7227 */ /* 0x000fe200078e00ff */
[----:B------:R-:W-:-:S03]  /*5a60*/  ISETP.GE.AND P3, PT, R9, RZ, PT ;  /* 0x000000ff0900720c */ /* 0x000fc60003f66270 */
[--C-:B------:R-:W-:Y:S02]  /*5a70*/  @!P5 IMAD.IADD R87, R87, 0x1, -R5.reuse ;  /* 0x000000015757d824 */ /* 0x100fe400078e0a05 */
[--C-:B------:R-:W-:Y:S02]  /*5a80*/  @!P1 IMAD.IADD R89, R89, 0x1, -R5.reuse ;  /* 0x0000000159599824 */ /* 0x100fe400078e0a05 */
[----:B------:R-:W-:Y:S01]  /*5a90*/  IMAD.HI.U32 R8, R2, R90, RZ ;  /* 0x0000005a02087227 */ /* 0x000fe200078e00ff */
[C---:B------:R-:W-:Y:S02]  /*5aa0*/  ISETP.GT.U32.AND P5, PT, R5.reuse, R87, PT ;  /* 0x000000570500720c */ /* 0x040fe40003fa4070 */
[----:B------:R-:W-:Y:S01]  /*5ab0*/  ISETP.GT.U32.AND P1, PT, R5, R89, PT ;  /* 0x000000590500720c */ /* 0x000fe20003f24070 */
[----:B------:R-:W-:Y:S02]  /*5ac0*/  @!P4 IMAD.IADD R88, R88, 0x1, -R5 ;  /* 0x000000015858c824 */ /* 0x000fe400078e0a05 */
[----:B------:R-:W-:-:S02]  /*5ad0*/  IMAD.MOV R8, RZ, RZ, -R8 ;  /* 0x000000ffff087224 */ /* 0x000fc400078e0a08 */
[----:B------:R-:W-:Y:S01]  /*5ae0*/  IMAD.HI.U32 R9, R2, R92, RZ ;  /* 0x0000005c02097227 */ /* 0x000fe200078e00ff */
[----:B------:R-:W-:-:S03]  /*5af0*/  ISETP.GT.U32.AND P4, PT, R5, R88, PT ;  /* 0x000000580500720c */ /* 0x000fc60003f84070 */
[----:B------:R-:W-:Y:S02]  /*5b00*/  IMAD R90, R5, R8, R90 ;  /* 0x00000008055a7224 */ /* 0x000fe400078e025a */
[----:B------:R-:W-:-:S04]  /*5b10*/  IMAD.HI.U32 R8, R2, R91, RZ ;  /* 0x0000005b02087227 */ /* 0x000fc800078e00ff */
[----:B------:R-:W-:Y:S02]  /*5b20*/  IMAD.MOV R9, RZ, RZ, -R9 ;  /* 0x000000ffff097224 */ /* 0x000fe400078e0a09 */
[----:B------:R-:W-:Y:S02]  /*5b30*/  IMAD.MOV R8, RZ, RZ, -R8 ;  /* 0x000000ffff087224 */ /* 0x000fe400078e0a08 */
[----:B------:R-:W-:Y:S02]  /*5b40*/  IMAD.MOV R10, RZ, RZ, -R10 ;  /* 0x000000ffff0a7224 */ /* 0x000fe400078e0a0a */
[----:B------:R-:W-:Y:S01]  /*5b50*/  IMAD R92, R5, R9, R92 ;  /* 0x00000009055c7224 */ /* 0x000fe200078e025c */
[----:B------:R-:W-:Y:S01]  /*5b60*/  LOP3.LUT R9, R7, 0x142, RZ, 0xfc, !PT ;  /* 0x0000014207097812 */ /* 0x000fe200078efcff */
[----:B------:R-:W-:Y:S01]  /*5b70*/  @!P5 IMAD.IADD R87, R87, 0x1, -R5 ;  /* 0x000000015757d824 */ /* 0x000fe200078e0a05 */
[C---:B------:R-:W-:Y:S01]  /*5b80*/  ISETP.GT.U32.AND P5, PT, R5.reuse, R90, PT ;  /* 0x0000005a0500720c */ /* 0x040fe20003fa4070 */
[----:B------:R-:W-:-:S02]  /*5b90*/  IMAD R91, R5, R8, R91 ;  /* 0x00000008055b7224 */ /* 0x000fc400078e025b */
[----:B------:R-:W-:Y:S01]  /*5ba0*/  IMAD R93, R5, R10, R93 ;  /* 0x0000000a055d7224 */ /* 0x000fe200078e025d */
[----:B------:R-:W-:Y:S01]  /*5bb0*/  LOP3.LUT R10, R7, 0x140, RZ, 0xfc, !PT ;  /* 0x00000140070a7812 */ /* 0x000fe200078efcff */
[--C-:B------:R-:W-:Y:S01]  /*5bc0*/  @!P1 IMAD.IADD R89, R89, 0x1, -R5.reuse ;  /* 0x0000000159599824 */ /* 0x100fe200078e0a05 */
[C---:B------:R-:W-:Y:S01]  /*5bd0*/  ISETP.GT.U32.AND P1, PT, R5.reuse, R92, PT ;  /* 0x0000005c0500720c */ /* 0x040fe20003f24070 */
[----:B------:R-:W-:Y:S01]  /*5be0*/  @!P4 IMAD.IADD R88, R88, 0x1, -R5 ;  /* 0x000000015858c824 */ /* 0x000fe200078e0a05 */
[----:B------:R-:W-:Y:S01]  /*5bf0*/  ISETP.GE.AND P4, PT, R94, RZ, PT ;  /* 0x000000ff5e00720c */ /* 0x000fe20003f86270 */
[----:B------:R-:W-:Y:S01]  /*5c00*/  @!P0 IMAD.MOV R87, RZ, RZ, -R87 ;  /* 0x000000ffff578224 */ /* 0x000fe200078e0a57 */
[C---:B------:R-:W-:Y:S01]  /*5c10*/  ISETP.GT.U32.AND P0, PT, R5.reuse, R91, PT ;  /* 0x0000005b0500720c */ /* 0x040fe20003f04070 */
[----:B------:R-:W-:Y:S01]  /*5c20*/  @!P6 IMAD.MOV R89, RZ, RZ, -R89 ;  /* 0x000000ffff59e224 */ /* 0x000fe200078e0a59 */
[----:B------:R-:W-:Y:S01]  /*5c30*/  ISETP.GT.U32.AND P6, PT, R5, R93, PT ;  /* 0x0000005d0500720c */ /* 0x000fe20003fc4070 */
[----:B------:R-:W-:Y:S01]  /*5c40*/  @!P2 IMAD.MOV R88, RZ, RZ, -R88 ;  /* 0x000000ffff58a224 */ /* 0x000fe200078e0a58 */
[----:B------:R-:W-:Y:S01]  /*5c50*/  IABS R94, R9 ;  /* 0x00000009005e7213 */ /* 0x000fe20000000000 */
[----:B------:R-:W-:Y:S01]  /*5c60*/  @!P5 IMAD.IADD R90, R90, 0x1, -R5 ;  /* 0x000000015a5ad824 */ /* 0x000fe200078e0a05 */
[----:B------:R-:W-:Y:S01]  /*5c70*/  ISETP.GE.AND P2, PT, R95, RZ, PT ;  /* 0x000000ff5f00720c */ /* 0x000fe20003f46270 */
[----:B------:R-:W-:Y:S01]  /*5c80*/  IMAD.HI.U32 R243, R2, R241, RZ ;  /* 0x000000f102f37227 */ /* 0x000fe200078e00ff */
[----:B------:R-:W-:-:S02]  /*5c90*/  IABS R95, R10 ;  /* 0x0000000a005f7213 */ /* 0x000fc40000000000 */
[----:B------:R-:W-:Y:S01]  /*5ca0*/  ISETP.GT.U32.AND P5, PT, R5, R90, PT ;  /* 0x0000005a0500720c */ /* 0x000fe20003fa4070 */
[----:B------:R-:W-:-:S04]  /*5cb0*/  IMAD.HI.U32 R8, R2, R94, RZ ;  /* 0x0000005e02087227 */ /* 0x000fc800078e00ff */
[--C-:B------:R-:W-:Y:S02]  /*5cc0*/  @!P1 IMAD.IADD R92, R92, 0x1, -R5.reuse ;  /* 0x000000015c5c9824 */ /* 0x100fe400078e0a05 */
[----:B------:R-:W-:Y:S02]  /*5cd0*/  IMAD.MOV R8, RZ, RZ, -R8 ;  /* 0x000000ffff087224 */ /* 0x000fe400078e0a08 */
[--C-:B------:R-:W-:Y:S01]  /*5ce0*/  @!P0 IMAD.IADD R91, R91, 0x1, -R5.reuse ;  /* 0x000000015b5b8824 */ /* 0x100fe200078e0a05 */
[----:B------:R-:W-:Y:S01]  /*5cf0*/  ISETP.GE.AND P0, PT, R9, RZ, PT ;  /* 0x000000ff0900720c */ /* 0x000fe20003f06270 */
[----:B------:R-:W-:Y:S01]  /*5d00*/  @!P6 IMAD.IADD R93, R93, 0x1, -R5 ;  /* 0x000000015d5de824 */ /* 0x000fe200078e0a05 */
[C---:B------:R-:W-:Y:S01]  /*5d10*/  ISETP.GT.U32.AND P6, PT, R5.reuse, R92, PT ;  /* 0x0000005c0500720c */ /* 0x040fe20003fc4070 */
[C---:B------:R-:W-:Y:S01]  /*5d20*/  IMAD R94, R5.reuse, R8, R94 ;  /* 0x00000008055e7224 */ /* 0x040fe200078e025e */
[----:B------:R-:W-:Y:S01]  /*5d30*/  ISETP.GT.U32.AND P1, PT, R5, R91, PT ;  /* 0x0000005b0500720c */ /* 0x000fe20003f24070 */
[----:B------:R-:W-:-:S04]  /*5d40*/  IMAD.HI.U32 R8, R2, R95, RZ ;  /* 0x0000005f02087227 */ /* 0x000fc800078e00ff */
[----:B------:R-:W-:Y:S02]  /*5d50*/  IMAD.MOV R8, RZ, RZ, -R8 ;  /* 0x000000ffff087224 */ /* 0x000fe400078e0a08 */
[----:B------:R-:W-:Y:S01]  /*5d60*/  @!P5 IMAD.IADD R90, R90, 0x1, -R5 ;  /* 0x000000015a5ad824 */ /* 0x000fe200078e0a05 */
[----:B------:R-:W-:Y:S01]  /*5d70*/  ISETP.GE.AND P5, PT, R96, RZ, PT ;  /* 0x000000ff6000720c */ /* 0x000fe20003fa6270 */
[C---:B------:R-:W-:Y:S01]  /*5d80*/  IMAD R95, R5.reuse, R8, R95 ;  /* 0x00000008055f7224 */ /* 0x040fe200078e025f */
[----:B------:R-:W-:Y:S01]  /*5d90*/  IABS R96, R98 ;  /* 0x0000006200607213 */ /* 0x000fe20000000000 */
[--C-:B------:R-:W-:Y:S02]  /*5da0*/  @!P6 IMAD.IADD R92, R92, 0x1, -R5.reuse ;  /* 0x000000015c5ce824 */ /* 0x100fe400078e0a05 */
[----:B------:R-:W-:Y:S01]  /*5db0*/  @!P3 IMAD.MOV R90, RZ, RZ, -R90 ;  /* 0x000000ffff5ab224 */ /* 0x000fe200078e0a5a */
[----:B------:R-:W-:Y:S01]  /*5dc0*/  ISETP.GT.U32.AND P6, PT, R5, R95, PT ;  /* 0x0000005f0500720c */ /* 0x000fe20003fc4070 */
[----:B------:R-:W-:Y:S01]  /*5dd0*/  @!P1 IMAD.IADD R91, R91, 0x1, -R5 ;  /* 0x000000015b5b9824 */ /* 0x000fe200078e0a05 */
[C---:B------:R-:W-:Y:S01]  /*5de0*/  ISETP.GT.U32.AND P3, PT, R5.reuse, R93, PT ;  /* 0x0000005d0500720c */ /* 0x040fe20003f64070 */
[----:B------:R-:W-:Y:S01]  /*5df0*/  IMAD.HI.U32 R8, R2, R96, RZ ;  /* 0x0000006002087227 */ /* 0x000fe200078e00ff */
[----:B------:R-:W-:-:S03]  /*5e00*/  ISETP.GT.U32.AND P1, PT, R5, R94, PT ;  /* 0x0000005e0500720c */ /* 0x000fc60003f24070 */
[----:B------:R-:W-:-:S04]  /*5e10*/  IMAD.HI.U32 R9, R2, R97, RZ ;  /* 0x0000006102097227 */ /* 0x000fc800078e00ff */
[----:B------:R-:W-:Y:S02]  /*5e20*/  IMAD.MOV R8, RZ, RZ, -R8 ;  /* 0x000000ffff087224 */ /* 0x000fe400078e0a08 */
[--C-:B------:R-:W-:Y:S02]  /*5e30*/  @!P6 IMAD.IADD R95, R95, 0x1, -R5.reuse ;  /* 0x000000015f5fe824 */ /* 0x100fe400078e0a05 */
[--C-:B------:R-:W-:Y:S01]  /*5e40*/  @!P3 IMAD.IADD R93, R93, 0x1, -R5.reuse ;  /* 0x000000015d5db824 */ /* 0x100fe200078e0a05 */
[----:B------:R-:W-:Y:S01]  /*5e50*/  ISETP.GE.AND P3, PT, R10, RZ, PT ;  /* 0x000000ff0a00720c */ /* 0x000fe20003f66270 */
[----:B------:R-:W-:Y:S01]  /*5e60*/  @!P1 IMAD.IADD R94, R94, 0x1, -R5 ;  /* 0x000000015e5e9824 */ /* 0x000fe200078e0a05 */
[----:B------:R-:W-:Y:S01]  /*5e70*/  ISETP.GE.AND P1, PT, R98, RZ, PT ;  /* 0x000000ff6200720c */ /* 0x000fe20003f26270 */
[----:B------:R-:W-:Y:S01]  /*5e80*/  IMAD.HI.U32 R10, R2, R99, RZ ;  /* 0x00000063020a7227 */ /* 0x000fe200078e00ff */
[----:B------:R-:W-:-:S03]  /*5e90*/  ISETP.GT.U32.AND P6, PT, R5, R95, PT ;  /* 0x0000005f0500720c */ /* 0x000fc60003fc4070 */
[----:B------:R-:W-:Y:S01]  /*5ea0*/  IMAD.MOV R98, RZ, RZ, -R9 ;  /* 0x000000ffff627224 */ /* 0x000fe200078e0a09 */
[----:B------:R-:W-:Y:S01]  /*5eb0*/  LOP3.LUT R9, R7, 0x138, RZ, 0xfc, !PT ;  /* 0x0000013807097812 */ /* 0x000fe200078efcff */
[C---:B------:R-:W-:Y:S02]  /*5ec0*/  IMAD R96, R5.reuse, R8, R96 ;  /* 0x0000000805607224 */ /* 0x040fe400078e0260 */
[----:B------:R-:W-:Y:S02]  /*5ed0*/  IMAD.MOV R10, RZ, RZ, -R10 ;  /* 0x000000ffff0a7224 */ /* 0x000fe400078e0a0a */
[C---:B------:R-:W-:Y:S02]  /*5ee0*/  IMAD R97, R5.reuse, R98, R97 ;  /* 0x0000006205617224 */ /* 0x040fe400078e0261 */
[----:B------:R-:W-:Y:S01]  /*5ef0*/  @!P2 IMAD.MOV R92, RZ, RZ, -R92 ;  /* 0x000000ffff5ca224 */ /* 0x000fe200078e0a5c */
[C---:B------:R-:W-:Y:S01]  /*5f00*/  ISETP.GT.U32.AND P2, PT, R5.reuse, R96, PT ;  /* 0x000000600500720c */ /* 0x040fe20003f44070 */
[----:B------:R-:W-:Y:S01]  /*5f10*/  @!P4 IMAD.MOV R91, RZ, RZ, -R91 ;  /* 0x000000ffff5bc224 */ /* 0x000fe200078e0a5b */
[C---:B------:R-:W-:Y:S01]  /*5f20*/  ISETP.GT.U32.AND P4, PT, R5.reuse, R94, PT ;  /* 0x0000005e0500720c */ /* 0x040fe20003f84070 */
[C---:B------:R-:W-:Y:S01]  /*5f30*/  IMAD R98, R5.reuse, R10, R99 ;  /* 0x0000000a05627224 */ /* 0x040fe200078e0263 */
[----:B------:R-:W-:Y:S01]  /*5f40*/  IABS R99, R9 ;  /* 0x0000000900637213 */ /* 0x000fe20000000000 */
[----:B------:R-:W-:Y:S01]  /*5f50*/  @!P5 IMAD.MOV R93, RZ, RZ, -R93 ;  /* 0x000000ffff5dd224 */ /* 0x000fe200078e0a5d */
[----:B------:R-:W-:Y:S01]  /*5f60*/  ISETP.GT.U32.AND P5, PT, R5, R97, PT ;  /* 0x000000610500720c */ /* 0x000fe20003fa4070 */
[----:B------:R-:W-:Y:S01]  /*5f70*/  @!P6 IMAD.IADD R95, R95, 0x1, -R5 ;  /* 0x000000015f5fe824 */ /* 0x000fe200078e0a05 */
[----:B------:R-:W-:Y:S01]  /*5f80*/  ISETP.GT.U32.AND P6, PT, R5, R98, PT ;  /* 0x000000620500720c */ /* 0x000fe20003fc4070 */
[----:B------:R-:W-:-:S04]  /*5f90*/  IMAD.HI.U32 R8, R2, R99, RZ ;  /* 0x0000006302087227 */ /* 0x000fc800078e00ff */
[--C-:B------:R-:W-:Y:S01]  /*5fa0*/  @!P2 IMAD.IADD R96, R96, 0x1, -R5.reuse ;  /* 0x000000016060a824 */ /* 0x100fe200078e0a05 */
[----:B------:R-:W-:Y:S01]  /*5fb0*/  ISETP.GE.AND P2, PT, R101, RZ, PT ;  /* 0x000000ff6500720c */ /* 0x000fe20003f46270 */
[--C-:B------:R-:W-:Y:S01]  /*5fc0*/  @!P4 IMAD.IADD R94, R94, 0x1, -R5.reuse ;  /* 0x000000015e5ec824 */ /* 0x100fe200078e0a05 */
[----:B------:R-:W-:Y:S01]  /*5fd0*/  ISETP.GE.AND P4, PT, R100, RZ, PT ;  /* 0x000000ff6400720c */ /* 0x000fe20003f86270 */
[----:B------:R-:W-:Y:S01]  /*5fe0*/  IMAD.MOV R10, RZ, RZ, -R8 ;  /* 0x000000ffff0a7224 */ /* 0x000fe200078e0a08 */
[----:B------:R-:W-:Y:S01]  /*5ff0*/  IABS R100, R104 ;  /* 0x0000006800647213 */ /* 0x000fe20000000000 */
[--C-:B------:R-:W-:Y:S01]  /*6000*/  @!P5 IMAD.IADD R97, R97, 0x1, -R5.reuse ;  /* 0x000000016161d824 */ /* 0x100fe200078e0a05 */
[C---:B------:R-:W-:Y:S01]  /*6010*/  ISETP.GT.U32.AND P5, PT, R5.reuse, R96, PT ;  /* 0x000000600500720c */ /* 0x040fe20003fa4070 */
[----:B------:R-:W-:Y:S01]  /*6020*/  @!P6 IMAD.IADD R98, R98, 0x1, -R5 ;  /* 0x000000016262e824 */ /* 0x000fe200078e0a05 */
[----:B------:R-:W-:Y:S01]  /*6030*/  IABS R101, R105 ;  /* 0x0000006900657213 */ /* 0x000fe20000000000 */
[----:B------:R-:W-:Y:S01]  /*6040*/  IMAD.HI.U32 R8, R2, R100, RZ ;  /* 0x0000006402087227 */ /* 0x000fe200078e00ff */
[----:B------:R-:W-:-:S03]  /*6050*/  ISETP.GT.U32.AND P6, PT, R5, R97, PT ;  /* 0x000000610500720c */ /* 0x000fc60003fc4070 */
[C---:B------:R-:W-:Y:S02]  /*6060*/  IMAD R99, R5.reuse, R10, R99 ;  /* 0x0000000a05637224 */ /* 0x040fe400078e0263 */
[----:B------:R-:W-:Y:S02]  /*6070*/  IMAD.MOV R8, RZ, RZ, -R8 ;  /* 0x000000ffff087224 */ /* 0x000fe400078e0a08 */
[----:B------:R-:W-:Y:S01]  /*6080*/  @!P0 IMAD.MOV R94, RZ, RZ, -R94 ;  /* 0x000000ffff5e8224 */ /* 0x000fe200078e0a5e */
[C---:B------:R-:W-:Y:S01]  /*6090*/  ISETP.GT.U32.AND P0, PT, R5.reuse, R98, PT ;  /* 0x000000620500720c */ /* 0x040fe20003f04070 */
[--C-:B------:R-:W-:Y:S01]  /*60a0*/  @!P5 IMAD.IADD R96, R96, 0x1, -R5.reuse ;  /* 0x000000016060d824 */ /* 0x100fe200078e0a05 */
[C---:B------:R-:W-:Y:S01]  /*60b0*/  ISETP.GT.U32.AND P5, PT, R5.reuse, R99, PT ;  /* 0x000000630500720c */ /* 0x040fe20003fa4070 */
[----:B------:R-:W-:Y:S02]  /*60c0*/  IMAD R100, R5, R8, R100 ;  /* 0x0000000805647224 */ /* 0x000fe400078e0264 */
[----:B------:R-:W-:-:S02]  /*60d0*/  @!P6 IMAD.IADD R97, R97, 0x1, -R5 ;  /* 0x000000016161e824 */ /* 0x000fc400078e0a05 */
[----:B------:R-:W-:Y:S01]  /*60e0*/  IMAD.HI.U32 R8, R2, R101, RZ ;  /* 0x0000006502087227 */ /* 0x000fe200078e00ff */
[----:B------:R-:W-:-:S03]  /*60f0*/  ISETP.GT.U32.AND P6, PT, R5, R100, PT ;  /* 0x000000640500720c */ /* 0x000fc60003fc4070 */
[----:B------:R-:W-:Y:S02]  /*6100*/  IMAD.MOV R10, RZ, RZ, -R8 ;  /* 0x000000ffff0a7224 */ /* 0x000fe400078e0a08 */
[----:B------:R-:W-:-:S04]  /*6110*/  IMAD.HI.U32 R8, R2, R102, RZ ;  /* 0x0000006602087227 */ /* 0x000fc800078e00ff */
[--C-:B------:R-:W-:Y:S01]  /*6120*/  @!P5 IMAD.IADD R99, R99, 0x1, -R5.reuse ;  /* 0x000000016363d824 */ /* 0x100fe200078e0a05 */
[----:B------:R-:W-:Y:S01]  /*6130*/  ISETP.GE.AND P5, PT, R104, RZ, PT ;  /* 0x000000ff6800720c */ /* 0x000fe20003fa6270 */
[--C-:B------:R-:W-:Y:S01]  /*6140*/  @!P0 IMAD.IADD R98, R98, 0x1, -R5.reuse ;  /* 0x0000000162628824 */ /* 0x100fe200078e0a05 */
[----:B------:R-:W-:Y:S01]  /*6150*/  ISETP.GE.AND P0, PT, R9, RZ, PT ;  /* 0x000000ff0900720c */ /* 0x000fe20003f06270 */
[----:B------:R-:W-:Y:S01]  /*6160*/  @!P6 IMAD.IADD R100, R100, 0x1, -R5 ;  /* 0x000000016464e824 */ /* 0x000fe200078e0a05 */
[C---:B------:R-:W-:Y:S01]  /*6170*/  ISETP.GT.U32.AND P6, PT, R5.reuse, R99, PT ;  /* 0x000000630500720c */ /* 0x040fe20003fc4070 */
[----:B------:R-:W-:Y:S01]  /*6180*/  IMAD R101, R5, R10, R101 ;  /* 0x0000000a05657224 */ /* 0x000fe200078e0265 */
[----:B------:R-:W-:Y:S01]  /*6190*/  LOP3.LUT R10, R7, 0x12c, RZ, 0xfc, !PT ;  /* 0x0000012c070a7812 */ /* 0x000fe200078efcff */
[----:B------:R-:W-:Y:S02]  /*61a0*/  IMAD.MOV R9, RZ, RZ, -R8 ;  /* 0x000000ffff097224 */ /* 0x000fe400078e0a08 */
[----:B------:R-:W-:Y:S01]  /*61b0*/  @!P1 IMAD.MOV R96, RZ, RZ, -R96 ;  /* 0x000000ffff609224 */ /* 0x000fe200078e0a60 */
[C---:B------:R-:W-:Y:S01]  /*61c0*/  ISETP.GT.U32.AND P1, PT, R5.reuse, R101, PT ;  /* 0x000000650500720c */ /* 0x040fe20003f24070 */
[----:B------:R-:W-:Y:S01]  /*61d0*/  IMAD R102, R5, R9, R102 ;  /* 0x0000000905667224 */ /* 0x000fe200078e0266 */
[----:B------:R-:W-:Y:S01]  /*61e0*/  LOP3.LUT R9, R7, 0x12e, RZ, 0xfc, !PT ;  /* 0x0000012e07097812 */ /* 0x000fe200078efcff */
[----:B------:R-:W-:Y:S01]  /*61f0*/  @!P3 IMAD.MOV R95, RZ, RZ, -R95 ;  /* 0x000000ffff5fb224 */ /* 0x000fe200078e0a5f */
[----:B------:R-:W-:Y:S01]  /*6200*/  ISETP.GT.U32.AND P3, PT, R5, R100, PT ;  /* 0x000000640500720c */ /* 0x000fe20003f64070 */
[----:B------:R-:W-:Y:S01]  /*6210*/  IMAD.HI.U32 R8, R2, R103, RZ ;  /* 0x0000006702087227 */ /* 0x000fe200078e00ff */
[----:B------:R-:W-:-:S03]  /*6220*/  IABS R104, R9 ;  /* 0x0000000900687213 */ /* 0x000fc60000000000 */
[--C-:B------:R-:W-:Y:S01]  /*6230*/  @!P6 IMAD.IADD R99, R99, 0x1, -R5.reuse ;  /* 0x000000016363e824 */ /* 0x100fe200078e0a05 */
[----:B------:R-:W-:Y:S01]  /*6240*/  ISETP.GT.U32.AND P6, PT, R5, R102, PT ;  /* 0x000000660500720c */ /* 0x000fe20003fc4070 */
[----:B------:R-:W-:Y:S02]  /*6250*/  IMAD.MOV R8, RZ, RZ, -R8 ;  /* 0x000000ffff087224 */ /* 0x000fe400078e0a08 */
[----:B------:R-:W-:Y:S01]  /*6260*/  @!P1 IMAD.IADD R101, R101, 0x1, -R5 ;  /* 0x0000000165659824 */ /* 0x000fe200078e0a05 */
[----:B------:R-:W-:Y:S01]  /*6270*/  ISETP.GE.AND P1, PT, R9, RZ, PT ;  /* 0x000000ff0900720c */ /* 0x000fe20003f26270 */
[----:B------:R-:W-:Y:S02]  /*6280*/  IMAD R103, R5, R8, R103 ;  /* 0x0000000805677224 */ /* 0x000fe400078e0267 */
[----:B------:R-:W-:Y:S01]  /*6290*/  @!P3 IMAD.IADD R100, R100, 0x1, -R5 ;  /* 0x000000016464b824 */ /* 0x000fe200078e0a05 */
[----:B------:R-:W-:Y:S01]  /*62a0*/  ISETP.GE.AND P3, PT, R107, RZ, PT ;  /* 0x000000ff6b00720c */ /* 0x000fe20003f66270 */
[----:B------:R-:W-:Y:S01]  /*62b0*/  IMAD.HI.U32 R8, R2, R104, RZ ;  /* 0x0000006802087227 */ /* 0x000fe200078e00ff */
[----:B------:R-:W-:-:S03]  /*62c0*/  IABS R107, R112 ;  /* 0x00000070006b7213 */ /* 0x000fc60000000000 */
[----:B------:R-:W-:Y:S01]  /*62d0*/  @!P6 IMAD.IADD R102, R102, 0x1, -R5 ;  /* 0x000000016666e824 */ /* 0x000fe200078e0a05 */
[C---:B------:R-:W-:Y:S01]  /*62e0*/  ISETP.GT.U32.AND P6, PT, R5.reuse, R101, PT ;  /* 0x000000650500720c */ /* 0x040fe20003fc4070 */
[----:B------:R-:W-:Y:S02]  /*62f0*/  IMAD.MOV R8, RZ, RZ, -R8 ;  /* 0x000000ffff087224 */ /* 0x000fe400078e0a08 */
[----:B------:R-:W-:Y:S01]  /*6300*/  @!P5 IMAD.MOV R100, RZ, RZ, -R100 ;  /* 0x000000ffff64d224 */ /* 0x000fe200078e0a64 */
[----:B------:R-:W-:Y:S01]  /*6310*/  ISETP.GT.U32.AND P5, PT, R5, R103, PT ;  /* 0x000000670500720c */ /* 0x000fe20003fa4070 */
[----:B------:R-:W-:Y:S01]  /*6320*/  @!P4 IMAD.MOV R97, RZ, RZ, -R97 ;  /* 0x000000ffff61c224 */ /* 0x000fe200078e0a61 */
[----:B------:R-:W-:Y:S01]  /*6330*/  ISETP.GE.AND P4, PT, R105, RZ, PT ;  /* 0x000000ff6900720c */ /* 0x000fe20003f86270 */
[----:B------:R-:W-:Y:S01]  /*6340*/  @!P0 IMAD.MOV R99, RZ, RZ, -R99 ;  /* 0x000000ffff638224 */ /* 0x000fe200078e0a63 */
[C---:B------:R-:W-:Y:S01]  /*6350*/  ISETP.GT.U32.AND P0, PT, R5.reuse, R102, PT ;  /* 0x000000660500720c */ /* 0x040fe20003f04070 */
[----:B------:R-:W-:Y:S01]  /*6360*/  IMAD R104, R5, R8, R104 ;  /* 0x0000000805687224 */ /* 0x000fe200078e0268 */
[----:B------:R-:W-:Y:S01]  /*6370*/  IABS R105, R10 ;  /* 0x0000000a00697213 */ /* 0x000fe20000000000 */
[----:B------:R-:W-:Y:S01]  /*6380*/  @!P2 IMAD.MOV R98, RZ, RZ, -R98 ;  /* 0x000000ffff62a224 */ /* 0x000fe200078e0a62 */
[----:B------:R-:W-:Y:S01]  /*6390*/  ISETP.GE.AND P2, PT, R106, RZ, PT ;  /* 0x000000ff6a00720c */ /* 0x000fe20003f46270 */
[----:B------:R-:W-:Y:S01]  /*63a0*/  @!P6 IMAD.IADD R101, R101, 0x1, -R5 ;  /* 0x000000016565e824 */ /* 0x000fe200078e0a05 */
[----:B------:R-:W-:Y:S01]  /*63b0*/  ISETP.GT.U32.AND P6, PT, R5, R104, PT ;  /* 0x000000680500720c */ /* 0x000fe20003fc4070 */
[----:B------:R-:W-:Y:S01]  /*63c0*/  IMAD.HI.U32 R8, R2, R105, RZ ;  /* 0x0000006902087227 */ /* 0x000fe200078e00ff */
[----:B------:R-:W-:-:S03]  /*63d0*/  IABS R106, R108 ;  /* 0x0000006c006a7213 */ /* 0x000fc60000000000 */
[--C-:B------:R-:W-:Y:S01]  /*63e0*/  @!P5 IMAD.IADD R103, R103, 0x1, -R5.reuse ;  /* 0x000000016767d824 */ /* 0x100fe200078e0a05 */
[----:B------:R-:W-:Y:S01]  /*63f0*/  ISETP.GE.AND P5, PT, R108, RZ, PT ;  /* 0x000000ff6c00720c */ /* 0x000fe20003fa6270 */
[----:B------:R-:W-:Y:S01]  /*6400*/  @!P0 IMAD.IADD R102, R102, 0x1, -R5 ;  /* 0x0000000166668824 */ /* 0x000fe200078e0a05 */
[----:B------:R-:W-:Y:S01]  /*6410*/  ISETP.GE.AND P0, PT, R10, RZ, PT ;  /* 0x000000ff0a00720c */ /* 0x000fe20003f06270 */
[----:B------:R-:W-:Y:S01]  /*6420*/  @!P4 IMAD.MOV R101, RZ, RZ, -R101 ;  /* 0x000000ffff65c224 */ /* 0x000fe200078e0a65 */
[----:B------:R-:W-:Y:S01]  /*6430*/  ISETP.GT.U32.AND P4, PT, R5, R103, PT ;  /* 0x000000670500720c */ /* 0x000fe20003f84070 */
[----:B------:R-:W-:Y:S01]  /*6440*/  IMAD.HI.U32 R9, R2, R106, RZ ;  /* 0x0000006a02097227 */ /* 0x000fe200078e00ff */
[----:B------:R-:W-:-:S03]  /*6450*/  IABS R108, R113 ;  /* 0x00000071006c7213 */ /* 0x000fc60000000000 */
[----:B------:R-:W-:Y:S02]  /*6460*/  IMAD.MOV R10, RZ, RZ, -R8 ;  /* 0x000000ffff0a7224 */ /* 0x000fe400078e0a08 */
[----:B------:R-:W-:Y:S02]  /*6470*/  @!P6 IMAD.IADD R104, R104, 0x1, -R5 ;  /* 0x000000016868e824 */ /* 0x000fe400078e0a05 */
[----:B------:R-:W-:Y:S02]  /*6480*/  IMAD.MOV R9, RZ, RZ, -R9 ;  /* 0x000000ffff097224 */ /* 0x000fe400078e0a09 */
[C---:B------:R-:W-:Y:S01]  /*6490*/  IMAD R105, R5.reuse, R10, R105 ;  /* 0x0000000a05697224 */ /* 0x040fe200078e0269 */
[----:B------:R-:W-:Y:S01]  /*64a0*/  ISETP.GT.U32.AND P6, PT, R5, R104, PT ;  /* 0x000000680500720c */ /* 0x000fe20003fc4070 */
[----:B------:R-:W-:-:S04]  /*64b0*/  IMAD.HI.U32 R8, R2, R107, RZ ;  /* 0x0000006b02087227 */ /* 0x000fc800078e00ff */
[C---:B------:R-:W-:Y:S02]  /*64c0*/  IMAD R106, R5.reuse, R9, R106 ;  /* 0x00000009056a7224 */ /* 0x040fe400078e026a */
[----:B------:R-:W-:Y:S01]  /*64d0*/  @!P2 IMAD.MOV R102, RZ, RZ, -R102 ;  /* 0x000000ffff66a224 */ /* 0x000fe200078e0a66 */
[----:B------:R-:W-:Y:S01]  /*64e0*/  ISETP.GT.U32.AND P2, PT, R5, R105, PT ;  /* 0x000000690500720c */ /* 0x000fe20003f44070 */
[----:B------:R-:W-:Y:S02]  /*64f0*/  IMAD.MOV R8, RZ, RZ, -R8 ;  /* 0x000000ffff087224 */ /* 0x000fe400078e0a08 */
[----:B------:R-:W-:Y:S01]  /*6500*/  @!P4 IMAD.IADD R103, R103, 0x1, -R5 ;  /* 0x000000016767c824 */ /* 0x000fe200078e0a05 */
[C---:B------:R-:W-:Y:S01]  /*6510*/  ISETP.GT.U32.AND P4, PT, R5.reuse, R106, PT ;  /* 0x0000006a0500720c */ /* 0x040fe20003f84070 */
[----:B------:R-:W-:Y:S02]  /*6520*/  IMAD R107, R5, R8, R107 ;  /* 0x00000008056b7224 */ /* 0x000fe400078e026b */
[----:B------:R-:W-:-:S02]  /*6530*/  @!P6 IMAD.IADD R104, R104, 0x1, -R5 ;  /* 0x000000016868e824 */ /* 0x000fc400078e0a05 */
[----:B------:R-:W-:Y:S01]  /*6540*/  IMAD.HI.U32 R8, R2, R108, RZ ;  /* 0x0000006c02087227 */ /* 0x000fe200078e00ff */
[----:B------:R-:W-:-:S03]  /*6550*/  ISETP.GT.U32.AND P6, PT, R5, R107, PT ;  /* 0x0000006b0500720c */ /* 0x000fc60003fc4070 */
[--C-:B------:R-:W-:Y:S01]  /*6560*/  @!P2 IMAD.IADD R105, R105, 0x1, -R5.reuse ;  /* 0x000000016969a824 */ /* 0x100fe200078e0a05 */
[----:B------:R-:W-:Y:S01]  /*6570*/  ISETP.GE.AND P2, PT, R112, RZ, PT ;  /* 0x000000ff7000720c */ /* 0x000fe20003f46270 */
[----:B------:R-:W-:Y:S01]  /*6580*/  IMAD.MOV R8, RZ, RZ, -R8 ;  /* 0x000000ffff087224 */ /* 0x000fe200078e0a08 */
[----:B------:R-:W-:Y:S01]  /*6590*/  IABS R112, R117 ;  /* 0x0000007500707213 */ /* 0x000fe20000000000 */
[----:B------:R-:W-:Y:S01]  /*65a0*/  @!P4 IMAD.IADD R106, R106, 0x1, -R5 ;  /* 0x000000016a6ac824 */ /* 0x000fe200078e0a05 */
[----:B------:R-:W-:Y:S01]  /*65b0*/  ISETP.GT.U32.AND P4, PT, R5, R105, PT ;  /* 0x000000690500720c */ /* 0x000fe20003f84070 */
[----:B------:R-:W-:-:S04]  /*65c0*/  IMAD.HI.U32 R9, R2, R109, RZ ;  /* 0x0000006d02097227 */ /* 0x000fc800078e00ff */
[----:B------:R-:W-:Y:S01]  /*65d0*/  @!P6 IMAD.IADD R107, R107, 0x1, -R5 ;  /* 0x000000016b6be824 */ /* 0x000fe200078e0a05 */
[C---:B------:R-:W-:Y:S01]  /*65e0*/  ISETP.GT.U32.AND P6, PT, R5.reuse, R106, PT ;  /* 0x0000006a0500720c */ /* 0x040fe20003fc4070 */
[----:B------:R-:W-:Y:S02]  /*65f0*/  IMAD R108, R5, R8, R108 ;  /* 0x00000008056c7224 */ /* 0x000fe400078e026c */
[----:B------:R-:W-:Y:S02]  /*6600*/  IMAD.MOV R10, RZ, RZ, -R9 ;  /* 0x000000ffff0a7224 */ /* 0x000fe400078e0a09 */
[----:B------:R-:W-:-:S04]  /*6610*/  IMAD.HI.U32 R9, R2, R111, RZ ;  /* 0x0000006f02097227 */ /* 0x000fc800078e00ff */
[----:B------:R-:W-:Y:S01]  /*6620*/  @!P4 IMAD.IADD R105, R105, 0x1, -R5 ;  /* 0x000000016969c824 */ /* 0x000fe200078e0a05 */
[C---:B------:R-:W-:Y:S01]  /*6630*/  ISETP.GT.U32.AND P4, PT, R5.reuse, R108, PT ;  /* 0x0000006c0500720c */ /* 0x040fe20003f84070 */
[C---:B------:R-:W-:Y:S02]  /*6640*/  IMAD R109, R5.reuse, R10, R109 ;  /* 0x0000000a056d7224 */ /* 0x040fe400078e026d */
[----:B------:R-:W-:Y:S02]  /*6650*/  @!P6 IMAD.IADD R106, R106, 0x1, -R5 ;  /* 0x000000016a6ae824 */ /* 0x000fe400078e0a05 */
[----:B------:R-:W-:Y:S01]  /*6660*/  IMAD.MOV R10, RZ, RZ, -R9 ;  /* 0x000000ffff0a7224 */ /* 0x000fe200078e0a09 */
[----:B------:R-:W-:Y:S01]  /*6670*/  ISETP.GT.U32.AND P6, PT, R5, R109, PT ;  /* 0x0000006d0500720c */ /* 0x000fe20003fc4070 */
[----:B------:R-:W-:Y:S01]  /*6680*/  IMAD.HI.U32 R8, R2, R110, RZ ;  /* 0x0000006e02087227 */ /* 0x000fe200078e00ff */
[----:B------:R-:W-:-:S03]  /*6690*/  LOP3.LUT R9, R7, 0x11c, RZ, 0xfc, !PT ;  /* 0x0000011c07097812 */ /* 0x000fc600078efcff */
[----:B------:R-:W-:Y:S01]  /*66a0*/  IMAD R111, R5, R10, R111 ;  /* 0x0000000a056f7224 */ /* 0x000fe200078e026f */
[----:B------:R-:W-:Y:S01]  /*66b0*/  LOP3.LUT R10, R7, 0x116, RZ, 0xfc, !PT ;  /* 0x00000116070a7812 */ /* 0x000fe200078efcff */
[----:B------:R-:W-:Y:S02]  /*66c0*/  @!P4 IMAD.IADD R108, R108, 0x1, -R5 ;  /* 0x000000016c6cc824 */ /* 0x000fe400078e0a05 */
[----:B------:R-:W-:Y:S02]  /*66d0*/  @!P0 IMAD.MOV R105, RZ, RZ, -R105 ;  /* 0x000000ffff698224 */ /* 0x000fe400078e0a69 */
[----:B------:R-:W-:Y:S01]  /*66e0*/  @!P5 IMAD.MOV R106, RZ, RZ, -R106 ;  /* 0x000000ffff6ad224 */ /* 0x000fe200078e0a6a */
[C---:B------:R-:W-:Y:S01]  /*66f0*/  ISETP.GT.U32.AND P0, PT, R5.reuse, R108, PT ;  /* 0x0000006c0500720c */ /* 0x040fe20003f04070 */
[----:B------:R-:W-:Y:S01]  /*6700*/  IMAD.MOV R8, RZ, RZ, -R8 ;  /* 0x000000ffff087224 */ /* 0x000fe200078e0a08 */
[----:B------:R-:W-:Y:S01]  /*6710*/  ISETP.GT.U32.AND P5, PT, R5, R111, PT ;  /* 0x0000006f0500720c */ /* 0x000fe20003fa4070 */
[----:B------:R-:W-:Y:S01]  /*6720*/  @!P1 IMAD.MOV R104, RZ, RZ, -R104 ;  /* 0x000000ffff689224 */ /* 0x000fe200078e0a68 */
[----:B------:R-:W-:Y:S01]  /*6730*/  ISETP.GE.AND P1, PT, R113, RZ, PT ;  /* 0x000000ff7100720c */ /* 0x000fe20003f26270 */
[----:B------:R-:W-:Y:S01]  /*6740*/  @!P6 IMAD.IADD R109, R109, 0x1, -R5 ;  /* 0x000000016d6de824 */ /* 0x000fe200078e0a05 */
[----:B------:R-:W-:Y:S01]  /*6750*/  IABS R113, R9 ;  /* 0x0000000900717213 */ /* 0x000fe20000000000 */
[----:B------:R-:W-:-:S02]  /*6760*/  IMAD R110, R5, R8, R110 ;  /* 0x00000008056e7224 */ /* 0x000fc400078e026e */
[----:B------:R-:W-:Y:S01]  /*6770*/  IMAD.HI.U32 R8, R2, R112, RZ ;  /* 0x0000007002087227 */ /* 0x000fe200078e00ff */
[C---:B------:R-:W-:Y:S02]  /*6780*/  ISETP.GT.U32.AND P6, PT, R5.reuse, R109, PT ;  /* 0x0000006d0500720c */ /* 0x040fe40003fc4070 */
[----:B------:R-:W-:Y:S01]  /*6790*/  ISETP.GT.U32.AND P4, PT, R5, R110, PT ;  /* 0x0000006e0500720c */ /* 0x000fe20003f84070 */
[----:B------:R-:W-:Y:S02]  /*67a0*/  IMAD.MOV R8, RZ, RZ, -R8 ;  /* 0x000000ffff087224 */ /* 0x000fe400078e0a08 */
[--C-:B------:R-:W-:Y:S01]  /*67b0*/  @!P0 IMAD.IADD R108, R108, 0x1, -R5.reuse ;  /* 0x000000016c6c8824 */ /* 0x100fe200078e0a05 */
[----:B------:R-:W-:Y:S01]  /*67c0*/  ISETP.GE.AND P0, PT, R116, RZ, PT ;  /* 0x000000ff7400720c */ /* 0x000fe20003f06270 */
[----:B------:R-:W-:Y:S01]  /*67d0*/  @!P5 IMAD.IADD R111, R111, 0x1, -R5 ;  /* 0x000000016f6fd824 */ /* 0x000fe200078e0a05 */
[----:B------:R-:W-:Y:S01]  /*67e0*/  ISETP.GE.AND P5, PT, R117, RZ, PT ;  /* 0x000000ff7500720c */ /* 0x000fe20003fa6270 */
[----:B------:R-:W-:Y:S01]  /*67f0*/  @!P3 IMAD.MOV R103, RZ, RZ, -R103 ;  /* 0x000000ffff67b224 */ /* 0x000fe200078e0a67 */
[C---:B------:R-:W-:Y:S01]  /*6800*/  ISETP.GT.U32.AND P3, PT, R5.reuse, R107, PT ;  /* 0x0000006b0500720c */ /* 0x040fe20003f64070 */
[C---:B------:R-:W-:Y:S01]  /*6810*/  IMAD R112, R5.reuse, R8, R112 ;  /* 0x0000000805707224 */ /* 0x040fe200078e0270 */
[----:B------:R-:W-:Y:S01]  /*6820*/  IABS R116, R10 ;  /* 0x0000000a00747213 */ /* 0x000fe20000000000 */
[----:B------:R-:W-:Y:S01]  /*6830*/  @!P1 IMAD.MOV R108, RZ, RZ, -R108 ;  /* 0x000000ffff6c9224 */ /* 0x000fe200078e0a6c */
[----:B------:R-:W-:Y:S01]  /*6840*/  ISETP.GT.U32.AND P1, PT, R5, R111, PT ;  /* 0x0000006f0500720c */ /* 0x000fe20003f24070 */
[----:B------:R-:W-:-:S04]  /*6850*/  IMAD.HI.U32 R8, R2, R113, RZ ;  /* 0x0000007102087227 */ /* 0x000fc800078e00ff */
[--C-:B------:R-:W-:Y:S01]  /*6860*/  @!P6 IMAD.IADD R109, R109, 0x1, -R5.reuse ;  /* 0x000000016d6de824 */ /* 0x100fe200078e0a05 */
[C---:B------:R-:W-:Y:S01]  /*6870*/  ISETP.GT.U32.AND P6, PT, R5.reuse, R112, PT ;  /* 0x000000700500720c */ /* 0x040fe20003fc4070 */
[----:B------:R-:W-:Y:S02]  /*6880*/  IMAD.MOV R8, RZ, RZ, -R8 ;  /* 0x000000ffff087224 */ /* 0x000fe400078e0a08 */
[----:B------:R-:W-:Y:S02]  /*6890*/  @!P4 IMAD.IADD R110, R110, 0x1, -R5 ;  /* 0x000000016e6ec824 */ /* 0x000fe400078e0a05 */
[----:B------:R-:W-:Y:S01]  /*68a0*/  IMAD R113, R5, R8, R113 ;  /* 0x0000000805717224 */ /* 0x000fe200078e0271 */
[----:B------:R-:W-:Y:S01]  /*68b0*/  LOP3.LUT R8, R7, 0x11a, RZ, 0xfc, !PT ;  /* 0x0000011a07087812 */ /* 0x000fe200078efcff */
[--C-:B------:R-:W-:Y:S01]  /*68c0*/  @!P3 IMAD.IADD R107, R107, 0x1, -R5.reuse ;  /* 0x000000016b6bb824 */ /* 0x100fe200078e0a05 */
[----:B------:R-:W-:Y:S01]  /*68d0*/  ISETP.GT.U32.AND P4, PT, R5, R110, PT ;  /* 0x0000006e0500720c */ /* 0x000fe20003f84070 */
[----:B------:R-:W-:Y:S01]  /*68e0*/  @!P1 IMAD.IADD R111, R111, 0x1, -R5 ;  /* 0x000000016f6f9824 */ /* 0x000fe200078e0a05 */
[----:B------:R-:W-:Y:S01]  /*68f0*/  ISETP.GT.U32.AND P1, PT, R5, R113, PT ;  /* 0x000000710500720c */ /* 0x000fe20003f24070 */
[----:B------:R-:W-:Y:S01]  /*6900*/  @!P2 IMAD.MOV R107, RZ, RZ, -R107 ;  /* 0x000000ffff6ba224 */ /* 0x000fe200078e0a6b */
[----:B------:R-:W-:Y:S01]  /*6910*/  ISETP.GE.AND P2, PT, R115, RZ, PT ;  /* 0x000000ff7300720c */ /* 0x000fe20003f46270 */
[----:B------:R-:W-:Y:S01]  /*6920*/  @!P6 IMAD.IADD R112, R112, 0x1, -R5 ;  /* 0x000000017070e824 */ /* 0x000fe200078e0a05 */
[----:B------:R-:W-:Y:S01]  /*6930*/  ISETP.GE.AND P3, PT, R114, RZ, PT ;  /* 0x000000ff7200720c */ /* 0x000fe20003f66270 */
[----:B------:R-:W-:Y:S01]  /*6940*/  @!P0 IMAD.MOV R111, RZ, RZ, -R111 ;  /* 0x000000ffff6f8224 */ /* 0x000fe200078e0a6f */
[----:B------:R-:W-:-:S02]  /*6950*/  IABS R115, R8 ;  /* 0x0000000800737213 */ /* 0x000fc40000000000 */
[----:B------:R-:W-:Y:S02]  /*6960*/  ISETP.GT.U32.AND P6, PT, R5, R112, PT ;  /* 0x000000700500720c */ /* 0x000fe40003fc4070 */
[----:B------:R-:W-:Y:S01]  /*6970*/  LOP3.LUT R114, R7, 0x114, RZ, 0xfc, !PT ;  /* 0x0000011407727812 */ /* 0x000fe200078efcff */
[--C-:B------:R-:W-:Y:S01]  /*6980*/  @!P4 IMAD.IADD R110, R110, 0x1, -R5.reuse ;  /* 0x000000016e6ec824 */ /* 0x100fe200078e0a05 */
[----:B------:R-:W-:Y:S01]  /*6990*/  ISETP.GE.AND P4, PT, R9, RZ, PT ;  /* 0x000000ff0900720c */ /* 0x000fe20003f86270 */
[----:B------:R-:W-:Y:S01]  /*69a0*/  @!P1 IMAD.IADD R113, R113, 0x1, -R5 ;  /* 0x0000000171719824 */ /* 0x000fe200078e0a05 */
[----:B------:R-:W-:Y:S01]  /*69b0*/  LOP3.LUT R9, R7, 0x118, RZ, 0xfc, !PT ;  /* 0x0000011807097812 */ /* 0x000fe200078efcff */
[----:B------:R-:W-:Y:S01]  /*69c0*/  @!P2 IMAD.MOV R110, RZ, RZ, -R110 ;  /* 0x000000ffff6ea224 */ /* 0x000fe200078e0a6e */
[----:B------:R-:W-:Y:S01]  /*69d0*/  ISETP.GE.AND P0, PT, R10, RZ, PT ;  /* 0x000000ff0a00720c */ /* 0x000fe20003f06270 */
[----:B------:R-:W-:Y:S01]  /*69e0*/  @!P3 IMAD.MOV R109, RZ, RZ, -R109 ;  /* 0x000000ffff6db224 */ /* 0x000fe200078e0a6d */
[----:B------:R-:W-:-:S02]  /*69f0*/  ISETP.GE.AND P2, PT, R9, RZ, PT ;  /* 0x000000ff0900720c */ /* 0x000fc40003f46270 */
[----:B------:R-:W-:Y:S01]  /*6a00*/  IABS R9, R9 ;  /* 0x0000000900097213 */ /* 0x000fe20000000000 */
[----:B------:R-:W-:Y:S01]  /*6a10*/  @!P6 IMAD.IADD R112, R112, 0x1, -R5 ;  /* 0x000000017070e824 */ /* 0x000fe200078e0a05 */
[----:B------:R-:W-:Y:S01]  /*6a20*/  ISETP.GE.AND P3, PT, R8, RZ, PT ;  /* 0x000000ff0800720c */ /* 0x000fe20003f66270 */
[----:B------:R-:W-:Y:S01]  /*6a30*/  IMAD.HI.U32 R8, R2, R115, RZ ;  /* 0x0000007302087227 */ /* 0x000fe200078e00ff */
[----:B------:R-:W-:Y:S02]  /*6a40*/  ISETP.GT.U32.AND P1, PT, R5, R113, PT ;  /* 0x000000710500720c */ /* 0x000fe40003f24070 */
[----:B------:R-:W-:Y:S01]  /*6a50*/  ISETP.GE.AND P6, PT, R114, RZ, PT ;  /* 0x000000ff7200720c */ /* 0x000fe20003fc6270 */
[----:B------:R-:W-:Y:S01]  /*6a60*/  IMAD.MOV.U32 R10, RZ, RZ, R9 ;  /* 0x000000ffff0a7224 */ /* 0x000fe200078e0009 */
[----:B------:R-:W-:Y:S01]  /*6a70*/  IABS R117, R114 ;  /* 0x0000007200757213 */ /* 0x000fe20000000000 */
[----:B------:R-:W-:Y:S02]  /*6a80*/  IMAD.MOV R114, RZ, RZ, -R8 ;  /* 0x000000ffff727224 */ /* 0x000fe400078e0a08 */
[----:B------:R-:W-:-:S04]  /*6a90*/  IMAD.HI.U32 R9, R2, R116, RZ ;  /* 0x0000007402097227 */ /* 0x000fc800078e00ff */
[C---:B------:R-:W-:Y:S02]  /*6aa0*/  IMAD R114, R5.reuse, R114, R115 ;  /* 0x0000007205727224 */ /* 0x040fe400078e0273 */
[----:B------:R-:W-:Y:S02]  /*6ab0*/  IMAD.MOV R9, RZ, RZ, -R9 ;  /* 0x000000ffff097224 */ /* 0x000fe400078e0a09 */
[----:B------:R-:W-:Y:S01]  /*6ac0*/  @!P5 IMAD.MOV R112, RZ, RZ, -R112 ;  /* 0x000000ffff70d224 */ /* 0x000fe200078e0a70 */
[----:B------:R-:W-:Y:S01]  /*6ad0*/  ISETP.GT.U32.AND P5, PT, R5, R114, PT ;  /* 0x000000720500720c */ /* 0x000fe20003fa4070 */
[----:B------:R-:W-:Y:S02]  /*6ae0*/  @!P1 IMAD.IADD R113, R113, 0x1, -R5 ;  /* 0x0000000171719824 */ /* 0x000fe400078e0a05 */
[----:B------:R-:W-:Y:S02]  /*6af0*/  IMAD R116, R5, R9, R116 ;  /* 0x0000000905747224 */ /* 0x000fe400078e0274 */
[----:B------:R-:W-:-:S02]  /*6b00*/  @!P4 IMAD.MOV R113, RZ, RZ, -R113 ;  /* 0x000000ffff71c224 */ /* 0x000fc400078e0a71 */
[----:B------:R-:W-:Y:S01]  /*6b10*/  IMAD.HI.U32 R8, R2, R10, RZ ;  /* 0x0000000a02087227 */ /* 0x000fe200078e00ff */
[----:B------:R-:W-:-:S03]  /*6b20*/  ISETP.GT.U32.AND P4, PT, R5, R116, PT ;  /* 0x000000740500720c */ /* 0x000fc60003f84070 */
[----:B------:R-:W-:Y:S02]  /*6b30*/  IMAD.MOV R115, RZ, RZ, -R8 ;  /* 0x000000ffff737224 */ /* 0x000fe400078e0a08 */
[----:B------:R-:W-:Y:S02]  /*6b40*/  @!P5 IMAD.IADD R114, R114, 0x1, -R5 ;  /* 0x000000017272d824 */ /* 0x000fe400078e0a05 */
[----:B------:R-:W-:-:S03]  /*6b50*/  IMAD.HI.U32 R8, R2, R117, RZ ;  /* 0x0000007502087227 */ /* 0x000fc600078e00ff */
[C---:B------:R-:W-:Y:S01]  /*6b60*/  ISETP.GT.U32.AND P5, PT, R5.reuse, R114, PT ;  /* 0x000000720500720c */ /* 0x040fe20003fa4070 */
[C---:B------:R-:W-:Y:S02]  /*6b70*/  IMAD R115, R5.reuse, R115, R10 ;  /* 0x0000007305737224 */ /* 0x040fe400078e020a */
[----:B------:R-:W-:Y:S02]  /*6b80*/  @!P4 IMAD.IADD R116, R116, 0x1, -R5 ;  /* 0x000000017474c824 */ /* 0x000fe400078e0a05 */
[----:B------:R-:W-:Y:S01]  /*6b90*/  IMAD.MOV R8, RZ, RZ, -R8 ;  /* 0x000000ffff087224 */ /* 0x000fe200078e0a08 */
[C---:B------:R-:W-:Y:S01]  /*6ba0*/  ISETP.GT.U32.AND P1, PT, R5.reuse, R115, PT ;  /* 0x000000730500720c */ /* 0x040fe20003f24070 */
[----:B------:R-:W-:Y:S01]  /*6bb0*/  IMAD.HI.U32 R9, R2, R119, RZ ;  /* 0x0000007702097227 */ /* 0x000fe200078e00ff */
[----:B------:R-:W-:-:S03]  /*6bc0*/  ISETP.GT.U32.AND P4, PT, R5, R116, PT ;  /* 0x000000740500720c */ /* 0x000fc60003f84070 */
[C---:B------:R-:W-:Y:S02]  /*6bd0*/  IMAD R117, R5.reuse, R8, R117 ;  /* 0x0000000805757224 */ /* 0x040fe400078e0275 */
[----:B------:R-:W-:Y:S02]  /*6be0*/  IMAD.MOV R10, RZ, RZ, -R9 ;  /* 0x000000ffff0a7224 */ /* 0x000fe400078e0a09 */
[----:B------:R-:W-:Y:S01]  /*6bf0*/  @!P5 IMAD.IADD R114, R114, 0x1, -R5 ;  /* 0x000000017272d824 */ /* 0x000fe200078e0a05 */
[C---:B------:R-:W-:Y:S01]  /*6c00*/  ISETP.GT.U32.AND P5, PT, R5.reuse, R117, PT ;  /* 0x000000750500720c */ /* 0x040fe20003fa4070 */
[----:B------:R-:W-:Y:S02]  /*6c10*/  IMAD R119, R5, R10, R119 ;  /* 0x0000000a05777224 */ /* 0x000fe400078e0277 */
[----:B------:R-:W-:-:S04]  /*6c20*/  IMAD.HI.U32 R8, R2, R118, RZ ;  /* 0x0000007602087227 */ /* 0x000fc800078e00ff */
[--C-:B------:R-:W-:Y:S01]  /*6c30*/  @!P4 IMAD.IADD R116, R116, 0x1, -R5.reuse ;  /* 0x000000017474c824 */ /* 0x100fe200078e0a05 */
[----:B------:R-:W-:Y:S01]  /*6c40*/  ISETP.GT.U32.AND P4, PT, R5, R119, PT ;  /* 0x000000770500720c */ /* 0x000fe20003f84070 */
[--C-:B------:R-:W-:Y:S02]  /*6c50*/  @!P1 IMAD.IADD R115, R115, 0x1, -R5.reuse ;  /* 0x0000000173739824 */ /* 0x100fe400078e0a05 */
[----:B------:R-:W-:Y:S02]  /*6c60*/  IMAD.MOV R8, RZ, RZ, -R8 ;  /* 0x000000ffff087224 */ /* 0x000fe400078e0a08 */
[----:B------:R-:W-:Y:S01]  /*6c70*/  @!P5 IMAD.IADD R117, R117, 0x1, -R5 ;  /* 0x000000017575d824 */ /* 0x000fe200078e0a05 */
[C---:B------:R-:W-:Y:S01]  /*6c80*/  ISETP.GT.U32.AND P1, PT, R5.reuse, R115, PT ;  /* 0x000000730500720c */ /* 0x040fe20003f24070 */
[C---:B------:R-:W-:Y:S02]  /*6c90*/  IMAD R118, R5.reuse, R8, R118 ;  /* 0x0000000805767224 */ /* 0x040fe400078e0276 */
[----:B------:R-:W-:Y:S01]  /*6ca0*/  IMAD.HI.U32 R8, R2, R120, RZ ;  /* 0x0000007802087227 */ /* 0x000fe200078e00ff */
[----:B------:R-:W-:-:S03]  /*6cb0*/  ISETP.GT.U32.AND P5, PT, R5, R117, PT ;  /* 0x000000750500720c */ /* 0x000fc60003fa4070 */
[----:B------:R-:W-:Y:S01]  /*6cc0*/  @!P3 IMAD.MOV R114, RZ, RZ, -R114 ;  /* 0x000000ffff72b224 */ /* 0x000fe200078e0a72 */
[----:B------:R-:W-:Y:S01]  /*6cd0*/  ISETP.GE.AND P3, PT, R122, RZ, PT ;  /* 0x000000ff7a00720c */ /* 0x000fe20003f66270 */
[----:B------:R-:W-:Y:S01]  /*6ce0*/  @!P4 IMAD.IADD R119, R119, 0x1, -R5 ;  /* 0x000000017777c824 */ /* 0x000fe200078e0a05 */
[----:B------:R-:W-:Y:S01]  /*6cf0*/  IABS R122, R126 ;  /* 0x0000007e007a7213 */ /* 0x000fe20000000000 */
[----:B------:R-:W-:Y:S02]  /*6d00*/  IMAD.MOV R8, RZ, RZ, -R8 ;  /* 0x000000ffff087224 */ /* 0x000fe400078e0a08 */
[----:B------:R-:W-:Y:S01]  /*6d10*/  IMAD.HI.U32 R9, R2, R121, RZ ;  /* 0x0000007902097227 */ /* 0x000fe200078e00ff */
[----:B------:R-:W-:-:S03]  /*6d20*/  ISETP.GT.U32.AND P4, PT, R5, R119, PT ;  /* 0x000000770500720c */ /* 0x000fc60003f84070 */
[----:B------:R-:W-:Y:S02]  /*6d30*/  IMAD R120, R5, R8, R120 ;  /* 0x0000000805787224 */ /* 0x000fe400078e0278 */
[----:B------:R-:W-:-:S04]  /*6d40*/  IMAD.HI.U32 R8, R2, R122, RZ ;  /* 0x0000007a02087227 */ /* 0x000fc800078e00ff */
[----:B------:R-:W-:Y:S01]  /*6d50*/  @!P1 IMAD.IADD R115, R115, 0x1, -R5 ;  /* 0x0000000173739824 */ /* 0x000fe200078e0a05 */
[----:B------:R-:W-:Y:S01]  /*6d60*/  ISETP.GT.U32.AND P1, PT, R5, R118, PT ;  /* 0x000000760500720c */ /* 0x000fe20003f24070 */
[----:B------:R-:W-:Y:S01]  /*6d70*/  IMAD.MOV R10, RZ, RZ, -R9 ;  /* 0x000000ffff0a7224 */ /* 0x000fe200078e0a09 */
[----:B------:R-:W-:Y:S01]  /*6d80*/  LOP3.LUT R9, R7, 0x108, RZ, 0xfc, !PT ;  /* 0x0000010807097812 */ /* 0x000fe200078efcff */
[----:B------:R-:W-:Y:S02]  /*6d90*/  IMAD.MOV R8, RZ, RZ, -R8 ;  /* 0x000000ffff087224 */ /* 0x000fe400078e0a08 */
[----:B------:R-:W-:Y:S02]  /*6da0*/  IMAD R121, R5, R10, R121 ;  /* 0x0000000a05797224 */ /* 0x000fe400078e0279 */
[----:B------:R-:W-:Y:S01]  /*6db0*/  @!P5 IMAD.IADD R117, R117, 0x1, -R5 ;  /* 0x000000017575d824 */ /* 0x000fe200078e0a05 */
[C---:B------:R-:W-:Y:S01]  /*6dc0*/  ISETP.GT.U32.AND P5, PT, R5.reuse, R120, PT ;  /* 0x000000780500720c */ /* 0x040fe20003fa4070 */
[----:B------:R-:W-:-:S02]  /*6dd0*/  IMAD R122, R5, R8, R122 ;  /* 0x00000008057a7224 */ /* 0x000fc400078e027a */
[----:B------:R-:W-:Y:S01]  /*6de0*/  @!P6 IMAD.MOV R117, RZ, RZ, -R117 ;  /* 0x000000ffff75e224 */ /* 0x000fe200078e0a75 */
[----:B------:R-:W-:Y:S01]  /*6df0*/  ISETP.GT.U32.AND P6, PT, R5, R121, PT ;  /* 0x000000790500720c */ /* 0x000fe20003fc4070 */
[--C-:B------:R-:W-:Y:S01]  /*6e00*/  @!P4 IMAD.IADD R119, R119, 0x1, -R5.reuse ;  /* 0x000000017777c824 */ /* 0x100fe200078e0a05 */
[----:B------:R-:W-:Y:S01]  /*6e10*/  ISETP.GT.U32.AND P4, PT, R5, R122, PT ;  /* 0x0000007a0500720c */ /* 0x000fe20003f84070 */
[----:B------:R-:W-:Y:S01]  /*6e20*/  @!P1 IMAD.IADD R118, R118, 0x1, -R5 ;  /* 0x0000000176769824 */ /* 0x000fe200078e0a05 */
[----:B------:R-:W-:Y:S01]  /*6e30*/  ISETP.GE.AND P1, PT, R123, RZ, PT ;  /* 0x000000ff7b00720c */ /* 0x000fe20003f26270 */
[----:B------:R-:W-:Y:S01]  /*6e40*/  @!P2 IMAD.MOV R115, RZ, RZ, -R115 ;  /* 0x000000ffff73a224 */ /* 0x000fe200078e0a73 */
[----:B------:R-:W-:Y:S01]  /*6e50*/  IABS R123, R9 ;  /* 0x00000009007b7213 */ /* 0x000fe20000000000 */
[----:B------:R-:W-:Y:S01]  /*6e60*/  @!P0 IMAD.MOV R116, RZ, RZ, -R116 ;  /* 0x000000ffff748224 */ /* 0x000fe200078e0a74 */
[----:B------:R-:W-:Y:S01]  /*6e70*/  ISETP.GT.U32.AND P2, PT, R5, R118, PT ;  /* 0x000000760500720c */ /* 0x000fe20003f44070 */
[----:B------:R-:W-:Y:S01]  /*6e80*/  @!P5 IMAD.IADD R120, R120, 0x1, -R5 ;  /* 0x000000017878d824 */ /* 0x000fe200078e0a05 */
[----:B------:R-:W-:Y:S01]  /*6e90*/  ISETP.GE.AND P0, PT, R124, RZ, PT ;  /* 0x000000ff7c00720c */ /* 0x000fe20003f06270 */
[----:B------:R-:W-:Y:S01]  /*6ea0*/  IMAD.HI.U32 R8, R2, R123, RZ ;  /* 0x0000007b02087227 */ /* 0x000fe200078e00ff */
[----:B------:R-:W-:-:S02]  /*6eb0*/  IABS R124, R127 ;  /* 0x0000007f007c7213 */ /* 0x000fc40000000000 */
[----:B------:R-:W-:Y:S01]  /*6ec0*/  ISETP.GE.AND P5, PT, R126, RZ, PT ;  /* 0x000000ff7e00720c */ /* 0x000fe20003fa6270 */
[--C-:B------:R-:W-:Y:S01]  /*6ed0*/  @!P6 IMAD.IADD R121, R121, 0x1, -R5.reuse ;  /* 0x000000017979e824 */ /* 0x100fe200078e0a05 */
[C---:B------:R-:W-:Y:S01]  /*6ee0*/  ISETP.GT.U32.AND P6, PT, R5.reuse, R120, PT ;  /* 0x000000780500720c */ /* 0x040fe20003fc4070 */
[----:B------:R-:W-:Y:S01]  /*6ef0*/  @!P4 IMAD.IADD R122, R122, 0x1, -R5 ;  /* 0x000000017a7ac824 */ /* 0x000fe200078e0a05 */
[----:B------:R-:W-:Y:S01]  /*6f00*/  IABS R126, R130 ;  /* 0x00000082007e7213 */ /* 0x000fe20000000000 */
[----:B------:R-:W-:Y:S02]  /*6f10*/  IMAD.MOV R10, RZ, RZ, -R8 ;  /* 0x000000ffff0a7224 */ /* 0x000fe400078e0a08 */
[----:B------:R-:W-:Y:S01]  /*6f20*/  IMAD.HI.U32 R8, R2, R124, RZ ;  /* 0x0000007c02087227 */ /* 0x000fe200078e00ff */
[----:B------:R-:W-:-:S03]  /*6f30*/  ISETP.GT.U32.AND P4, PT, R5, R122, PT ;  /* 0x0000007a0500720c */ /* 0x000fc60003f84070 */
[----:B------:R-:W-:Y:S01]  /*6f40*/  @!P2 IMAD.IADD R118, R118, 0x1, -R5 ;  /* 0x000000017676a824 */ /* 0x000fe200078e0a05 */
[----:B------:R-:W-:Y:S01]  /*6f50*/  ISETP.GE.AND P2, PT, R125, RZ, PT ;  /* 0x000000ff7d00720c */ /* 0x000fe20003f46270 */
[----:B------:R-:W-:Y:S01]  /*6f60*/  IMAD R123, R5, R10, R123 ;  /* 0x0000000a057b7224 */ /* 0x000fe200078e027b */
[----:B------:R-:W-:Y:S01]  /*6f70*/  IABS R125, R129 ;  /* 0x00000081007d7213 */ /* 0x000fe20000000000 */
[----:B------:R-:W-:Y:S01]  /*6f80*/  IMAD.MOV R8, RZ, RZ, -R8 ;  /* 0x000000ffff087224 */ /* 0x000fe200078e0a08 */
[----:B------:R-:W-:Y:S01]  /*6f90*/  LOP3.LUT R10, R7, 0x100, RZ, 0xfc, !PT ;  /* 0x00000100070a7812 */ /* 0x000fe200078efcff */
[----:B------:R-:W-:Y:S01]  /*6fa0*/  @!P3 IMAD.MOV R118, RZ, RZ, -R118 ;  /* 0x000000ffff76b224 */ /* 0x000fe200078e0a76 */
[C---:B------:R-:W-:Y:S01]  /*6fb0*/  ISETP.GT.U32.AND P3, PT, R5.reuse, R121, PT ;  /* 0x000000790500720c */ /* 0x040fe20003f64070 */
[----:B------:R-:W-:Y:S01]  /*6fc0*/  @!P6 IMAD.IADD R120, R120, 0x1, -R5 ;  /* 0x000000017878e824 */ /* 0x000fe200078e0a05 */
[C---:B------:R-:W-:Y:S01]  /*6fd0*/  ISETP.GT.U32.AND P6, PT, R5.reuse, R123, PT ;  /* 0x0000007b0500720c */ /* 0x040fe20003fc4070 */
[----:B------:R-:W-:-:S02]  /*6fe0*/  IMAD R124, R5, R8, R124 ;  /* 0x00000008057c7224 */ /* 0x000fc400078e027c */
[----:B------:R-:W-:Y:S02]  /*6ff0*/  @!P4 IMAD.IADD R122, R122, 0x1, -R5 ;  /* 0x000000017a7ac824 */ /* 0x000fe400078e0a05 */
[----:B------:R-:W-:Y:S01]  /*7000*/  IMAD.HI.U32 R8, R2, R125, RZ ;  /* 0x0000007d02087227 */ /* 0x000fe200078e00ff */
[----:B------:R-:W-:-:S03]  /*7010*/  ISETP.GT.U32.AND P4, PT, R5, R124, PT ;  /* 0x0000007c0500720c */ /* 0x000fc60003f84070 */
[----:B------:R-:W-:Y:S02]  /*7020*/  IMAD.MOV R8, RZ, RZ, -R8 ;  /* 0x000000ffff087224 */ /* 0x000fe400078e0a08 */
[----:B------:R-:W-:Y:S01]  /*7030*/  @!P3 IMAD.IADD R121, R121, 0x1, -R5 ;  /* 0x000000017979b824 */ /* 0x000fe200078e0a05 */
[----:B------:R-:W-:Y:S01]  /*7040*/  ISETP.GE.AND P3, PT, R9, RZ, PT ;  /* 0x000000ff0900720c */ /* 0x000fe20003f66270 */
[----:B------:R-:W-:-:S04]  /*7050*/  IMAD.HI.U32 R9, R2, R126, RZ ;  /* 0x0000007e02097227 */ /* 0x000fc800078e00ff */
[----:B------:R-:W-:Y:S01]  /*7060*/  @!P6 IMAD.IADD R123, R123, 0x1, -R5 ;  /* 0x000000017b7be824 */ /* 0x000fe200078e0a05 */
[----:B------:R-:W-:Y:S01]  /*7070*/  ISETP.GE.AND P6, PT, R127, RZ, PT ;  /* 0x000000ff7f00720c */ /* 0x000fe20003fc6270 */
[----:B------:R-:W-:Y:S01]  /*7080*/  IMAD.MOV R9, RZ, RZ, -R9 ;  /* 0x000000ffff097224 */ /* 0x000fe200078e0a09 */
[----:B------:R-:W-:Y:S01]  /*7090*/  IABS R127, R10 ;  /* 0x0000000a007f7213 */ /* 0x000fe20000000000 */
[----:B------:R-:W-:Y:S01]  /*70a0*/  @!P4 IMAD.IADD R124, R124, 0x1, -R5 ;  /* 0x000000017c7cc824 */ /* 0x000fe200078e0a05 */
[C---:B------:R-:W-:Y:S01]  /*70b0*/  ISETP.GT.U32.AND P4, PT, R5.reuse, R123, PT ;  /* 0x0000007b0500720c */ /* 0x040fe20003f84070 */
[C---:B------:R-:W-:Y:S02]  /*70c0*/  IMAD R126, R5.reuse, R9, R126 ;  /* 0x00000009057e7224 */ /* 0x040fe400078e027e */
[----:B------:R-:W-:Y:S01]  /*70d0*/  @!P1 IMAD.MOV R119, RZ, RZ, -R119 ;  /* 0x000000ffff779224 */ /* 0x000fe200078e0a77 */
[C---:B------:R-:W-:Y:S01]  /*70e0*/  ISETP.GT.U32.AND P1, PT, R5.reuse, R124, PT ;  /* 0x0000007c0500720c */ /* 0x040fe20003f24070 */
[----:B------:R-:W-:-:S02]  /*70f0*/  IMAD R125, R5, R8, R125 ;  /* 0x00000008057d7224 */ /* 0x000fc400078e027d */
[----:B------:R-:W-:-:S04]  /*7100*/  IMAD.HI.U32 R8, R2, R127, RZ ;  /* 0x0000007f02087227 */ /* 0x000fc800078e00ff */
[----:B------:R-:W-:Y:S01]  /*7110*/  @!P2 IMAD.MOV R121, RZ, RZ, -R121 ;  /* 0x000000ffff79a224 */ /* 0x000fe200078e0a79 */
[----:B------:R-:W-:Y:S01]  /*7120*/  ISETP.GT.U32.AND P2, PT, R5, R126, PT ;  /* 0x0000007e0500720c */ /* 0x000fe20003f44070 */
[----:B------:R-:W-:-:S04]  /*7130*/  IMAD.HI.U32 R9, R2, R128, RZ ;  /* 0x0000008002097227 */ /* 0x000fc800078e00ff */
[----:B------:R-:W-:Y:S02]  /*7140*/  IMAD.MOV R8, RZ, RZ, -R8 ;  /* 0x000000ffff087224 */ /* 0x000fe400078e0a08 */
[----:B------:R-:W-:Y:S01]  /*7150*/  @!P4 IMAD.IADD R123, R123, 0x1, -R5 ;  /* 0x000000017b7bc824 */ /* 0x000fe200078e0a05 */
[----:B------:R-:W-:Y:S01]  /*7160*/  ISETP.GE.AND P4, PT, R130, RZ, PT ;  /* 0x000000ff8200720c */ /* 0x000fe20003f86270 */
[----:B------:R-:W-:Y:S02]  /*7170*/  IMAD.MOV R9, RZ, RZ, -R9 ;  /* 0x000000ffff097224 */ /* 0x000fe400078e0a09 */
[C---:B------:R-:W-:Y:S02]  /*7180*/  IMAD R127, R5.reuse, R8, R127 ;  /* 0x00000008057f7224 */ /* 0x040fe400078e027f */
[----:B------:R-:W-:Y:S01]  /*7190*/  @!P1 IMAD.IADD R124, R124, 0x1, -R5 ;  /* 0x000000017c7c9824 */ /* 0x000fe200078e0a05 */
[----:B------:R-:W-:Y:S01]  /*71a0*/  ISETP.GE.AND P1, PT, R10, RZ, PT ;  /* 0x000000ff0a00720c */ /* 0x000fe20003f26270 */
[----:B------:R-:W-:Y:S01]  /*71b0*/  IMAD R128, R5, R9, R128 ;  /* 0x0000000905807224 */ /* 0x000fe200078e0280 */
[----:B------:R-:W-:Y:S01]  /*71c0*/  LOP3.LUT R9, R7, 0xfc, RZ, 0xfc, !PT ;  /* 0x000000fc07097812 */ /* 0x000fe200078efcff */
[----:B------:R-:W-:Y:S01]  /*71d0*/  @!P3 IMAD.MOV R123, RZ, RZ, -R123 ;  /* 0x000000ffff7bb224 */ /* 0x000fe200078e0a7b */
[C---:B------:R-:W-:Y:S01]  /*71e0*/  ISETP.GT.U32.AND P3, PT, R5.reuse, R127, PT ;  /* 0x0000007f0500720c */ /* 0x040fe20003f64070 */
[----:B------:R-:W-:Y:S01]  /*71f0*/  @!P0 IMAD.MOV R120, RZ, RZ, -R120 ;  /* 0x000000ffff788224 */ /* 0x000fe200078e0a78 */
[----:B------:R-:W-:Y:S01]  /*7200*/  ISETP.GT.U32.AND P0, PT, R5, R125, PT ;  /* 0x0000007d0500720c */ /* 0x000fe20003f04070 */
[----:B------:R-:W-:Y:S01]  /*7210*/  @!P2 IMAD.IADD R126, R126, 0x1, -R5 ;  /* 0x000000017e7ea824 */ /* 0x000fe200078e0a05 */
[----:B------:R-:W-:Y:S01]  /*7220*/  LOP3.LUT R10, R7, 0xfa, RZ, 0xfc, !PT ;  /* 0x000000fa070a7812 */ /* 0x000fe200078efcff */
[----:B------:R-:W-:Y:S01]  /*7230*/  @!P6 IMAD.MOV R124, RZ, RZ, -R124 ;  /* 0x000000ffff7ce224 */ /* 0x000fe200078e0a7c */
[C---:B------:R-:W-:Y:S01]  /*7240*/  ISETP.GT.U32.AND P6, PT, R5.reuse, R128, PT ;  /* 0x000000800500720c */ /* 0x040fe20003fc4070 */
[----:B------:R-:W-:Y:S01]  /*7250*/  @!P5 IMAD.MOV R122, RZ, RZ, -R122 ;  /* 0x000000ffff7ad224 */ /* 0x000fe200078e0a7a */
[----:B------:R-:W-:-:S02]  /*7260*/  ISETP.GT.U32.AND P2, PT, R5, R126, PT ;  /* 0x0000007e0500720c */ /* 0x000fc40003f44070 */
[----:B------:R-:W-:Y:S02]  /*7270*/  ISETP.GE.AND P5, PT, R129, RZ, PT ;  /* 0x000000ff8100720c */ /* 0x000fe40003fa6270 */
[----:B------:R-:W-:Y:S01]  /*7280*/  IABS R129, R9 ;  /* 0x0000000900817213 */ /* 0x000fe20000000000 */
[--C-:B------:R-:W-:Y:S01]  /*7290*/  @!P3 IMAD.IADD R127, R127, 0x1, -R5.reuse ;  /* 0x000000017f7fb824 */ /* 0x100fe200078e0a05 */
[----:B------:R-:W-:Y:S01]  /*72a0*/  IABS R130, R10 ;  /* 0x0000000a00827213 */ /* 0x000fe20000000000 */
[--C-:B------:R-:W-:Y:S02]  /*72b0*/  @!P0 IMAD.IADD R125, R125, 0x1, -R5.reuse ;  /* 0x000000017d7d8824 */ /* 0x100fe400078e0a05 */
[----:B------:R-:W-:Y:S01]  /*72c0*/  IMAD.HI.U32 R8, R2, R129, RZ ;  /* 0x0000008102087227 */ /* 0x000fe200078e00ff */
[C---:B------:R-:W-:Y:S02]  /*72d0*/  ISETP.GT.U32.AND P3, PT, R5.reuse, R127, PT ;  /* 0x0000007f0500720c */ /* 0x040fe40003f64070 */
[----:B------:R-:W-:Y:S01]  /*72e0*/  ISETP.GT.U32.AND P0, PT, R5, R125, PT ;  /* 0x0000007d0500720c */ /* 0x000fe20003f04070 */
[----:B------:R-:W-:-:S02]  /*72f0*/  @!P6 IMAD.IADD R128, R128, 0x1, -R5 ;  /* 0x000000018080e824 */ /* 0x000fc400078e0a05 */
[----:B------:R-:W-:Y:S01]  /*7300*/  @!P2 IMAD.IADD R126, R126, 0x1, -R5 ;  /* 0x000000017e7ea824 */ /* 0x000fe200078e0a05 */
[----:B------:R-:W-:Y:S01]  /*7310*/  ISETP.GE.AND P2, PT, R9, RZ, PT ;  /* 0x000000ff0900720c */ /* 0x000fe20003f46270 */
[----:B------:R-:W-:Y:S01]  /*7320*/  IMAD.HI.U32 R9, R2, R130, RZ ;  /* 0x0000008202097227 */ /* 0x000fe200078e00ff */
[----:B------:R-:W-:-:S03]  /*7330*/  ISETP.GT.U32.AND P6, PT, R5, R128, PT ;  /* 0x000000800500720c */ /* 0x000fc60003fc4070 */
[----:B------:R-:W-:Y:S02]  /*7340*/  IMAD.MOV R8, RZ, RZ, -R8 ;  /* 0x000000ffff087224 */ /* 0x000fe400078e0a08 */
[----:B------:R-:W-:Y:S02]  /*7350*/  IMAD.MOV R9, RZ, RZ, -R9 ;  /* 0x000000ffff097224 */ /* 0x000fe400078e0a09 */
[C---:B------:R-:W-:Y:S02]  /*7360*/  IMAD R129, R5.reuse, R8, R129 ;  /* 0x0000000805817224 */ /* 0x040fe400078e0281 */
[----:B------:R-:W-:Y:S02]  /*7370*/  IMAD R130, R5, R9, R130 ;  /* 0x0000000905827224 */ /* 0x000fe400078e0282 */
[--C-:B------:R-:W-:Y:S01]  /*7380*/  @!P3 IMAD.IADD R127, R127, 0x1, -R5.reuse ;  /* 0x000000017f7fb824 */ /* 0x100fe200078e0a05 */
[----:B------:R-:W-:Y:S01]  /*7390*/  ISETP.GT.U32.AND P3, PT, R5, R129, PT ;  /* 0x000000810500720c */ /* 0x000fe20003f64070 */
[--C-:B------:R-:W-:Y:S01]  /*73a0*/  @!P0 IMAD.IADD R125, R125, 0x1, -R5.reuse ;  /* 0x000000017d7d8824 */ /* 0x100fe200078e0a05 */
[----:B------:R-:W-:Y:S01]  /*73b0*/  ISETP.GE.AND P0, PT, R131, RZ, PT ;  /* 0x000000ff8300720c */ /* 0x000fe20003f06270 */
[----:B------:R-:W-:Y:S01]  /*73c0*/  @!P6 IMAD.IADD R128, R128, 0x1, -R5 ;  /* 0x000000018080e824 */ /* 0x000fe200078e0a05 */
[----:B------:R-:W-:Y:S01]  /*73d0*/  ISETP.GT.U32.AND P6, PT, R5, R130, PT ;  /* 0x000000820500720c */ /* 0x000fe20003fc4070 */
[----:B------:R-:W-:Y:S01]  /*73e0*/  @!P5 IMAD.MOV R125, RZ, RZ, -R125 ;  /* 0x000000ffff7dd224 */ /* 0x000fe200078e0a7d */
[----:B------:R-:W-:Y:S01]  /*73f0*/  IABS R131, R135 ;  /* 0x0000008700837213 */ /* 0x000fe20000000000 */
[----:B------:R-:W-:Y:S01]  /*7400*/  IMAD.HI.U32 R9, R2, R133, RZ ;  /* 0x0000008502097227 */ /* 0x000fe200078e00ff */
[----:B------:R-:W-:-:S03]  /*7410*/  ISETP.GE.AND P5, PT, R10, RZ, PT ;  /* 0x000000ff0a00720c */ /* 0x000fc60003fa6270 */
[----:B------:R-:W-:-:S04]  /*7420*/  IMAD.HI.U32 R8, R2, R131, RZ ;  /* 0x0000008302087227 */ /* 0x000fc800078e00ff */
[--C-:B------:R-:W-:Y:S02]  /*7430*/  @!P3 IMAD.IADD R129, R129, 0x1, -R5.reuse ;  /* 0x000000018181b824 */ /* 0x100fe400078e0a05 */
[----:B------:R-:W-:Y:S02]  /*7440*/  IMAD.MOV R8, RZ, RZ, -R8 ;  /* 0x000000ffff087224 */ /* 0x000fe400078e0a08 */
[----:B------:R-:W-:Y:S01]  /*7450*/  @!P6 IMAD.IADD R130, R130, 0x1, -R5 ;  /* 0x000000018282e824 */ /* 0x000fe200078e0a05 */
[C---:B------:R-:W-:Y:S01]  /*7460*/  ISETP.GT.U32.AND P6, PT, R5.reuse, R129, PT ;  /* 0x000000810500720c */ /* 0x040fe20003fc4070 */
[----:B------:R-:W-:Y:S02]  /*7470*/  IMAD R131, R5, R8, R131 ;  /* 0x0000000805837224 */ /* 0x000fe400078e0283 */
[----:B------:R-:W-:-:S03]  /*7480*/  IMAD.HI.U32 R8, R2, R132, RZ ;  /* 0x0000008402087227 */ /* 0x000fc600078e00ff */
[----:B------:R-:W-:Y:S01]  /*7490*/  ISETP.GT.U32.AND P3, PT, R5, R131, PT ;  /* 0x000000830500720c */ /* 0x000fe20003f64070 */
[----:B------:R-:W-:Y:S02]  /*74a0*/  IMAD.MOV R8, RZ, RZ, -R8 ;  /* 0x000000ffff087224 */ /* 0x000fe400078e0a08 */
[----:B------:R-:W-:Y:S01]  /*74b0*/  @!P4 IMAD.MOV R126, RZ, RZ, -R126 ;  /* 0x000000ffff7ec224 */ /* 0x000fe200078e0a7e */
[----:B------:R-:W-:Y:S01]  /*74c0*/  ISETP.GE.AND P4, PT, R135, RZ, PT ;  /* 0x000000ff8700720c */ /* 0x000fe20003f86270 */
[----:B------:R-:W-:Y:S01]  /*74d0*/  IMAD R132, R5, R8, R132 ;  /* 0x0000000805847224 */ /* 0x000fe200078e0284 */
[----:B------:R-:W-:Y:S01]  /*74e0*/  IABS R135, R140 ;  /* 0x0000008c00877213 */ /* 0x000fe20000000000 */
[----:B------:R-:W-:Y:S02]  /*74f0*/  @!P6 IMAD.IADD R129, R129, 0x1, -R5 ;  /* 0x000000018181e824 */ /* 0x000fe400078e0a05 */
[----:B------:R-:W-:Y:S01]  /*7500*/  IMAD.HI.U32 R8, R2, R134, RZ ;  /* 0x0000008602087227 */ /* 0x000fe200078e00ff */
[----:B------:R-:W-:-:S03]  /*7510*/  ISETP.GT.U32.AND P6, PT, R5, R132, PT ;  /* 0x000000840500720c */ /* 0x000fc60003fc4070 */
[----:B------:R-:W-:Y:S02]  /*7520*/  IMAD.MOV R8, RZ, RZ, -R8 ;  /* 0x000000ffff087224 */ /* 0x000fe400078e0a08 */
[----:B------:R-:W-:Y:S01]  /*7530*/  @!P3 IMAD.IADD R131, R131, 0x1, -R5 ;  /* 0x000000018383b824 */ /* 0x000fe200078e0a05 */
[C---:B------:R-:W-:Y:S01]  /*7540*/  ISETP.GT.U32.AND P3, PT, R5.reuse, R130, PT ;  /* 0x000000820500720c */ /* 0x040fe20003f64070 */
[C---:B------:R-:W-:Y:S02]  /*7550*/  IMAD R134, R5.reuse, R8, R134 ;  /* 0x0000000805867224 */ /* 0x040fe400078e0286 */
[----:B------:R-:W-:Y:S02]  /*7560*/  IMAD.MOV R10, RZ, RZ, -R9 ;  /* 0x000000ffff0a7224 */ /* 0x000fe400078e0a09 */
[----:B------:R-:W-:Y:S01]  /*7570*/  @!P0 IMAD.MOV R128, RZ, RZ, -R128 ;  /* 0x000000ffff808224 */ /* 0x000fe200078e0a80 */
[----:B------:R-:W-:Y:S01]  /*7580*/  ISETP.GE.AND P0, PT, R136, RZ, PT ;  /* 0x000000ff8800720c */ /* 0x000fe20003f06270 */
[----:B------:R-:W-:Y:S01]  /*7590*/  @!P6 IMAD.IADD R132, R132, 0x1, -R5 ;  /* 0x000000018484e824 */ /* 0x000fe200078e0a05 */
[C---:B------:R-:W-:Y:S01]  /*75a0*/  ISETP.GT.U32.AND P6, PT, R5.reuse, R134, PT ;  /* 0x000000860500720c */ /* 0x040fe20003fc4070 */
[----:B------:R-:W-:Y:S01]  /*75b0*/  IMAD R133, R5, R10, R133 ;  /* 0x0000000a05857224 */ /* 0x000fe200078e0285 */
[----:B------:R-:W-:Y:S01]  /*75c0*/  IABS R136, R141 ;  /* 0x0000008d00887213 */ /* 0x000fe20000000000 */
[----:B------:R-:W-:-:S04]  /*75d0*/  IMAD.HI.U32 R9, R2, R135, RZ ;  /* 0x0000008702097227 */ /* 0x000fc800078e00ff */
[----:B------:R-:W-:Y:S01]  /*75e0*/  @!P3 IMAD.IADD R130, R130, 0x1, -R5 ;  /* 0x000000018282b824 */ /* 0x000fe200078e0a05 */
[----:B------:R-:W-:Y:S01]  /*75f0*/  ISETP.GE.AND P3, PT, R137, RZ, PT ;  /* 0x000000ff8900720c */ /* 0x000fe20003f66270 */
[----:B------:R-:W-:Y:S01]  /*7600*/  @!P2 IMAD.MOV R129, RZ, RZ, -R129 ;  /* 0x000000ffff81a224 */ /* 0x000fe200078e0a81 */
[C---:B------:R-:W-:Y:S01]  /*7610*/  ISETP.GT.U32.AND P2, PT, R5.reuse, R133, PT ;  /* 0x000000850500720c */ /* 0x040fe20003f44070 */
[----:B------:R-:W-:Y:S01]  /*7620*/  @!P5 IMAD.MOV R130, RZ, RZ, -R130 ;  /* 0x000000ffff82d224 */ /* 0x000fe200078e0a82 */
[C---:B------:R-:W-:Y:S01]  /*7630*/  ISETP.GT.U32.AND P5, PT, R5.reuse, R132, PT ;  /* 0x000000840500720c */ /* 0x040fe20003fa4070 */
[----:B------:R-:W-:Y:S01]  /*7640*/  @!P6 IMAD.IADD R134, R134, 0x1, -R5 ;  /* 0x000000018686e824 */ /* 0x000fe200078e0a05 */
[----:B------:R-:W-:Y:S01]  /*7650*/  IABS R137, R142 ;  /* 0x0000008e00897213 */ /* 0x000fe20000000000 */
[----:B------:R-:W-:Y:S02]  /*7660*/  IMAD.MOV R10, RZ, RZ, -R9 ;  /* 0x000000ffff0a7224 */ /* 0x000fe400078e0a09 */
[----:B------:R-:W-:Y:S01]  /*7670*/  @!P1 IMAD.MOV R127, RZ, RZ, -R127 ;  /* 0x000000ffff7f9224 */ /* 0x000fe200078e0a7f */
[C---:B------:R-:W-:Y:S01]  /*7680*/  ISETP.GT.U32.AND P6, PT, R5.reuse, R134, PT ;  /* 0x000000860500720c */ /* 0x040fe20003fc4070 */
[----:B------:R-:W-:Y:S01]  /*7690*/  IMAD.HI.U32 R8, R2, R136, RZ ;  /* 0x0000008802087227 */ /* 0x000fe200078e00ff */
[----:B------:R-:W-:-:S03]  /*76a0*/  ISETP.GT.U32.AND P1, PT, R5, R131, PT ;  /* 0x000000830500720c */ /* 0x000fc60003f24070 */
[C---:B------:R-:W-:Y:S02]  /*76b0*/  IMAD R135, R5.reuse, R10, R135 ;  /* 0x0000000a05877224 */ /* 0x040fe400078e0287 */
[----:B------:R-:W-:Y:S02]  /*76c0*/  IMAD.MOV R8, RZ, RZ, -R8 ;  /* 0x000000ffff087224 */ /* 0x000fe400078e0a08 */
[--C-:B------:R-:W-:Y:S01]  /*76d0*/  @!P5 IMAD.IADD R132, R132, 0x1, -R5.reuse ;  /* 0x000000018484d824 */ /* 0x100fe200078e0a05 */
[C---:B------:R-:W-:Y:S01]  /*76e0*/  ISETP.GT.U32.AND P5, PT, R5.reuse, R135, PT ;  /* 0x000000870500720c */ /* 0x040fe20003fa4070 */
[----:B------:R-:W-:Y:S02]  /*76f0*/  IMAD R136, R5, R8, R136 ;  /* 0x0000000805887224 */ /* 0x000fe400078e0288 */
[--C-:B------:R-:W-:Y:S02]  /*7700*/  @!P2 IMAD.IADD R133, R133, 0x1, -R5.reuse ;  /* 0x000000018585a824 */ /* 0x100fe400078e0a05 */
[--C-:B------:R-:W-:Y:S01]  /*7710*/  @!P6 IMAD.IADD R134, R134, 0x1, -R5.reuse ;  /* 0x000000018686e824 */ /* 0x100fe200078e0a05 */
[----:B------:R-:W-:Y:S01]  /*7720*/  ISETP.GT.U32.AND P6, PT, R5, R136, PT ;  /* 0x000000880500720c */ /* 0x000fe20003fc4070 */
[----:B------:R-:W-:Y:S01]  /*7730*/  @!P1 IMAD.IADD R131, R131, 0x1, -R5 ;  /* 0x0000000183839824 */ /* 0x000fe200078e0a05 */
[----:B------:R-:W-:Y:S01]  /*7740*/  ISETP.GE.AND P1, PT, R138, RZ, PT ;  /* 0x000000ff8a00720c */ /* 0x000fe20003f26270 */
[----:B------:R-:W-:Y:S01]  /*7750*/  IMAD.HI.U32 R8, R2, R137, RZ ;  /* 0x0000008902087227 */ /* 0x000fe200078e00ff */
[----:B------:R-:W-:-:S02]  /*7760*/  ISETP.GT.U32.AND P2, PT, R5, R133, PT ;  /* 0x000000850500720c */ /* 0x000fc40003f44070 */
[----:B------:R-:W-:Y:S01]  /*7770*/  IABS R138, R143 ;  /* 0x0000008f008a7213 */ /* 0x000fe20000000000 */
[----:B------:R-:W-:Y:S01]  /*7780*/  @!P5 IMAD.IADD R135, R135, 0x1, -R5 ;  /* 0x000000018787d824 */ /* 0x000fe200078e0a05 */
[----:B------:R-:W-:Y:S01]  /*7790*/  ISETP.GE.AND P5, PT, R141, RZ, PT ;  /* 0x000000ff8d00720c */ /* 0x000fe20003fa6270 */
[----:B------:R-:W-:Y:S02]  /*77a0*/  IMAD.MOV R8, RZ, RZ, -R8 ;  /* 0x000000ffff087224 */ /* 0x000fe400078e0a08 */
[----:B------:R-:W-:-:S04]  /*77b0*/  IMAD.HI.U32 R9, R2, R138, RZ ;  /* 0x0000008a02097227 */ /* 0x000fc800078e00ff */
[----:B------:R-:W-:Y:S01]  /*77c0*/  @!P4 IMAD.MOV R131, RZ, RZ, -R131 ;  /* 0x000000ffff83c224 */ /* 0x000fe200078e0a83 */
[C---:B------:R-:W-:Y:S01]  /*77d0*/  ISETP.GT.U32.AND P4, PT, R5.reuse, R135, PT ;  /* 0x000000870500720c */ /* 0x040fe20003f84070 */
[----:B------:R-:W-:Y:S02]  /*77e0*/  IMAD.MOV R9, RZ, RZ, -R9 ;  /* 0x000000ffff097224 */ /* 0x000fe400078e0a09 */
[----:B------:R-:W-:Y:S02]  /*77f0*/  IMAD R137, R5, R8, R137 ;  /* 0x0000000805897224 */ /* 0x000fe400078e0289 */
[----:B------:R-:W-:-:S04]  /*7800*/  IMAD.HI.U32 R10, R2, R139, RZ ;  /* 0x0000008b020a7227 */ /* 0x000fc800078e00ff */
[--C-:B------:R-:W-:Y:S02]  /*7810*/  @!P6 IMAD.IADD R136, R136, 0x1, -R5.reuse ;  /* 0x000000018888e824 */ /* 0x100fe400078e0a05 */
[----:B------:R-:W-:Y:S01]  /*7820*/  @!P2 IMAD.IADD R133, R133, 0x1, -R5 ;  /* 0x000000018585a824 */ /* 0x000fe200078e0a05 */
[----:B------:R-:W-:Y:S01]  /*7830*/  ISETP.GE.AND P2, PT, R140, RZ, PT ;  /* 0x000000ff8c00720c */ /* 0x000fe20003f46270 */
[C---:B------:R-:W-:Y:S01]  /*7840*/  IMAD R138, R5.reuse, R9, R138 ;  /* 0x00000009058a7224 */ /* 0x040fe200078e028a */
[----:B------:R-:W-:Y:S01]  /*7850*/  IABS R140, R145 ;  /* 0x00000091008c7213 */ /* 0x000fe20000000000 */
[----:B------:R-:W-:Y:S01]  /*7860*/  @!P0 IMAD.MOV R132, RZ, RZ, -R132 ;  /* 0x000000ffff848224 */ /* 0x000fe200078e0a84 */
[C---:B------:R-:W-:Y:S01]  /*7870*/  ISETP.GT.U32.AND P0, PT, R5.reuse, R137, PT ;  /* 0x000000890500720c */ /* 0x040fe20003f04070 */
[----:B------:R-:W-:Y:S01]  /*7880*/  IMAD.MOV R10, RZ, RZ, -R10 ;  /* 0x000000ffff0a7224 */ /* 0x000fe200078e0a0a */
[C---:B------:R-:W-:Y:S01]  /*7890*/  ISETP.GT.U32.AND P6, PT, R5.reuse, R136, PT ;  /* 0x000000880500720c */ /* 0x040fe20003fc4070 */
[----:B------:R-:W-:Y:S01]  /*78a0*/  @!P3 IMAD.MOV R133, RZ, RZ, -R133 ;  /* 0x000000ffff85b224 */ /* 0x000fe200078e0a85 */
[C---:B------:R-:W-:Y:S01]  /*78b0*/  ISETP.GT.U32.AND P3, PT, R5.reuse, R138, PT ;  /* 0x0000008a0500720c */ /* 0x040fe20003f64070 */
[----:B------:R-:W-:Y:S01]  /*78c0*/  IMAD R139, R5, R10, R139 ;  /* 0x0000000a058b7224 */ /* 0x000fe200078e028b */
[----:B------:R-:W-:Y:S01]  /*78d0*/  LOP3.LUT R10, R7, 0xe4, RZ, 0xfc, !PT ;  /* 0x000000e4070a7812 */ /* 0x000fe200078efcff */
[----:B------:R-:W-:-:S03]  /*78e0*/  IMAD.HI.U32 R8, R2, R140, RZ ;  /* 0x0000008c02087227 */ /* 0x000fc600078e00ff */
[----:B------:R-:W-:Y:S01]  /*78f0*/  IABS R141, R10 ;  /* 0x0000000a008d7213 */ /* 0x000fe20000000000 */
[--C-:B------:R-:W-:Y:S01]  /*7900*/  @!P4 IMAD.IADD R135, R135, 0x1, -R5.reuse ;  /* 0x000000018787c824 */ /* 0x100fe200078e0a05 */
[----:B------:R-:W-:Y:S01]  /*7910*/  ISETP.GT.U32.AND P4, PT, R5, R139, PT ;  /* 0x0000008b0500720c */ /* 0x000fe20003f84070 */
[----:B------:R-:W-:Y:S02]  /*7920*/  IMAD.MOV R9, RZ, RZ, -R8 ;  /* 0x000000ffff097224 */ /* 0x000fe400078e0a08 */
[--C-:B------:R-:W-:Y:S01]  /*7930*/  @!P0 IMAD.IADD R137, R137, 0x1, -R5.reuse ;  /* 0x0000000189898824 */ /* 0x100fe200078e0a05 */
[----:B------:R-:W-:Y:S01]  /*7940*/  ISETP.GE.AND P0, PT, R144, RZ, PT ;  /* 0x000000ff9000720c */ /* 0x000fe20003f06270 */
[--C-:B------:R-:W-:Y:S01]  /*7950*/  @!P6 IMAD.IADD R136, R136, 0x1, -R5.reuse ;  /* 0x000000018888e824 */ /* 0x100fe200078e0a05 */
[----:B------:R-:W-:Y:S01]  /*7960*/  LOP3.LUT R144, R7, 0xe2, RZ, 0xfc, !PT ;  /* 0x000000e207907812 */ /* 0x000fe200078efcff */
[----:B------:R-:W-:Y:S01]  /*7970*/  IMAD R140, R5, R9, R140 ;  /* 0x00000009058c7224 */ /* 0x000fe200078e028c */
[----:B------:R-:W-:Y:S01]  /*7980*/  ISETP.GE.AND P6, PT, R143, RZ, PT ;  /* 0x000000ff8f00720c */ /* 0x000fe20003fc6270 */
[--C-:B------:R-:W-:Y:S01]  /*7990*/  @!P3 IMAD.IADD R138, R138, 0x1, -R5.reuse ;  /* 0x000000018a8ab824 */ /* 0x100fe200078e0a05 */
[C---:B------:R-:W-:Y:S01]  /*79a0*/  ISETP.GT.U32.AND P3, PT, R5.reuse, R137, PT ;  /* 0x000000890500720c */ /* 0x040fe20003f64070 */
[----:B------:R-:W-:Y:S01]  /*79b0*/  @!P5 IMAD.MOV R136, RZ, RZ, -R136 ;  /* 0x000000ffff88d224 */ /* 0x000fe200078e0a88 */
[----:B------:R-:W-:Y:S01]  /*79c0*/  ISETP.GT.U32.AND P5, PT, R5, R140, PT ;  /* 0x0000008c0500720c */ /* 0x000fe20003fa4070 */
[----:B------:R-:W-:Y:S01]  /*79d0*/  @!P1 IMAD.MOV R134, RZ, RZ, -R134 ;  /* 0x000000ffff869224 */ /* 0x000fe200078e0a86 */
[----:B------:R-:W-:Y:S01]  /*79e0*/  ISETP.GE.AND P1, PT, R142, RZ, PT ;  /* 0x000000ff8e00720c */ /* 0x000fe20003f26270 */
[----:B------:R-:W-:Y:S01]  /*79f0*/  @!P4 IMAD.IADD R139, R139, 0x1, -R5 ;  /* 0x000000018b8bc824 */ /* 0x000fe200078e0a05 */
[----:B------:R-:W-:Y:S01]  /*7a00*/  ISETP.GT.U32.AND P4, PT, R5, R138, PT ;  /* 0x0000008a0500720c */ /* 0x000fe20003f84070 */
[----:B------:R-:W-:Y:S01]  /*7a10*/  IMAD.HI.U32 R8, R2, R141, RZ ;  /* 0x0000008d02087227 */ /* 0x000fe200078e00ff */
[----:B------:R-:W-:-:S02]  /*7a20*/  IABS R142, R144 ;  /* 0x00000090008e7213 */ /* 0x000fc40000000000 */
[----:B------:R-:W-:Y:S01]  /*7a30*/  IABS R143, R146 ;  /* 0x00000092008f7213 */ /* 0x000fe20000000000 */
[----:B------:R-:W-:Y:S02]  /*7a40*/  IMAD.MOV R8, RZ, RZ, -R8 ;  /* 0x000000ffff087224 */ /* 0x000fe400078e0a08 */
[----:B------:R-:W-:Y:S01]  /*7a50*/  @!P3 IMAD.IADD R137, R137, 0x1, -R5 ;  /* 0x000000018989b824 */ /* 0x000fe200078e0a05 */
[----:B------:R-:W-:Y:S01]  /*7a60*/  ISETP.GE.AND P3, PT, R145, RZ, PT ;  /* 0x000000ff9100720c */ /* 0x000fe20003f66270 */
[----:B------:R-:W-:Y:S01]  /*7a70*/  IMAD R141, R5, R8, R141 ;  /* 0x00000008058d7224 */ /* 0x000fe200078e028d */
[----:B------:R-:W-:Y:S01]  /*7a80*/  LOP3.LUT R145, R7, 0xde, RZ, 0xfc, !PT ;  /* 0x000000de07917812 */ /* 0x000fe200078efcff */
[----:B------:R-:W-:Y:S01]  /*7a90*/  @!P5 IMAD.IADD R140, R140, 0x1, -R5 ;  /* 0x000000018c8cd824 */ /* 0x000fe200078e0a05 */
[----:B------:R-:W-:Y:S01]  /*7aa0*/  ISETP.GE.AND P5, PT, R144, RZ, PT ;  /* 0x000000ff9000720c */ /* 0x000fe20003fa6270 */
[----:B------:R-:W-:Y:S01]  /*7ab0*/  IMAD.HI.U32 R8, R2, R142, RZ ;  /* 0x0000008e02087227 */ /* 0x000fe200078e00ff */
[----:B------:R-:W-:-:S03]  /*7ac0*/  IABS R144, R145 ;  /* 0x0000009100907213 */ /* 0x000fc60000000000 */
[----:B------:R-:W-:Y:S01]  /*7ad0*/  @!P4 IMAD.IADD R138, R138, 0x1, -R5 ;  /* 0x000000018a8ac824 */ /* 0x000fe200078e0a05 */
[C---:B------:R-:W-:Y:S01]  /*7ae0*/  ISETP.GT.U32.AND P4, PT, R5.reuse, R141, PT ;  /* 0x0000008d0500720c */ /* 0x040fe20003f84070 */
[----:B------:R-:W-:Y:S01]  /*7af0*/  @!P1 IMAD.MOV R137, RZ, RZ, -R137 ;  /* 0x000000ffff899224 */ /* 0x000fe200078e0a89 */
[C---:B------:R-:W-:Y:S01]  /*7b00*/  ISETP.GT.U32.AND P1, PT, R5.reuse, R140, PT ;  /* 0x0000008c0500720c */ /* 0x040fe20003f24070 */
[----:B------:R-:W-:Y:S02]  /*7b10*/  IMAD.MOV R8, RZ, RZ, -R8 ;  /* 0x000000ffff087224 */ /* 0x000fe400078e0a08 */
[----:B------:R-:W-:Y:S01]  /*7b20*/  @!P2 IMAD.MOV R135, RZ, RZ, -R135 ;  /* 0x000000ffff87a224 */ /* 0x000fe200078e0a87 */
[C---:B------:R-:W-:Y:S01]  /*7b30*/  ISETP.GT.U32.AND P2, PT, R5.reuse, R139, PT ;  /* 0x0000008b0500720c */ /* 0x040fe20003f44070 */
[----:B------:R-:W-:Y:S02]  /*7b40*/  IMAD R142, R5, R8, R142 ;  /* 0x00000008058e7224 */ /* 0x000fe400078e028e */
[----:B------:R-:W-:-:S04]  /*7b50*/  IMAD.HI.U32 R8, R2, R144, RZ ;  /* 0x0000009002087227 */ /* 0x000fc800078e00ff */
[----:B------:R-:W-:Y:S02]  /*7b60*/  IMAD.MOV R8, RZ, RZ, -R8 ;  /* 0x000000ffff087224 */ /* 0x000fe400078e0a08 */
[--C-:B------:R-:W-:Y:S02]  /*7b70*/  @!P4 IMAD.IADD R141, R141, 0x1, -R5.reuse ;  /* 0x000000018d8dc824 */ /* 0x100fe400078e0a05 */
[----:B------:R-:W-:Y:S02]  /*7b80*/  @!P1 IMAD.IADD R140, R140, 0x1, -R5 ;  /* 0x000000018c8c9824 */ /* 0x000fe400078e0a05 */
[C---:B------:R-:W-:Y:S01]  /*7b90*/  IMAD R144, R5.reuse, R8, R144 ;  /* 0x0000000805907224 */ /* 0x040fe200078e0290 */
[C---:B------:R-:W-:Y:S01]  /*7ba0*/  ISETP.GT.U32.AND P4, PT, R5.reuse, R141, PT ;  /* 0x0000008d0500720c */ /* 0x040fe20003f84070 */
[----:B------:R-:W-:Y:S02]  /*7bb0*/  @!P3 IMAD.MOV R140, RZ, RZ, -R140 ;  /* 0x000000ffff8cb224 */ /* 0x000fe400078e0a8c */
[----:B------:R-:W-:Y:S01]  /*7bc0*/  IMAD.HI.U32 R9, R2, R143, RZ ;  /* 0x0000008f02097227 */ /* 0x000fe200078e00ff */
[----:B------:R-:W-:-:S03]  /*7bd0*/  ISETP.GT.U32.AND P3, PT, R5, R144, PT ;  /* 0x000000900500720c */ /* 0x000fc60003f64070 */
[----:B------:R-:W-:Y:S01]  /*7be0*/  @!P2 IMAD.IADD R139, R139, 0x1, -R5 ;  /* 0x000000018b8ba824 */ /* 0x000fe200078e0a05 */
[----:B------:R-:W-:Y:S01]  /*7bf0*/  ISETP.GE.AND P2, PT, R10, RZ, PT ;  /* 0x000000ff0a00720c */ /* 0x000fe20003f46270 */
[----:B------:R-:W-:Y:S01]  /*7c00*/  IMAD.MOV R10, RZ, RZ, -R9 ;  /* 0x000000ffff0a7224 */ /* 0x000fe200078e0a09 */
[----:B------:R-:W-:Y:S01]  /*7c10*/  LOP3.LUT R9, R7, 0xdc, RZ, 0xfc, !PT ;  /* 0x000000dc07097812 */ /* 0x000fe200078efcff */
[----:B------:R-:W-:Y:S01]  /*7c20*/  @!P0 IMAD.MOV R139, RZ, RZ, -R139 ;  /* 0x000000ffff8b8224 */ /* 0x000fe200078e0a8b */
[----:B------:R-:W-:Y:S01]  /*7c30*/  ISETP.GE.AND P0, PT, R146, RZ, PT ;  /* 0x000000ff9200720c */ /* 0x000fe20003f06270 */
[C---:B------:R-:W-:Y:S01]  /*7c40*/  IMAD R143, R5.reuse, R10, R143 ;  /* 0x0000000a058f7224 */ /* 0x040fe200078e028f */
[----:B------:R-:W-:Y:S01]  /*7c50*/  IABS R146, R148 ;  /* 0x0000009400927213 */ /* 0x000fe20000000000 */
        /* <DEDUP_REMOVED lines=8> */
[----:B------:R-:W-:Y:S01]  /*7ce0*/  IMAD.HI.U32 R10, R2, R147, RZ ;  /* 0x00000093020a7227 */ /* 0x000fe200078e00ff */
[----:B------:R-:W-:-:S02]  /*7cf0*/  ISETP.GE.AND P2, PT, R9, RZ, PT ;  /* 0x000000ff0900720c */ /* 0x000fc40003f46270 */
[----:B------:R-:W-:Y:S01]  /*7d00*/  ISETP.GT.U32.AND P3, PT, R5, R144, PT ;  /* 0x000000900500720c */ /* 0x000fe20003f64070 */
[----:B------:R-:W-:-:S04]  /*7d10*/  IMAD.HI.U32 R9, R2, R146, RZ ;  /* 0x0000009202097227 */ /* 0x000fc800078e00ff */
[----:B------:R-:W-:Y:S02]  /*7d20*/  IMAD.MOV R9, RZ, RZ, -R9 ;  /* 0x000000ffff097224 */ /* 0x000fe400078e0a09 */
[--C-:B------:R-:W-:Y:S02]  /*7d30*/  @!P1 IMAD.IADD R143, R143, 0x1, -R5.reuse ;  /* 0x000000018f8f9824 */ /* 0x100fe400078e0a05 */
[--C-:B------:R-:W-:Y:S02]  /*7d40*/  @!P6 IMAD.IADD R142, R142, 0x1, -R5.reuse ;  /* 0x000000018e8ee824 */ /* 0x100fe400078e0a05 */
[C---:B------:R-:W-:Y:S01]  /*7d50*/  IMAD R146, R5.reuse, R9, R146 ;  /* 0x0000000905927224 */ /* 0x040fe200078e0292 */
[C---:B------:R-:W-:Y:S01]  /*7d60*/  ISETP.GT.U32.AND P1, PT, R5.reuse, R143, PT ;  /* 0x0000008f0500720c */ /* 0x040fe20003f24070 */
[----:B------:R-:W-:Y:S01]  /*7d70*/  @!P3 IMAD.IADD R144, R144, 0x1, -R5 ;  /* 0x000000019090b824 */ /* 0x000fe200078e0a05 */
[C---:B------:R-:W-:Y:S01]  /*7d80*/  ISETP.GT.U32.AND P6, PT, R5.reuse, R142, PT ;  /* 0x0000008e0500720c */ /* 0x040fe20003fc4070 */
[----:B------:R-:W-:Y:S01]  /*7d90*/  IMAD.HI.U32 R8, R2, R145, RZ ;  /* 0x0000009102087227 */ /* 0x000fe200078e00ff */
[----:B------:R-:W-:-:S03]  /*7da0*/  ISETP.GT.U32.AND P3, PT, R5, R146, PT ;  /* 0x000000920500720c */ /* 0x000fc60003f64070 */
[----:B------:R-:W-:Y:S02]  /*7db0*/  IMAD.MOV R8, RZ, RZ, -R8 ;  /* 0x000000ffff087224 */ /* 0x000fe400078e0a08 */
[----:B------:R-:W-:Y:S02]  /*7dc0*/  IMAD.MOV R10, RZ, RZ, -R10 ;  /* 0x000000ffff0a7224 */ /* 0x000fe400078e0a0a */
[----:B------:R-:W-:Y:S01]  /*7dd0*/  IMAD R145, R5, R8, R145 ;  /* 0x0000000805917224 */ /* 0x000fe200078e0291 */
[----:B------:R-:W-:Y:S01]  /*7de0*/  LOP3.LUT R8, R7, 0xd6, RZ, 0xfc, !PT ;  /* 0x000000d607087812 */ /* 0x000fe200078efcff */
[--C-:B------:R-:W-:Y:S01]  /*7df0*/  @!P1 IMAD.IADD R143, R143, 0x1, -R5.reuse ;  /* 0x000000018f8f9824 */ /* 0x100fe200078e0a05 */
[----:B------:R-:W-:Y:S01]  /*7e00*/  ISETP.GE.AND P1, PT, R149, RZ, PT ;  /* 0x000000ff9500720c */ /* 0x000fe20003f26270 */
[--C-:B------:R-:W-:Y:S01]  /*7e10*/  @!P6 IMAD.IADD R142, R142, 0x1, -R5.reuse ;  /* 0x000000018e8ee824 */ /* 0x100fe200078e0a05 */
[----:B------:R-:W-:Y:S01]  /*7e20*/  IABS R149, R8 ;  /* 0x0000000800957213 */ /* 0x000fe20000000000 */
[----:B------:R-:W-:Y:S01]  /*7e30*/  @!P3 IMAD.IADD R146, R146, 0x1, -R5 ;  /* 0x000000019292b824 */ /* 0x000fe200078e0a05 */
[----:B------:R-:W-:Y:S01]  /*7e40*/  ISETP.GE.AND P6, PT, R148, RZ, PT ;  /* 0x000000ff9400720c */ /* 0x000fe20003fc6270 */
[----:B------:R-:W-:-:S02]  /*7e50*/  IMAD R147, R5, R10, R147 ;  /* 0x0000000a05937224 */ /* 0x000fc400078e0293 */
[----:B------:R-:W-:Y:S01]  /*7e60*/  @!P5 IMAD.MOV R142, RZ, RZ, -R142 ;  /* 0x000000ffff8ed224 */ /* 0x000fe200078e0a8e */
[C---:B------:R-:W-:Y:S01]  /*7e70*/  ISETP.GT.U32.AND P5, PT, R5.reuse, R145, PT ;  /* 0x000000910500720c */ /* 0x040fe20003fa4070 */
[----:B------:R-:W-:Y:S01]  /*7e80*/  @!P0 IMAD.MOV R143, RZ, RZ, -R143 ;  /* 0x000000ffff8f8224 */ /* 0x000fe200078e0a8f */
[----:B------:R-:W-:Y:S01]  /*7e90*/  ISETP.GE.AND P0, PT, R8, RZ, PT ;  /* 0x000000ff0800720c */ /* 0x000fe20003f06270 */
[----:B------:R-:W-:Y:S01]  /*7ea0*/  IMAD.HI.U32 R8, R2, R149, RZ ;  /* 0x0000009502087227 */ /* 0x000fe200078e00ff */
[----:B------:R-:W-:-:S03]  /*7eb0*/  ISETP.GT.U32.AND P3, PT, R5, R146, PT ;  /* 0x000000920500720c */ /* 0x000fc60003f64070 */
[----:B------:R-:W-:Y:S01]  /*7ec0*/  @!P4 IMAD.MOV R144, RZ, RZ, -R144 ;  /* 0x000000ffff90c224 */ /* 0x000fe200078e0a90 */
[----:B------:R-:W-:Y:S01]  /*7ed0*/  ISETP.GT.U32.AND P4, PT, R5, R147, PT ;  /* 0x000000930500720c */ /* 0x000fe20003f84070 */
[----:B------:R-:W-:-:S04]  /*7ee0*/  IMAD.HI.U32 R148, R2, R152, RZ ;  /* 0x0000009802947227 */ /* 0x000fc800078e00ff */
[----:B------:R-:W-:-:S04]  /*7ef0*/  IMAD.HI.U32 R9, R2, R150, RZ ;  /* 0x0000009602097227 */ /* 0x000fc800078e00ff */
[----:B------:R-:W-:Y:S02]  /*7f00*/  IMAD.MOV R8, RZ, RZ, -R8 ;  /* 0x000000ffff087224 */ /* 0x000fe400078e0a08 */
[----:B------:R-:W-:Y:S02]  /*7f10*/  IMAD.MOV R153, RZ, RZ, -R148 ;  /* 0x000000ffff997224 */ /* 0x000fe400078e0a94 */
[----:B------:R-:W-:Y:S02]  /*7f20*/  IMAD.MOV R9, RZ, RZ, -R9 ;  /* 0x000000ffff097224 */ /* 0x000fe400078e0a09 */
[----:B------:R-:W-:Y:S02]  /*7f30*/  IMAD R148, R5, R8, R149 ;  /* 0x0000000805947224 */ /* 0x000fe400078e0295 */
[----:B------:R-:W-:Y:S02]  /*7f40*/  @!P5 IMAD.IADD R145, R145, 0x1, -R5 ;  /* 0x000000019191d824 */ /* 0x000fe400078e0a05 */
[----:B------:R-:W-:-:S02]  /*7f50*/  IMAD R149, R5, R9, R150 ;  /* 0x0000000905957224 */ /* 0x000fc400078e0296 */
[--C-:B------:R-:W-:Y:S01]  /*7f60*/  @!P3 IMAD.IADD R146, R146, 0x1, -R5.reuse ;  /* 0x000000019292b824 */ /* 0x100fe200078e0a05 */
[----:B------:R-:W-:Y:S01]  /*7f70*/  ISETP.GT.U32.AND P3, PT, R5, R148, PT ;  /* 0x000000940500720c */ /* 0x000fe20003f64070 */
[----:B------:R-:W-:Y:S01]  /*7f80*/  @!P4 IMAD.IADD R147, R147, 0x1, -R5 ;  /* 0x000000019393c824 */ /* 0x000fe200078e0a05 */
[C---:B------:R-:W-:Y:S01]  /*7f90*/  ISETP.GT.U32.AND P5, PT, R5.reuse, R145, PT ;  /* 0x000000910500720c */ /* 0x040fe20003fa4070 */
[----:B------:R-:W-:Y:S01]  /*7fa0*/  IMAD.HI.U32 R10, R2, R151, RZ ;  /* 0x00000097020a7227 */ /* 0x000fe200078e00ff */
[----:B------:R-:W-:-:S03]  /*7fb0*/  ISETP.GT.U32.AND P4, PT, R5, R149, PT ;  /* 0x000000950500720c */ /* 0x000fc60003f84070 */
[----:B------:R-:W-:Y:S02]  /*7fc0*/  IMAD.MOV R10, RZ, RZ, -R10 ;  /* 0x000000ffff0a7224 */ /* 0x000fe400078e0a0a */
[----:B------:R-:W-:Y:S02]  /*7fd0*/  @!P6 IMAD.MOV R146, RZ, RZ, -R146 ;  /* 0x000000ffff92e224 */ /* 0x000fe400078e0a92 */
[C---:B------:R-:W-:Y:S02]  /*7fe0*/  IMAD R150, R5.reuse, R10, R151 ;  /* 0x0000000a05967224 */ /* 0x040fe400078e0297 */
[----:B------:R-:W-:Y:S01]  /*7ff0*/  IMAD R151, R5, R153, R152 ;  /* 0x0000009905977224 */ /* 0x000fe200078e0298 */
[----:B------:R-:W-:Y:S01]  /*8000*/  IABS R152, R158 ;  /* 0x0000009e00987213 */ /* 0x000fe20000000000 */
[--C-:B------:R-:W-:Y:S01]  /*8010*/  @!P3 IMAD.IADD R148, R148, 0x1, -R5.reuse ;  /* 0x000000019494b824 */ /* 0x100fe200078e0a05 */
[----:B------:R-:W-:Y:S01]  /*8020*/  IABS R153, R159 ;  /* 0x0000009f00997213 */ /* 0x000fe20000000000 */
[--C-:B------:R-:W-:Y:S01]  /*8030*/  @!P5 IMAD.IADD R145, R145, 0x1, -R5.reuse ;  /* 0x000000019191d824 */ /* 0x100fe200078e0a05 */
[----:B------:R-:W-:Y:S01]  /*8040*/  ISETP.GT.U32.AND P3, PT, R5, R147, PT ;  /* 0x000000930500720c */ /* 0x000fe20003f64070 */
[----:B------:R-:W-:Y:S01]  /*8050*/  @!P4 IMAD.IADD R149, R149, 0x1, -R5 ;  /* 0x000000019595c824 */ /* 0x000fe200078e0a05 */
[C---:B------:R-:W-:Y:S01]  /*8060*/  ISETP.GT.U32.AND P4, PT, R5.reuse, R148, PT ;  /* 0x000000940500720c */ /* 0x040fe20003f84070 */
[----:B------:R-:W-:Y:S01]  /*8070*/  IMAD.HI.U32 R8, R2, R152, RZ ;  /* 0x0000009802087227 */ /* 0x000fe200078e00ff */
[----:B------:R-:W-:-:S02]  /*8080*/  ISETP.GT.U32.AND P6, PT, R5, R150, PT ;  /* 0x000000960500720c */ /* 0x000fc40003fc4070 */
[----:B------:R-:W-:Y:S01]  /*8090*/  ISETP.GE.AND P5, PT, R154, RZ, PT ;  /* 0x000000ff9a00720c */ /* 0x000fe20003fa6270 */
[----:B------:R-:W-:Y:S01]  /*80a0*/  @!P2 IMAD.MOV R145, RZ, RZ, -R145 ;  /* 0x000000ffff91a224 */ /* 0x000fe200078e0a91 */
[----:B------:R-:W-:Y:S01]  /*80b0*/  ISETP.GT.U32.AND P2, PT, R5, R149, PT ;  /* 0x000000950500720c */ /* 0x000fe20003f44070 */
[----:B------:R-:W-:Y:S01]  /*80c0*/  IMAD.HI.U32 R9, R2, R153, RZ ;  /* 0x0000009902097227 */ /* 0x000fe200078e00ff */
[----:B------:R-:W-:-:S03]  /*80d0*/  IABS R154, R160 ;  /* 0x000000a0009a7213 */ /* 0x000fc60000000000 */
[----:B------:R-:W-:Y:S02]  /*80e0*/  IMAD.MOV R8, RZ, RZ, -R8 ;  /* 0x000000ffff087224 */ /* 0x000fe400078e0a08 */
[----:B------:R-:W-:Y:S02]  /*80f0*/  IMAD.MOV R10, RZ, RZ, -R9 ;  /* 0x000000ffff0a7224 */ /* 0x000fe400078e0a09 */
[C---:B------:R-:W-:Y:S02]  /*8100*/  IMAD R152, R5.reuse, R8, R152 ;  /* 0x0000000805987224 */ /* 0x040fe400078e0298 */
[C---:B------:R-:W-:Y:S02]  /*8110*/  IMAD R153, R5.reuse, R10, R153 ;  /* 0x0000000a05997224 */ /* 0x040fe400078e0299 */
[--C-:B------:R-:W-:Y:S01]  /*8120*/  @!P4 IMAD.IADD R148, R148, 0x1, -R5.reuse ;  /* 0x000000019494c824 */ /* 0x100fe200078e0a05 */
[----:B------:R-:W-:Y:S01]  /*8130*/  ISETP.GT.U32.AND P4, PT, R5, R152, PT ;  /* 0x000000980500720c */ /* 0x000fe20003f84070 */
[--C-:B------:R-:W-:Y:S01]  /*8140*/  @!P3 IMAD.IADD R147, R147, 0x1, -R5.reuse ;  /* 0x000000019393b824 */ /* 0x100fe200078e0a05 */
[----:B------:R-:W-:Y:S01]  /*8150*/  ISETP.GT.U32.AND P3, PT, R5, R151, PT ;  /* 0x000000970500720c */ /* 0x000fe20003f64070 */
[--C-:B------:R-:W-:Y:S01]  /*8160*/  @!P2 IMAD.IADD R149, R149, 0x1, -R5.reuse ;  /* 0x000000019595a824 */ /* 0x100fe200078e0a05 */
[----:B------:R-:W-:Y:S01]  /*8170*/  ISETP.GT.U32.AND P2, PT, R5, R153, PT ;  /* 0x000000990500720c */ /* 0x000fe20003f44070 */
[----:B------:R-:W-:Y:S01]  /*8180*/  @!P6 IMAD.IADD R150, R150, 0x1, -R5 ;  /* 0x000000019696e824 */ /* 0x000fe200078e0a05 */
[----:B------:R-:W-:Y:S01]  /*8190*/  ISETP.GE.AND P6, PT, R156, RZ, PT ;  /* 0x000000ff9c00720c */ /* 0x000fe20003fc6270 */
[----:B------:R-:W-:Y:S01]  /*81a0*/  IMAD.HI.U32 R8, R2, R154, RZ ;  /* 0x0000009a02087227 */ /* 0x000fe200078e00ff */
[----:B------:R-:W-:-:S03]  /*81b0*/  IABS R156, R162 ;  /* 0x000000a2009c7213 */ /* 0x000fc60000000000 */
[----:B------:R-:W-:Y:S02]  /*81c0*/  @!P1 IMAD.MOV R147, RZ, RZ, -R147 ;  /* 0x000000ffff939224 */ /* 0x000fe400078e0a93 */
[--C-:B------:R-:W-:Y:S01]  /*81d0*/  @!P4 IMAD.IADD R152, R152, 0x1, -R5.reuse ;  /* 0x000000019898c824 */ /* 0x100fe200078e0a05 */
[----:B------:R-:W-:Y:S01]  /*81e0*/  ISETP.GT.U32.AND P4, PT, R5, R150, PT ;  /* 0x000000960500720c */ /* 0x000fe20003f84070 */
[--C-:B------:R-:W-:Y:S01]  /*81f0*/  @!P3 IMAD.IADD R151, R151, 0x1, -R5.reuse ;  /* 0x000000019797b824 */ /* 0x100fe200078e0a05 */
[----:B------:R-:W-:Y:S01]  /*8200*/  ISETP.GE.AND P3, PT, R157, RZ, PT ;  /* 0x000000ff9d00720c */ /* 0x000fe20003f66270 */
[----:B------:R-:W-:Y:S01]  /*8210*/  @!P2 IMAD.IADD R153, R153, 0x1, -R5 ;  /* 0x000000019999a824 */ /* 0x000fe200078e0a05 */
[C---:B------:R-:W-:Y:S01]  /*8220*/  ISETP.GT.U32.AND P2, PT, R5.reuse, R152, PT ;  /* 0x000000980500720c */ /* 0x040fe20003f44070 */
[----:B------:R-:W-:Y:S01]  /*8230*/  IMAD.HI.U32 R9, R2, R155, RZ ;  /* 0x0000009b02097227 */ /* 0x000fe200078e00ff */
[----:B------:R-:W-:Y:S02]  /*8240*/  ISETP.GT.U32.AND P1, PT, R5, R151, PT ;  /* 0x000000970500720c */ /* 0x000fe40003f24070 */
[----:B------:R-:W-:Y:S01]  /*8250*/  IABS R157, R163 ;  /* 0x000000a3009d7213 */ /* 0x000fe20000000000 */
[----:B------:R-:W-:-:S02]  /*8260*/  IMAD.MOV R8, RZ, RZ, -R8 ;  /* 0x000000ffff087224 */ /* 0x000fc400078e0a08 */
[----:B------:R-:W-:Y:S02]  /*8270*/  IMAD.MOV R10, RZ, RZ, -R9 ;  /* 0x000000ffff0a7224 */ /* 0x000fe400078e0a09 */
[C---:B------:R-:W-:Y:S02]  /*8280*/  IMAD R154, R5.reuse, R8, R154 ;  /* 0x00000008059a7224 */ /* 0x040fe400078e029a */
[----:B------:R-:W-:Y:S01]  /*8290*/  @!P0 IMAD.MOV R148, RZ, RZ, -R148 ;  /* 0x000000ffff948224 */ /* 0x000fe200078e0a94 */
[----:B------:R-:W-:Y:S01]  /*82a0*/  ISETP.GT.U32.AND P0, PT, R5, R153, PT ;  /* 0x000000990500720c */ /* 0x000fe20003f04070 */
[----:B------:R-:W-:Y:S01]  /*82b0*/  @!P4 IMAD.IADD R150, R150, 0x1, -R5 ;  /* 0x000000019696c824 */ /* 0x000fe200078e0a05 */
[----:B------:R-:W-:Y:S01]  /*82c0*/  ISETP.GE.AND P4, PT, R158, RZ, PT ;  /* 0x000000ff9e00720c */ /* 0x000fe20003f86270 */
[----:B------:R-:W-:-:S04]  /*82d0*/  IMAD.HI.U32 R8, R2, R156, RZ ;  /* 0x0000009c02087227 */ /* 0x000fc800078e00ff */
[C---:B------:R-:W-:Y:S02]  /*82e0*/  IMAD R155, R5.reuse, R10, R155 ;  /* 0x0000000a059b7224 */ /* 0x040fe400078e029b */
[----:B------:R-:W-:Y:S01]  /*82f0*/  @!P5 IMAD.MOV R149, RZ, RZ, -R149 ;  /* 0x000000ffff95d224 */ /* 0x000fe200078e0a95 */
[----:B------:R-:W-:Y:S01]  /*8300*/  ISETP.GT.U32.AND P5, PT, R5, R154, PT ;  /* 0x0000009a0500720c */ /* 0x000fe20003fa4070 */
[----:B------:R-:W-:Y:S01]  /*8310*/  @!P2 IMAD.IADD R152, R152, 0x1, -R5 ;  /* 0x000000019898a824 */ /* 0x000fe200078e0a05 */
[----:B------:R-:W-:Y:S01]  /*8320*/  ISETP.GE.AND P2, PT, R159, RZ, PT ;  /* 0x000000ff9f00720c */ /* 0x000fe20003f46270 */
[----:B------:R-:W-:-:S04]  /*8330*/  IMAD.HI.U32 R9, R2, R157, RZ ;  /* 0x0000009d02097227 */ /* 0x000fc800078e00ff */
[----:B------:R-:W-:Y:S02]  /*8340*/  IMAD.MOV R8, RZ, RZ, -R8 ;  /* 0x000000ffff087224 */ /* 0x000fe400078e0a08 */
[----:B------:R-:W-:Y:S01]  /*8350*/  @!P1 IMAD.IADD R151, R151, 0x1, -R5 ;  /* 0x0000000197979824 */ /* 0x000fe200078e0a05 */
[----:B------:R-:W-:Y:S01]  /*8360*/  ISETP.GT.U32.AND P1, PT, R5, R155, PT ;  /* 0x0000009b0500720c */ /* 0x000fe20003f24070 */
[----:B------:R-:W-:Y:S01]  /*8370*/  IMAD.MOV R10, RZ, RZ, -R9 ;  /* 0x000000ffff0a7224 */ /* 0x000fe200078e0a09 */
[----:B------:R-:W-:Y:S01]  /*8380*/  LOP3.LUT R9, R7, 0xc0, RZ, 0xfc, !PT ;  /* 0x000000c007097812 */ /* 0x000fe200078efcff */
[----:B------:R-:W-:Y:S01]  /*8390*/  IMAD R156, R5, R8, R156 ;  /* 0x00000008059c7224 */ /* 0x000fe200078e029c */
[----:B------:R-:W-:Y:S01]  /*83a0*/  LOP3.LUT R8, R7, 0xc2, RZ, 0xfc, !PT ;  /* 0x000000c207087812 */ /* 0x000fe200078efcff */
[----:B------:R-:W-:Y:S01]  /*83b0*/  @!P0 IMAD.IADD R153, R153, 0x1, -R5 ;  /* 0x0000000199998824 */ /* 0x000fe200078e0a05 */
[----:B------:R-:W-:Y:S01]  /*83c0*/  ISETP.GE.AND P0, PT, R160, RZ, PT ;  /* 0x000000ffa000720c */ /* 0x000fe20003f06270 */
[C---:B------:R-:W-:Y:S01]  /*83d0*/  IMAD R157, R5.reuse, R10, R157 ;  /* 0x0000000a059d7224 */ /* 0x040fe200078e029d */
[----:B------:R-:W-:Y:S01]  /*83e0*/  IABS R159, R9 ;  /* 0x00000009009f7213 */ /* 0x000fe20000000000 */
[----:B------:R-:W-:Y:S01]  /*83f0*/  @!P4 IMAD.MOV R152, RZ, RZ, -R152 ;  /* 0x000000ffff98c224 */ /* 0x000fe200078e0a98 */
[----:B------:R-:W-:Y:S01]  /*8400*/  ISETP.GT.U32.AND P4, PT, R5, R156, PT ;  /* 0x0000009c0500720c */ /* 0x000fe20003f84070 */
[----:B------:R-:W-:Y:S01]  /*8410*/  @!P5 IMAD.IADD R154, R154, 0x1, -R5 ;  /* 0x000000019a9ad824 */ /* 0x000fe200078e0a05 */
[----:B------:R-:W-:Y:S01]  /*8420*/  ISETP.GE.AND P5, PT, R161, RZ, PT ;  /* 0x000000ffa100720c */ /* 0x000fe20003fa6270 */
[----:B------:R-:W-:Y:S01]  /*8430*/  @!P2 IMAD.MOV R153, RZ, RZ, -R153 ;  /* 0x000000ffff99a224 */ /* 0x000fe200078e0a99 */
[----:B------:R-:W-:Y:S01]  /*8440*/  ISETP.GT.U32.AND P2, PT, R5, R157, PT ;  /* 0x0000009d0500720c */ /* 0x000fe20003f44070 */
[----:B------:R-:W-:Y:S01]  /*8450*/  @!P1 IMAD.IADD R155, R155, 0x1, -R5 ;  /* 0x000000019b9b9824 */ /* 0x000fe200078e0a05 */
[C---:B------:R-:W-:Y:S01]  /*8460*/  ISETP.GT.U32.AND P1, PT, R5.reuse, R154, PT ;  /* 0x0000009a0500720c */ /* 0x040fe20003f24070 */
[----:B------:R-:W-:Y:S01]  /*8470*/  @!P6 IMAD.MOV R150, RZ, RZ, -R150 ;  /* 0x000000ffff96e224 */ /* 0x000fe200078e0a96 */
[----:B------:R-:W-:Y:S01]  /*8480*/  IABS R158, R8 ;  /* 0x00000008009e7213 */ /* 0x000fe20000000000 */
[----:B------:R-:W-:Y:S01]  /*8490*/  @!P3 IMAD.MOV R151, RZ, RZ, -R151 ;  /* 0x000000ffff97b224 */ /* 0x000fe200078e0a97 */
[----:B------:R-:W-:-:S02]  /*84a0*/  ISETP.GT.U32.AND P6, PT, R5, R155, PT ;  /* 0x0000009b0500720c */ /* 0x000fc40003fc4070 */
[----:B------:R-:W-:Y:S01]  /*84b0*/  ISETP.GE.AND P3, PT, R162, RZ, PT ;  /* 0x000000ffa200720c */ /* 0x000fe20003f66270 */
[----:B------:R-:W-:Y:S01]  /*84c0*/  @!P4 IMAD.IADD R156, R156, 0x1, -R5 ;  /* 0x000000019c9cc824 */ /* 0x000fe200078e0a05 */
[----:B------:R-:W-:Y:S01]  /*84d0*/  ISETP.GE.AND P4, PT, R9, RZ, PT ;  /* 0x000000ff0900720c */ /* 0x000fe20003f86270 */
[----:B------:R-:W-:Y:S01]  /*84e0*/  IMAD.HI.U32 R9, R2, R159, RZ ;  /* 0x0000009f02097227 */ /* 0x000fe200078e00ff */
[----:B------:R-:W-:-:S03]  /*84f0*/  LOP3.LUT R10, R7, 0xbe, RZ, 0xfc, !PT ;  /* 0x000000be070a7812 */ /* 0x000fc600078efcff */
[--C-:B------:R-:W-:Y:S01]  /*8500*/  @!P2 IMAD.IADD R157, R157, 0x1, -R5.reuse ;  /* 0x000000019d9da824 */ /* 0x100fe200078e0a05 */
[----:B------:R-:W-:Y:S01]  /*8510*/  ISETP.GT.U32.AND P2, PT, R5, R156, PT ;  /* 0x0000009c0500720c */ /* 0x000fe20003f44070 */
        /* <DEDUP_REMOVED lines=8> */
[----:B------:R-:W-:Y:S01]  /*85a0*/  IMAD.MOV R160, RZ, RZ, -R9 ;  /* 0x000000ffffa07224 */ /* 0x000fe200078e0a09 */
[----:B------:R-:W-:Y:S01]  /*85b0*/  LOP3.LUT R9, R7, 0xba, RZ, 0xfc, !PT ;  /* 0x000000ba07097812 */ /* 0x000fe200078efcff */
[----:B------:R-:W-:Y:S01]  /*85c0*/  @!P5 IMAD.MOV R155, RZ, RZ, -R155 ;  /* 0x000000ffff9bd224 */ /* 0x000fe200078e0a9b */
[----:B------:R-:W-:Y:S01]  /*85d0*/  ISETP.GE.AND P5, PT, R10, RZ, PT ;  /* 0x000000ff0a00720c */ /* 0x000fe20003fa6270 */
[----:B------:R-:W-:Y:S01]  /*85e0*/  IMAD.MOV R8, RZ, RZ, -R8 ;  /* 0x000000ffff087224 */ /* 0x000fe200078e0a08 */
[----:B------:R-:W-:Y:S01]  /*85f0*/  IABS R10, R10 ;  /* 0x0000000a000a7213 */ /* 0x000fe20000000000 */
[C---:B------:R-:W-:Y:S01]  /*8600*/  IMAD R159, R5.reuse, R160, R159 ;  /* 0x000000a0059f7224 */ /* 0x040fe200078e029f */
[----:B------:R-:W-:Y:S01]  /*8610*/  IABS R162, R9 ;  /* 0x0000000900a27213 */ /* 0x000fe20000000000 */
[--C-:B------:R-:W-:Y:S02]  /*8620*/  @!P2 IMAD.IADD R156, R156, 0x1, -R5.reuse ;  /* 0x000000019c9ca824 */ /* 0x100fe400078e0a05 */
[----:B------:R-:W-:Y:S01]  /*8630*/  IMAD R158, R5, R8, R158 ;  /* 0x00000008059e7224 */ /* 0x000fe200078e029e */
[----:B------:R-:W-:Y:S01]  /*8640*/  LOP3.LUT R8, R7, 0xbc, RZ, 0xfc, !PT ;  /* 0x000000bc07087812 */ /* 0x000fe200078efcff */
[----:B------:R-:W-:Y:S01]  /*8650*/  @!P3 IMAD.MOV R156, RZ, RZ, -R156 ;  /* 0x000000ffff9cb224 */ /* 0x000fe200078e0a9c */
[----:B------:R-:W-:Y:S01]  /*8660*/  ISETP.GT.U32.AND P3, PT, R5, R159, PT ;  /* 0x0000009f0500720c */ /* 0x000fe20003f64070 */
[----:B------:R-:W-:Y:S01]  /*8670*/  IMAD.MOV.U32 R160, RZ, RZ, R10 ;  /* 0x000000ffffa07224 */ /* 0x000fe200078e000a */
[----:B------:R-:W-:Y:S01]  /*8680*/  IABS R161, R8 ;  /* 0x0000000800a17213 */ /* 0x000fe20000000000 */
[----:B------:R-:W-:Y:S01]  /*8690*/  @!P0 IMAD.IADD R157, R157, 0x1, -R5 ;  /* 0x000000019d9d8824 */ /* 0x000fe200078e0a05 */
[----:B------:R-:W-:Y:S01]  /*86a0*/  ISETP.GE.AND P0, PT, R8, RZ, PT ;  /* 0x000000ff0800720c */ /* 0x000fe20003f06270 */
[----:B------:R-:W-:Y:S01]  /*86b0*/  IMAD.HI.U32 R8, R2, R160, RZ ;  /* 0x000000a002087227 */ /* 0x000fe200078e00ff */
[----:B------:R-:W-:-:S03]  /*86c0*/  ISETP.GT.U32.AND P2, PT, R5, R158, PT ;  /* 0x0000009e0500720c */ /* 0x000fc60003f44070 */
[----:B------:R-:W-:Y:S02]  /*86d0*/  IMAD.MOV R10, RZ, RZ, -R8 ;  /* 0x000000ffff0a7224 */ /* 0x000fe400078e0a08 */
[----:B------:R-:W-:-:S04]  /*86e0*/  IMAD.HI.U32 R8, R2, R161, RZ ;  /* 0x000000a102087227 */ /* 0x000fc800078e00ff */
[--C-:B------:R-:W-:Y:S02]  /*86f0*/  @!P3 IMAD.IADD R159, R159, 0x1, -R5.reuse ;  /* 0x000000019f9fb824 */ /* 0x100fe400078e0a05 */
[----:B------:R-:W-:Y:S02]  /*8700*/  IMAD.MOV R8, RZ, RZ, -R8 ;  /* 0x000000ffff087224 */ /* 0x000fe400078e0a08 */
[----:B------:R-:W-:Y:S01]  /*8710*/  @!P2 IMAD.IADD R158, R158, 0x1, -R5 ;  /* 0x000000019e9ea824 */ /* 0x000fe200078e0a05 */
[C---:B------:R-:W-:Y:S01]  /*8720*/  ISETP.GT.U32.AND P3, PT, R5.reuse, R159, PT ;  /* 0x0000009f0500720c */ /* 0x040fe20003f64070 */
[C---:B------:R-:W-:Y:S02]  /*8730*/  IMAD R161, R5.reuse, R8, R161 ;  /* 0x0000000805a17224 */ /* 0x040fe400078e02a1 */
[----:B------:R-:W-:Y:S01]  /*8740*/  IMAD.HI.U32 R8, R2, R162, RZ ;  /* 0x000000a202087227 */ /* 0x000fe200078e00ff */
[----:B------:R-:W-:-:S03]  /*8750*/  ISETP.GT.U32.AND P2, PT, R5, R158, PT ;  /* 0x0000009e0500720c */ /* 0x000fc60003f44070 */
[----:B------:R-:W-:Y:S02]  /*8760*/  IMAD.MOV R8, RZ, RZ, -R8 ;  /* 0x000000ffff087224 */ /* 0x000fe400078e0a08 */
[C---:B------:R-:W-:Y:S02]  /*8770*/  IMAD R160, R5.reuse, R10, R160 ;  /* 0x0000000a05a07224 */ /* 0x040fe400078e02a0 */
[----:B------:R-:W-:Y:S02]  /*8780*/  IMAD R162, R5, R8, R162 ;  /* 0x0000000805a27224 */ /* 0x000fe400078e02a2 */
[----:B------:R-:W-:Y:S02]  /*8790*/  @!P3 IMAD.IADD R159, R159, 0x1, -R5 ;  /* 0x000000019f9fb824 */ /* 0x000fe400078e0a05 */
[----:B------:R-:W-:Y:S01]  /*87a0*/  IMAD.HI.U32 R8, R2, R164, RZ ;  /* 0x000000a402087227 */ /* 0x000fe200078e00ff */
[----:B------:R-:W-:-:S03]  /*87b0*/  ISETP.GT.U32.AND P3, PT, R5, R162, PT ;  /* 0x000000a20500720c */ /* 0x000fc60003f64070 */
[----:B------:R-:W-:Y:S01]  /*87c0*/  @!P2 IMAD.IADD R158, R158, 0x1, -R5 ;  /* 0x000000019e9ea824 */ /* 0x000fe200078e0a05 */
[C---:B------:R-:W-:Y:S01]  /*87d0*/  ISETP.GT.U32.AND P2, PT, R5.reuse, R160, PT ;  /* 0x000000a00500720c */ /* 0x040fe20003f44070 */
[----:B------:R-:W-:Y:S02]  /*87e0*/  IMAD.MOV R8, RZ, RZ, -R8 ;  /* 0x000000ffff087224 */ /* 0x000fe400078e0a08 */
[----:B------:R-:W-:Y:S01]  /*87f0*/  @!P6 IMAD.MOV R158, RZ, RZ, -R158 ;  /* 0x000000ffff9ee224 */ /* 0x000fe200078e0a9e */
[C---:B------:R-:W-:Y:S01]  /*8800*/  ISETP.GT.U32.AND P6, PT, R5.reuse, R161, PT ;  /* 0x000000a10500720c */ /* 0x040fe20003fc4070 */
[----:B------:R-:W-:Y:S02]  /*8810*/  @!P4 IMAD.MOV R159, RZ, RZ, -R159 ;  /* 0x000000ffff9fc224 */ /* 0x000fe400078e0a9f */
[----:B------:R-:W-:Y:S02]  /*8820*/  IMAD R164, R5, R8, R164 ;  /* 0x0000000805a47224 */ /* 0x000fe400078e02a4 */
[----:B------:R-:W-:-:S02]  /*8830*/  @!P3 IMAD.IADD R162, R162, 0x1, -R5 ;  /* 0x00000001a2a2b824 */ /* 0x000fc400078e0a05 */
[----:B------:R-:W-:-:S03]  /*8840*/  IMAD.HI.U32 R8, R2, R165, RZ ;  /* 0x000000a502087227 */ /* 0x000fc600078e00ff */
[----:B------:R-:W-:Y:S01]  /*8850*/  ISETP.GT.U32.AND P4, PT, R5, R162, PT ;  /* 0x000000a20500720c */ /* 0x000fe20003f84070 */
[----:B------:R-:W-:Y:S02]  /*8860*/  IMAD.MOV R8, RZ, RZ, -R8 ;  /* 0x000000ffff087224 */ /* 0x000fe400078e0a08 */
[----:B------:R-:W-:Y:S01]  /*8870*/  @!P1 IMAD.MOV R157, RZ, RZ, -R157 ;  /* 0x000000ffff9d9224 */ /* 0x000fe200078e0a9d */
[----:B------:R-:W-:Y:S01]  /*8880*/  ISETP.GE.AND P1, PT, R9, RZ, PT ;  /* 0x000000ff0900720c */ /* 0x000fe20003f26270 */
[----:B------:R-:W-:Y:S02]  /*8890*/  @!P6 IMAD.IADD R161, R161, 0x1, -R5 ;  /* 0x00000001a1a1e824 */ /* 0x000fe400078e0a05 */
[----:B------:R-:W-:-:S03]  /*88a0*/  IMAD.HI.U32 R9, R2, R163, RZ ;  /* 0x000000a302097227 */ /* 0x000fc600078e00ff */
[C---:B------:R-:W-:Y:S01]  /*88b0*/  ISETP.GT.U32.AND P3, PT, R5.reuse, R161, PT ;  /* 0x000000a10500720c */ /* 0x040fe20003f64070 */
[----:B------:R-:W-:Y:S02]  /*88c0*/  @!P2 IMAD.IADD R160, R160, 0x1, -R5 ;  /* 0x00000001a0a0a824 */ /* 0x000fe400078e0a05 */
[C---:B------:R-:W-:Y:S02]  /*88d0*/  IMAD R165, R5.reuse, R8, R165 ;  /* 0x0000000805a57224 */ /* 0x040fe400078e02a5 */
[----:B------:R-:W-:Y:S01]  /*88e0*/  IMAD.MOV R10, RZ, RZ, -R9 ;  /* 0x000000ffff0a7224 */ /* 0x000fe200078e0a09 */
[C---:B------:R-:W-:Y:S01]  /*88f0*/  ISETP.GT.U32.AND P6, PT, R5.reuse, R160, PT ;  /* 0x000000a00500720c */ /* 0x040fe20003fc4070 */
[----:B------:R-:W-:Y:S01]  /*8900*/  @!P4 IMAD.IADD R162, R162, 0x1, -R5 ;  /* 0x00000001a2a2c824 */ /* 0x000fe200078e0a05 */
[C---:B------:R-:W-:Y:S01]  /*8910*/  ISETP.GT.U32.AND P4, PT, R5.reuse, R165, PT ;  /* 0x000000a50500720c */ /* 0x040fe20003f84070 */
[----:B------:R-:W-:Y:S02]  /*8920*/  IMAD R163, R5, R10, R163 ;  /* 0x0000000a05a37224 */ /* 0x000fe400078e02a3 */
[----:B------:R-:W-:-:S03]  /*8930*/  IMAD.HI.U32 R8, R2, R166, RZ ;  /* 0x000000a602087227 */ /* 0x000fc600078e00ff */
[----:B------:R-:W-:Y:S01]  /*8940*/  ISETP.GT.U32.AND P2, PT, R5, R163, PT ;  /* 0x000000a30500720c */ /* 0x000fe20003f44070 */
[--C-:B------:R-:W-:Y:S01]  /*8950*/  @!P3 IMAD.IADD R161, R161, 0x1, -R5.reuse ;  /* 0x00000001a1a1b824 */ /* 0x100fe200078e0a05 */
[----:B------:R-:W-:Y:S01]  /*8960*/  ISETP.GE.AND P3, PT, R168, RZ, PT ;  /* 0x000000ffa800720c */ /* 0x000fe20003f66270 */
[----:B------:R-:W-:Y:S01]  /*8970*/  IMAD.MOV R8, RZ, RZ, -R8 ;  /* 0x000000ffff087224 */ /* 0x000fe200078e0a08 */
[----:B------:R-:W-:Y:S01]  /*8980*/  IABS R168, R173 ;  /* 0x000000ad00a87213 */ /* 0x000fe20000000000 */
[--C-:B------:R-:W-:Y:S01]  /*8990*/  @!P6 IMAD.IADD R160, R160, 0x1, -R5.reuse ;  /* 0x00000001a0a0e824 */ /* 0x100fe200078e0a05 */
[----:B------:R-:W-:Y:S01]  /*89a0*/  ISETP.GT.U32.AND P6, PT, R5, R164, PT ;  /* 0x000000a40500720c */ /* 0x000fe20003fc4070 */
[----:B------:R-:W-:Y:S02]  /*89b0*/  @!P4 IMAD.IADD R165, R165, 0x1, -R5 ;  /* 0x00000001a5a5c824 */ /* 0x000fe400078e0a05 */
[----:B------:R-:W-:Y:S02]  /*89c0*/  @!P5 IMAD.MOV R160, RZ, RZ, -R160 ;  /* 0x000000ffffa0d224 */ /* 0x000fe400078e0aa0 */
[C---:B------:R-:W-:Y:S01]  /*89d0*/  IMAD R166, R5.reuse, R8, R166 ;  /* 0x0000000805a67224 */ /* 0x040fe200078e02a6 */
[----:B------:R-:W-:Y:S01]  /*89e0*/  ISETP.GT.U32.AND P5, PT, R5, R165, PT ;  /* 0x000000a50500720c */ /* 0x000fe20003fa4070 */
[----:B------:R-:W-:-:S04]  /*89f0*/  IMAD.HI.U32 R8, R2, R168, RZ ;  /* 0x000000a802087227 */ /* 0x000fc800078e00ff */
[----:B------:R-:W-:Y:S02]  /*8a00*/  @!P2 IMAD.IADD R163, R163, 0x1, -R5 ;  /* 0x00000001a3a3a824 */ /* 0x000fe400078e0a05 */
[----:B------:R-:W-:Y:S02]  /*8a10*/  IMAD.MOV R8, RZ, RZ, -R8 ;  /* 0x000000ffff087224 */ /* 0x000fe400078e0a08 */
[----:B------:R-:W-:Y:S01]  /*8a20*/  IMAD.HI.U32 R9, R2, R167, RZ ;  /* 0x000000a702097227 */ /* 0x000fe200078e00ff */
[----:B------:R-:W-:-:S03]  /*8a30*/  ISETP.GT.U32.AND P2, PT, R5, R163, PT ;  /* 0x000000a30500720c */ /* 0x000fc60003f44070 */
[----:B------:R-:W-:Y:S02]  /*8a40*/  IMAD R168, R5, R8, R168 ;  /* 0x0000000805a87224 */ /* 0x000fe400078e02a8 */
[----:B------:R-:W-:Y:S02]  /*8a50*/  @!P5 IMAD.IADD R165, R165, 0x1, -R5 ;  /* 0x00000001a5a5d824 */ /* 0x000fe400078e0a05 */
[----:B------:R-:W-:Y:S01]  /*8a60*/  IMAD.MOV R10, RZ, RZ, -R9 ;  /* 0x000000ffff0a7224 */ /* 0x000fe200078e0a09 */
[----:B------:R-:W-:Y:S01]  /*8a70*/  ISETP.GT.U32.AND P5, PT, R5, R168, PT ;  /* 0x000000a80500720c */ /* 0x000fe20003fa4070 */
[----:B------:R-:W-:Y:S01]  /*8a80*/  @!P6 IMAD.IADD R164, R164, 0x1, -R5 ;  /* 0x00000001a4a4e824 */ /* 0x000fe200078e0a05 */
[----:B------:R-:W-:Y:S01]  /*8a90*/  LOP3.LUT R9, R7, 0xac, RZ, 0xfc, !PT ;  /* 0x000000ac07097812 */ /* 0x000fe200078efcff */
[----:B------:R-:W-:Y:S01]  /*8aa0*/  IMAD R167, R5, R10, R167 ;  /* 0x0000000a05a77224 */ /* 0x000fe200078e02a7 */
[----:B------:R-:W-:Y:S01]  /*8ab0*/  ISETP.GE.AND P6, PT, R170, RZ, PT ;  /* 0x000000ffaa00720c */ /* 0x000fe20003fc6270 */
[----:B------:R-:W-:Y:S01]  /*8ac0*/  @!P2 IMAD.IADD R163, R163, 0x1, -R5 ;  /* 0x00000001a3a3a824 */ /* 0x000fe200078e0a05 */
[----:B------:R-:W-:Y:S01]  /*8ad0*/  ISETP.GE.AND P2, PT, R169, RZ, PT ;  /* 0x000000ffa900720c */ /* 0x000fe20003f46270 */
[----:B------:R-:W-:Y:S01]  /*8ae0*/  @!P0 IMAD.MOV R161, RZ, RZ, -R161 ;  /* 0x000000ffffa18224 */ /* 0x000fe200078e0aa1 */
[----:B------:R-:W-:Y:S01]  /*8af0*/  IABS R169, R9 ;  /* 0x0000000900a97213 */ /* 0x000fe20000000000 */
[----:B------:R-:W-:Y:S01]  /*8b00*/  @!P3 IMAD.MOV R163, RZ, RZ, -R163 ;  /* 0x000000ffffa3b224 */ /* 0x000fe200078e0aa3 */
[C---:B------:R-:W-:Y:S01]  /*8b10*/  ISETP.GT.U32.AND P0, PT, R5.reuse, R166, PT ;  /* 0x000000a60500720c */ /* 0x040fe20003f04070 */
[----:B------:R-:W-:Y:S01]  /*8b20*/  @!P1 IMAD.MOV R162, RZ, RZ, -R162 ;  /* 0x000000ffffa29224 */ /* 0x000fe200078e0aa2 */
[----:B------:R-:W-:Y:S01]  /*8b30*/  IABS R170, R174 ;  /* 0x000000ae00aa7213 */ /* 0x000fe20000000000 */
[----:B------:R-:W-:Y:S01]  /*8b40*/  @!P5 IMAD.IADD R168, R168, 0x1, -R5 ;  /* 0x00000001a8a8d824 */ /* 0x000fe200078e0a05 */
[C---:B------:R-:W-:Y:S01]  /*8b50*/  ISETP.GT.U32.AND P3, PT, R5.reuse, R167, PT ;  /* 0x000000a70500720c */ /* 0x040fe20003f64070 */
[----:B------:R-:W-:Y:S01]  /*8b60*/  IMAD.HI.U32 R8, R2, R169, RZ ;  /* 0x000000a902087227 */ /* 0x000fe200078e00ff */
[----:B------:R-:W-:-:S02]  /*8b70*/  ISETP.GT.U32.AND P4, PT, R5, R164, PT ;  /* 0x000000a40500720c */ /* 0x000fc40003f84070 */
[----:B------:R-:W-:Y:S01]  /*8b80*/  ISETP.GT.U32.AND P5, PT, R5, R168, PT ;  /* 0x000000a80500720c */ /* 0x000fe20003fa4070 */
[----:B------:R-:W-:Y:S01]  /*8b90*/  IMAD.MOV R10, RZ, RZ, -R8 ;  /* 0x000000ffff0a7224 */ /* 0x000fe200078e0a08 */
[----:B------:R-:W-:Y:S01]  /*8ba0*/  ISETP.GE.AND P1, PT, R171, RZ, PT ;  /* 0x000000ffab00720c */ /* 0x000fe20003f26270 */
[----:B------:R-:W-:Y:S01]  /*8bb0*/  IMAD.HI.U32 R8, R2, R170, RZ ;  /* 0x000000aa02087227 */ /* 0x000fe200078e00ff */
[----:B------:R-:W-:-:S03]  /*8bc0*/  IABS R171, R175 ;  /* 0x000000af00ab7213 */ /* 0x000fc60000000000 */
[----:B------:R-:W-:Y:S02]  /*8bd0*/  IMAD.MOV R8, RZ, RZ, -R8 ;  /* 0x000000ffff087224 */ /* 0x000fe400078e0a08 */
[--C-:B------:R-:W-:Y:S01]  /*8be0*/  @!P0 IMAD.IADD R166, R166, 0x1, -R5.reuse ;  /* 0x00000001a6a68824 */ /* 0x100fe200078e0a05 */
[----:B------:R-:W-:Y:S01]  /*8bf0*/  ISETP.GE.AND P0, PT, R173, RZ, PT ;  /* 0x000000ffad00720c */ /* 0x000fe20003f06270 */
[----:B------:R-:W-:Y:S02]  /*8c00*/  IMAD R170, R5, R8, R170 ;  /* 0x0000000805aa7224 */ /* 0x000fe400078e02aa */
[--C-:B------:R-:W-:Y:S01]  /*8c10*/  @!P3 IMAD.IADD R167, R167, 0x1, -R5.reuse ;  /* 0x00000001a7a7b824 */ /* 0x100fe200078e0a05 */
[C---:B------:R-:W-:Y:S01]  /*8c20*/  ISETP.GT.U32.AND P3, PT, R5.reuse, R166, PT ;  /* 0x000000a60500720c */ /* 0x040fe20003f64070 */
[--C-:B------:R-:W-:Y:S01]  /*8c30*/  @!P5 IMAD.IADD R168, R168, 0x1, -R5.reuse ;  /* 0x00000001a8a8d824 */ /* 0x100fe200078e0a05 */
[C---:B------:R-:W-:Y:S01]  /*8c40*/  ISETP.GT.U32.AND P5, PT, R5.reuse, R170, PT ;  /* 0x000000aa0500720c */ /* 0x040fe20003fa4070 */
[----:B------:R-:W-:Y:S01]  /*8c50*/  @!P4 IMAD.IADD R164, R164, 0x1, -R5 ;  /* 0x00000001a4a4c824 */ /* 0x000fe200078e0a05 */
[----:B------:R-:W-:Y:S01]  /*8c60*/  ISETP.GE.AND P4, PT, R172, RZ, PT ;  /* 0x000000ffac00720c */ /* 0x000fe20003f86270 */
[----:B------:R-:W-:Y:S01]  /*8c70*/  IMAD R169, R5, R10, R169 ;  /* 0x0000000a05a97224 */ /* 0x000fe200078e02a9 */
[----:B------:R-:W-:Y:S01]  /*8c80*/  LOP3.LUT R10, R7, 0xa4, RZ, 0xfc, !PT ;  /* 0x000000a4070a7812 */ /* 0x000fe200078efcff */
[----:B------:R-:W-:Y:S01]  /*8c90*/  @!P2 IMAD.MOV R164, RZ, RZ, -R164 ;  /* 0x000000ffffa4a224 */ /* 0x000fe200078e0aa4 */
[----:B------:R-:W-:Y:S01]  /*8ca0*/  ISETP.GT.U32.AND P2, PT, R5, R167, PT ;  /* 0x000000a70500720c */ /* 0x000fe20003f44070 */
[----:B------:R-:W-:Y:S01]  /*8cb0*/  IMAD.HI.U32 R8, R2, R171, RZ ;  /* 0x000000ab02087227 */ /* 0x000fe200078e00ff */
[----:B------:R-:W-:-:S02]  /*8cc0*/  IABS R173, R10 ;  /* 0x0000000a00ad7213 */ /* 0x000fc40000000000 */
[----:B------:R-:W-:Y:S01]  /*8cd0*/  IABS R172, R176 ;  /* 0x000000b000ac7213 */ /* 0x000fe20000000000 */
[--C-:B------:R-:W-:Y:S01]  /*8ce0*/  @!P3 IMAD.IADD R166, R166, 0x1, -R5.reuse ;  /* 0x00000001a6a6b824 */ /* 0x100fe200078e0a05 */
[C---:B------:R-:W-:Y:S01]  /*8cf0*/  ISETP.GT.U32.AND P3, PT, R5.reuse, R169, PT ;  /* 0x000000a90500720c */ /* 0x040fe20003f64070 */
[----:B------:R-:W-:Y:S02]  /*8d00*/  @!P5 IMAD.IADD R170, R170, 0x1, -R5 ;  /* 0x00000001aaaad824 */ /* 0x000fe400078e0a05 */
[----:B------:R-:W-:Y:S02]  /*8d10*/  IMAD.MOV R8, RZ, RZ, -R8 ;  /* 0x000000ffff087224 */ /* 0x000fe400078e0a08 */
[----:B------:R-:W-:Y:S01]  /*8d20*/  @!P1 IMAD.MOV R166, RZ, RZ, -R166 ;  /* 0x000000ffffa69224 */ /* 0x000fe200078e0aa6 */
[C---:B------:R-:W-:Y:S01]  /*8d30*/  ISETP.GT.U32.AND P1, PT, R5.reuse, R170, PT ;  /* 0x000000aa0500720c */ /* 0x040fe20003f24070 */
[----:B------:R-:W-:Y:S02]  /*8d40*/  IMAD R171, R5, R8, R171 ;  /* 0x0000000805ab7224 */ /* 0x000fe400078e02ab */
[----:B------:R-:W-:-:S04]  /*8d50*/  IMAD.HI.U32 R8, R2, R173, RZ ;  /* 0x000000ad02087227 */ /* 0x000fc800078e00ff */
[----:B------:R-:W-:Y:S01]  /*8d60*/  @!P2 IMAD.IADD R167, R167, 0x1, -R5 ;  /* 0x00000001a7a7a824 */ /* 0x000fe200078e0a05 */
[----:B------:R-:W-:Y:S01]  /*8d70*/  ISETP.GE.AND P2, PT, R9, RZ, PT ;  /* 0x000000ff0900720c */ /* 0x000fe20003f46270 */
[----:B------:R-:W-:-:S04]  /*8d80*/  IMAD.HI.U32 R9, R2, R172, RZ ;  /* 0x000000ac02097227 */ /* 0x000fc800078e00ff */
[----:B------:R-:W-:Y:S02]  /*8d90*/  IMAD.MOV R8, RZ, RZ, -R8 ;  /* 0x000000ffff087224 */ /* 0x000fe400078e0a08 */
[----:B------:R-:W-:Y:S02]  /*8da0*/  IMAD.MOV R9, RZ, RZ, -R9 ;  /* 0x000000ffff097224 */ /* 0x000fe400078e0a09 */
[C---:B------:R-:W-:Y:S02]  /*8db0*/  IMAD R173, R5.reuse, R8, R173 ;  /* 0x0000000805ad7224 */ /* 0x040fe400078e02ad */
[----:B------:R-:W-:Y:S01]  /*8dc0*/  IMAD R172, R5, R9, R172 ;  /* 0x0000000905ac7224 */ /* 0x000fe200078e02ac */
[----:B------:R-:W-:Y:S01]  /*8dd0*/  LOP3.LUT R9, R7, 0xa0, RZ, 0xfc, !PT ;  /* 0x000000a007097812 */ /* 0x000fe200078efcff */
[----:B------:R-:W-:Y:S01]  /*8de0*/  @!P6 IMAD.MOV R165, RZ, RZ, -R165 ;  /* 0x000000ffffa5e224 */ /* 0x000fe200078e0aa5 */
[C---:B------:R-:W-:Y:S01]  /*8df0*/  ISETP.GT.U32.AND P6, PT, R5.reuse, R171, PT ;  /* 0x000000ab0500720c */ /* 0x040fe20003fc4070 */
[--C-:B------:R-:W-:Y:S01]  /*8e00*/  @!P1 IMAD.IADD R170, R170, 0x1, -R5.reuse ;  /* 0x00000001aaaa9824 */ /* 0x100fe200078e0a05 */
[C---:B------:R-:W-:Y:S01]  /*8e10*/  ISETP.GT.U32.AND P1, PT, R5.reuse, R173, PT ;  /* 0x000000ad0500720c */ /* 0x040fe20003f24070 */
[----:B------:R-:W-:Y:S01]  /*8e20*/  @!P0 IMAD.MOV R168, RZ, RZ, -R168 ;  /* 0x000000ffffa88224 */ /* 0x000fe200078e0aa8 */
[----:B------:R-:W-:Y:S01]  /*8e30*/  ISETP.GT.U32.AND P0, PT, R5, R172, PT ;  /* 0x000000ac0500720c */ /* 0x000fe20003f04070 */
[----:B------:R-:W-:Y:S01]  /*8e40*/  @!P3 IMAD.IADD R169, R169, 0x1, -R5 ;  /* 0x00000001a9a9b824 */ /* 0x000fe200078e0a05 */
[----:B------:R-:W-:Y:S01]  /*8e50*/  ISETP.GE.AND P3, PT, R174, RZ, PT ;  /* 0x000000ffae00720c */ /* 0x000fe20003f66270 */
[----:B------:R-:W-:Y:S01]  /*8e60*/  @!P4 IMAD.MOV R167, RZ, RZ, -R167 ;  /* 0x000000ffffa7c224 */ /* 0x000fe200078e0aa7 */
[----:B------:R-:W-:-:S02]  /*8e70*/  IABS R174, R177 ;  /* 0x000000b100ae7213 */ /* 0x000fc40000000000 */
[----:B------:R-:W-:Y:S02]  /*8e80*/  ISETP.GE.AND P4, PT, R175, RZ, PT ;  /* 0x000000ffaf00720c */ /* 0x000fe40003f86270 */
[----:B------:R-:W-:Y:S01]  /*8e90*/  IABS R175, R9 ;  /* 0x0000000900af7213 */ /* 0x000fe20000000000 */
[----:B------:R-:W-:Y:S01]  /*8ea0*/  IMAD.HI.U32 R8, R2, R174, RZ ;  /* 0x000000ae02087227 */ /* 0x000fe200078e00ff */
[----:B------:R-:W-:-:S03]  /*8eb0*/  ISETP.GT.U32.AND P5, PT, R5, R169, PT ;  /* 0x000000a90500720c */ /* 0x000fc60003fa4070 */
[--C-:B------:R-:W-:Y:S01]  /*8ec0*/  @!P6 IMAD.IADD R171, R171, 0x1, -R5.reuse ;  /* 0x00000001ababe824 */ /* 0x100fe200078e0a05 */
[----:B------:R-:W-:Y:S01]  /*8ed0*/  ISETP.GE.AND P6, PT, R10, RZ, PT ;  /* 0x000000ff0a00720c */ /* 0x000fe20003fc6270 */
[--C-:B------:R-:W-:Y:S01]  /*8ee0*/  @!P1 IMAD.IADD R173, R173, 0x1, -R5.reuse ;  /* 0x00000001adad9824 */ /* 0x100fe200078e0a05 */
[----:B------:R-:W-:Y:S01]  /*8ef0*/  LOP3.LUT R10, R7, 0x9e, RZ, 0xfc, !PT ;  /* 0x0000009e070a7812 */ /* 0x000fe200078efcff */
[----:B------:R-:W-:Y:S02]  /*8f00*/  IMAD.MOV R8, RZ, RZ, -R8 ;  /* 0x000000ffff087224 */ /* 0x000fe400078e0a08 */
        /* <DEDUP_REMOVED lines=8> */
[----:B------:R-:W-:Y:S01]  /*8f90*/  IMAD R175, R5, R8, R175 ;  /* 0x0000000805af7224 */ /* 0x000fe200078e02af */
[----:B------:R-:W-:Y:S01]  /*8fa0*/  IABS R176, R10 ;  /* 0x0000000a00b07213 */ /* 0x000fe20000000000 */
[--C-:B------:R-:W-:Y:S01]  /*8fb0*/  @!P0 IMAD.IADD R171, R171, 0x1, -R5.reuse ;  /* 0x00000001abab8824 */ /* 0x100fe200078e0a05 */
[----:B------:R-:W-:Y:S01]  /*8fc0*/  ISETP.GT.U32.AND P0, PT, R5, R174, PT ;  /* 0x000000ae0500720c */ /* 0x000fe20003f04070 */
[----:B------:R-:W-:Y:S01]  /*8fd0*/  @!P1 IMAD.IADD R173, R173, 0x1, -R5 ;  /* 0x00000001adad9824 */ /* 0x000fe200078e0a05 */
[C---:B------:R-:W-:Y:S01]  /*8fe0*/  ISETP.GT.U32.AND P1, PT, R5.reuse, R175, PT ;  /* 0x000000af0500720c */ /* 0x040fe20003f24070 */
[----:B------:R-:W-:Y:S01]  /*8ff0*/  @!P2 IMAD.MOV R169, RZ, RZ, -R169 ;  /* 0x000000ffffa9a224 */ /* 0x000fe200078e0aa9 */
[----:B------:R-:W-:Y:S01]  /*9000*/  ISETP.GT.U32.AND P2, PT, R5, R172, PT ;  /* 0x000000ac0500720c */ /* 0x000fe20003f44070 */
[----:B------:R-:W-:-:S04]  /*9010*/  IMAD.HI.U32 R8, R2, R176, RZ ;  /* 0x000000b002087227 */ /* 0x000fc800078e00ff */
[----:B------:R-:W-:Y:S01]  /*9020*/  @!P3 IMAD.MOV R170, RZ, RZ, -R170 ;  /* 0x000000ffffaab224 */ /* 0x000fe200078e0aaa */
[----:B------:R-:W-:Y:S01]  /*9030*/  ISETP.GE.AND P3, PT, R177, RZ, PT ;  /* 0x000000ffb100720c */ /* 0x000fe20003f66270 */
[----:B------:R-:W-:Y:S01]  /*9040*/  IMAD.MOV R8, RZ, RZ, -R8 ;  /* 0x000000ffff087224 */ /* 0x000fe200078e0a08 */
[----:B------:R-:W-:Y:S01]  /*9050*/  IABS R177, R179 ;  /* 0x000000b300b17213 */ /* 0x000fe20000000000 */
[--C-:B------:R-:W-:Y:S01]  /*9060*/  @!P0 IMAD.IADD R174, R174, 0x1, -R5.reuse ;  /* 0x00000001aeae8824 */ /* 0x100fe200078e0a05 */
[----:B------:R-:W-:Y:S01]  /*9070*/  ISETP.GE.AND P0, PT, R10, RZ, PT ;  /* 0x000000ff0a00720c */ /* 0x000fe20003f06270 */
[----:B------:R-:W-:Y:S01]  /*9080*/  @!P1 IMAD.IADD R175, R175, 0x1, -R5 ;  /* 0x00000001afaf9824 */ /* 0x000fe200078e0a05 */
[----:B------:R-:W-:Y:S01]  /*9090*/  LOP3.LUT R10, R7, 0x98, RZ, 0xfc, !PT ;  /* 0x00000098070a7812 */ /* 0x000fe200078efcff */
[----:B------:R-:W-:Y:S01]  /*90a0*/  @!P4 IMAD.MOV R171, RZ, RZ, -R171 ;  /* 0x000000ffffabc224 */ /* 0x000fe200078e0aab */
[C---:B------:R-:W-:Y:S01]  /*90b0*/  ISETP.GT.U32.AND P4, PT, R5.reuse, R174, PT ;  /* 0x000000ae0500720c */ /* 0x040fe20003f84070 */
[C---:B------:R-:W-:Y:S01]  /*90c0*/  IMAD R176, R5.reuse, R8, R176 ;  /* 0x0000000805b07224 */ /* 0x040fe200078e02b0 */
[----:B------:R-:W-:Y:S01]  /*90d0*/  ISETP.GT.U32.AND P1, PT, R5, R175, PT ;  /* 0x000000af0500720c */ /* 0x000fe20003f24070 */
[----:B------:R-:W-:-:S04]  /*90e0*/  IMAD.HI.U32 R8, R2, R177, RZ ;  /* 0x000000b102087227 */ /* 0x000fc800078e00ff */
[----:B------:R-:W-:Y:S01]  /*90f0*/  @!P2 IMAD.IADD R172, R172, 0x1, -R5 ;  /* 0x00000001acaca824 */ /* 0x000fe200078e0a05 */
[----:B------:R-:W-:Y:S01]  /*9100*/  ISETP.GE.AND P2, PT, R9, RZ, PT ;  /* 0x000000ff0900720c */ /* 0x000fe20003f46270 */
[----:B------:R-:W-:-:S04]  /*9110*/  IMAD.HI.U32 R9, R2, R178, RZ ;  /* 0x000000b202097227 */ /* 0x000fc800078e00ff */
[----:B------:R-:W-:Y:S02]  /*9120*/  IMAD.MOV R8, RZ, RZ, -R8 ;  /* 0x000000ffff087224 */ /* 0x000fe400078e0a08 */
[----:B------:R-:W-:Y:S01]  /*9130*/  @!P5 IMAD.MOV R172, RZ, RZ, -R172 ;  /* 0x000000ffffacd224 */ /* 0x000fe200078e0aac */
[C---:B------:R-:W-:Y:S01]  /*9140*/  ISETP.GT.U32.AND P5, PT, R5.reuse, R176, PT ;  /* 0x000000b00500720c */ /* 0x040fe20003fa4070 */
[----:B------:R-:W-:Y:S02]  /*9150*/  IMAD.MOV R9, RZ, RZ, -R9 ;  /* 0x000000ffff097224 */ /* 0x000fe400078e0a09 */
[C---:B------:R-:W-:Y:S02]  /*9160*/  IMAD R177, R5.reuse, R8, R177 ;  /* 0x0000000805b17224 */ /* 0x040fe400078e02b1 */
[--C-:B------:R-:W-:Y:S01]  /*9170*/  @!P4 IMAD.IADD R174, R174, 0x1, -R5.reuse ;  /* 0x00000001aeaec824 */ /* 0x100fe200078e0a05 */
[----:B------:R-:W-:Y:S01]  /*9180*/  ISETP.GE.AND P4, PT, R180, RZ, PT ;  /* 0x000000ffb400720c */ /* 0x000fe20003f86270 */
[----:B------:R-:W-:Y:S01]  /*9190*/  IMAD R178, R5, R9, R178 ;  /* 0x0000000905b27224 */ /* 0x000fe200078e02b2 */
[----:B------:R-:W-:Y:S01]  /*91a0*/  LOP3.LUT R9, R7, 0x96, RZ, 0xfc, !PT ;  /* 0x0000009607097812 */ /* 0x000fe200078efcff */
[--C-:B------:R-:W-:Y:S01]  /*91b0*/  @!P1 IMAD.IADD R175, R175, 0x1, -R5.reuse ;  /* 0x00000001afaf9824 */ /* 0x100fe200078e0a05 */
[C---:B------:R-:W-:Y:S01]  /*91c0*/  ISETP.GT.U32.AND P1, PT, R5.reuse, R177, PT ;  /* 0x000000b10500720c */ /* 0x040fe20003f24070 */
[----:B------:R-:W-:Y:S01]  /*91d0*/  @!P3 IMAD.MOV R174, RZ, RZ, -R174 ;  /* 0x000000ffffaeb224 */ /* 0x000fe200078e0aae */
[----:B------:R-:W-:Y:S01]  /*91e0*/  ISETP.GT.U32.AND P3, PT, R5, R178, PT ;  /* 0x000000b20500720c */ /* 0x000fe20003f64070 */
[----:B------:R-:W-:Y:S01]  /*91f0*/  @!P5 IMAD.IADD R176, R176, 0x1, -R5 ;  /* 0x00000001b0b0d824 */ /* 0x000fe200078e0a05 */
[----:B------:R-:W-:Y:S01]  /*9200*/  IABS R180, R9 ;  /* 0x0000000900b47213 */ /* 0x000fe20000000000 */
[----:B------:R-:W-:Y:S01]  /*9210*/  @!P6 IMAD.MOV R173, RZ, RZ, -R173 ;  /* 0x000000ffffade224 */ /* 0x000fe200078e0aad */
[----:B------:R-:W-:Y:S01]  /*9220*/  ISETP.GE.AND P6, PT, R179, RZ, PT ;  /* 0x000000ffb300720c */ /* 0x000fe20003fc6270 */
[----:B------:R-:W-:Y:S01]  /*9230*/  @!P2 IMAD.MOV R175, RZ, RZ, -R175 ;  /* 0x000000ffffafa224 */ /* 0x000fe200078e0aaf */
[----:B------:R-:W-:-:S02]  /*9240*/  ISETP.GT.U32.AND P5, PT, R5, R176, PT ;  /* 0x000000b00500720c */ /* 0x000fc40003fa4070 */
[----:B------:R-:W-:Y:S02]  /*9250*/  IABS R179, R10 ;  /* 0x0000000a00b37213 */ /* 0x000fe40000000000 */
[----:B------:R-:W-:Y:S01]  /*9260*/  ISETP.GE.AND P2, PT, R10, RZ, PT ;  /* 0x000000ff0a00720c */ /* 0x000fe20003f46270 */
[--C-:B------:R-:W-:Y:S02]  /*9270*/  @!P1 IMAD.IADD R177, R177, 0x1, -R5.reuse ;  /* 0x00000001b1b19824 */ /* 0x100fe400078e0a05 */
[----:B------:R-:W-:Y:S02]  /*9280*/  @!P3 IMAD.IADD R178, R178, 0x1, -R5 ;  /* 0x00000001b2b2b824 */ /* 0x000fe400078e0a05 */
[----:B------:R-:W-:Y:S01]  /*9290*/  IMAD.HI.U32 R8, R2, R179, RZ ;  /* 0x000000b302087227 */ /* 0x000fe200078e00ff */
[C---:B------:R-:W-:Y:S02]  /*92a0*/  ISETP.GT.U32.AND P1, PT, R5.reuse, R177, PT ;  /* 0x000000b10500720c */ /* 0x040fe40003f24070 */
[----:B------:R-:W-:Y:S01]  /*92b0*/  ISETP.GT.U32.AND P3, PT, R5, R178, PT ;  /* 0x000000b20500720c */ /* 0x000fe20003f64070 */
[----:B------:R-:W-:-:S02]  /*92c0*/  IMAD.MOV R10, RZ, RZ, -R8 ;  /* 0x000000ffff0a7224 */ /* 0x000fc400078e0a08 */
[----:B------:R-:W-:Y:S01]  /*92d0*/  @!P5 IMAD.IADD R176, R176, 0x1, -R5 ;  /* 0x00000001b0b0d824 */ /* 0x000fe200078e0a05 */
[----:B------:R-:W-:Y:S01]  /*92e0*/  ISETP.GE.AND P5, PT, R9, RZ, PT ;  /* 0x000000ff0900720c */ /* 0x000fe20003fa6270 */
[----:B------:R-:W-:-:S04]  /*92f0*/  IMAD.HI.U32 R9, R2, R181, RZ ;  /* 0x000000b502097227 */ /* 0x000fc800078e00ff */
[----:B------:R-:W-:Y:S02]  /*9300*/  IMAD R179, R5, R10, R179 ;  /* 0x0000000a05b37224 */ /* 0x000fe400078e02b3 */
[----:B------:R-:W-:Y:S02]  /*9310*/  IMAD.MOV R10, RZ, RZ, -R9 ;  /* 0x000000ffff0a7224 */ /* 0x000fe400078e0a09 */
[----:B------:R-:W-:Y:S01]  /*9320*/  @!P1 IMAD.IADD R177, R177, 0x1, -R5 ;  /* 0x00000001b1b19824 */ /* 0x000fe200078e0a05 */
[C---:B------:R-:W-:Y:S01]  /*9330*/  ISETP.GT.U32.AND P1, PT, R5.reuse, R179, PT ;  /* 0x000000b30500720c */ /* 0x040fe20003f24070 */
[----:B------:R-:W-:Y:S02]  /*9340*/  IMAD R181, R5, R10, R181 ;  /* 0x0000000a05b57224 */ /* 0x000fe400078e02b5 */
[----:B------:R-:W-:Y:S02]  /*9350*/  @!P3 IMAD.IADD R178, R178, 0x1, -R5 ;  /* 0x00000001b2b2b824 */ /* 0x000fe400078e0a05 */
[----:B------:R-:W-:-:S04]  /*9360*/  IMAD.HI.U32 R8, R2, R180, RZ ;  /* 0x000000b402087227 */ /* 0x000fc800078e00ff */
[----:B------:R-:W-:Y:S01]  /*9370*/  @!P4 IMAD.MOV R178, RZ, RZ, -R178 ;  /* 0x000000ffffb2c224 */ /* 0x000fe200078e0ab2 */
[----:B------:R-:W-:Y:S01]  /*9380*/  ISETP.GT.U32.AND P4, PT, R5, R181, PT ;  /* 0x000000b50500720c */ /* 0x000fe20003f84070 */
[----:B------:R-:W-:Y:S02]  /*9390*/  IMAD.MOV R8, RZ, RZ, -R8 ;  /* 0x000000ffff087224 */ /* 0x000fe400078e0a08 */
[----:B------:R-:W-:Y:S02]  /*93a0*/  @!P1 IMAD.IADD R179, R179, 0x1, -R5 ;  /* 0x00000001b3b39824 */ /* 0x000fe400078e0a05 */
[----:B------:R-:W-:Y:S01]  /*93b0*/  IMAD R180, R5, R8, R180 ;  /* 0x0000000805b47224 */ /* 0x000fe200078e02b4 */
[----:B------:R-:W-:Y:S01]  /*93c0*/  LOP3.LUT R8, R7, 0x92, RZ, 0xfc, !PT ;  /* 0x0000009207087812 */ /* 0x000fe200078efcff */
[----:B------:R-:W-:Y:S01]  /*93d0*/  @!P0 IMAD.MOV R176, RZ, RZ, -R176 ;  /* 0x000000ffffb08224 */ /* 0x000fe200078e0ab0 */
[----:B------:R-:W-:Y:S01]  /*93e0*/  ISETP.GE.AND P0, PT, R182, RZ, PT ;  /* 0x000000ffb600720c */ /* 0x000fe20003f06270 */
[----:B------:R-:W-:Y:S01]  /*93f0*/  @!P6 IMAD.MOV R177, RZ, RZ, -R177 ;  /* 0x000000ffffb1e224 */ /* 0x000fe200078e0ab1 */
[C---:B------:R-:W-:Y:S01]  /*9400*/  ISETP.GT.U32.AND P6, PT, R5.reuse, R180, PT ;  /* 0x000000b40500720c */ /* 0x040fe20003fc4070 */
[----:B------:R-:W-:Y:S01]  /*9410*/  IMAD.HI.U32 R9, R2, R183, RZ ;  /* 0x000000b702097227 */ /* 0x000fe200078e00ff */
[----:B------:R-:W-:-:S02]  /*9420*/  ISETP.GT.U32.AND P1, PT, R5, R179, PT ;  /* 0x000000b30500720c */ /* 0x000fc40003f24070 */
[----:B------:R-:W-:Y:S01]  /*9430*/  IABS R182, R8 ;  /* 0x0000000800b67213 */ /* 0x000fe20000000000 */
[----:B------:R-:W-:Y:S01]  /*9440*/  @!P4 IMAD.IADD R181, R181, 0x1, -R5 ;  /* 0x00000001b5b5c824 */ /* 0x000fe200078e0a05 */
[----:B------:R-:W-:Y:S01]  /*9450*/  ISETP.GE.AND P3, PT, R8, RZ, PT ;  /* 0x000000ff0800720c */ /* 0x000fe20003f66270 */
[----:B------:R-:W-:Y:S02]  /*9460*/  IMAD.MOV R184, RZ, RZ, -R9 ;  /* 0x000000ffffb87224 */ /* 0x000fe400078e0a09 */
[----:B------:R-:W-:Y:S01]  /*9470*/  IMAD.HI.U32 R8, R2, R182, RZ ;  /* 0x000000b602087227 */ /* 0x000fe200078e00ff */
[----:B------:R-:W-:-:S03]  /*9480*/  ISETP.GT.U32.AND P4, PT, R5, R181, PT ;  /* 0x000000b50500720c */ /* 0x000fc60003f84070 */
[----:B------:R-:W-:Y:S02]  /*9490*/  IMAD.MOV R10, RZ, RZ, -R8 ;  /* 0x000000ffff0a7224 */ /* 0x000fe400078e0a08 */
[----:B------:R-:W-:-:S04]  /*94a0*/  IMAD.HI.U32 R8, R2, R185, RZ ;  /* 0x000000b902087227 */ /* 0x000fc800078e00ff */
[----:B------:R-:W-:-:S04]  /*94b0*/  IMAD.HI.U32 R9, R2, R186, RZ ;  /* 0x000000ba02097227 */ /* 0x000fc800078e00ff */
[--C-:B------:R-:W-:Y:S02]  /*94c0*/  @!P6 IMAD.IADD R180, R180, 0x1, -R5.reuse ;  /* 0x00000001b4b4e824 */ /* 0x100fe400078e0a05 */
[----:B------:R-:W-:Y:S01]  /*94d0*/  @!P1 IMAD.IADD R179, R179, 0x1, -R5 ;  /* 0x00000001b3b39824 */ /* 0x000fe200078e0a05 */
[----:B------:R-:W-:Y:S01]  /*94e0*/  ISETP.GE.AND P1, PT, R187, RZ, PT ;  /* 0x000000ffbb00720c */ /* 0x000fe20003f26270 */
[C---:B------:R-:W-:Y:S01]  /*94f0*/  IMAD R183, R5.reuse, R184, R183 ;  /* 0x000000b805b77224 */ /* 0x040fe200078e02b7 */
[C---:B------:R-:W-:Y:S01]  /*9500*/  ISETP.GT.U32.AND P6, PT, R5.reuse, R180, PT ;  /* 0x000000b40500720c */ /* 0x040fe20003fc4070 */
[----:B------:R-:W-:Y:S01]  /*9510*/  IMAD.MOV R8, RZ, RZ, -R8 ;  /* 0x000000ffff087224 */ /* 0x000fe200078e0a08 */
[----:B------:R-:W-:Y:S01]  /*9520*/  IABS R187, R190 ;  /* 0x000000be00bb7213 */ /* 0x000fe20000000000 */
[----:B------:R-:W-:Y:S02]  /*9530*/  IMAD.MOV R9, RZ, RZ, -R9 ;  /* 0x000000ffff097224 */ /* 0x000fe400078e0a09 */
[----:B------:R-:W-:Y:S01]  /*9540*/  @!P2 IMAD.MOV R179, RZ, RZ, -R179 ;  /* 0x000000ffffb3a224 */ /* 0x000fe200078e0ab3 */
[C---:B------:R-:W-:Y:S01]  /*9550*/  ISETP.GT.U32.AND P2, PT, R5.reuse, R183, PT ;  /* 0x000000b70500720c */ /* 0x040fe20003f44070 */
[----:B------:R-:W-:-:S02]  /*9560*/  IMAD R184, R5, R8, R185 ;  /* 0x0000000805b87224 */ /* 0x000fc400078e02b9 */
[----:B------:R-:W-:Y:S02]  /*9570*/  IMAD R185, R5, R9, R186 ;  /* 0x0000000905b97224 */ /* 0x000fe400078e02ba */
[----:B------:R-:W-:Y:S01]  /*9580*/  @!P4 IMAD.IADD R181, R181, 0x1, -R5 ;  /* 0x00000001b5b5c824 */ /* 0x000fe200078e0a05 */
[C---:B------:R-:W-:Y:S01]  /*9590*/  ISETP.GT.U32.AND P4, PT, R5.reuse, R184, PT ;  /* 0x000000b80500720c */ /* 0x040fe20003f84070 */
[----:B------:R-:W-:Y:S01]  /*95a0*/  IMAD R182, R5, R10, R182 ;  /* 0x0000000a05b67224 */ /* 0x000fe200078e02b6 */
[----:B------:R-:W-:Y:S01]  /*95b0*/  LOP3.LUT R10, R7, 0x8a, RZ, 0xfc, !PT ;  /* 0x0000008a070a7812 */ /* 0x000fe200078efcff */
[----:B------:R-:W-:Y:S01]  /*95c0*/  @!P0 IMAD.MOV R181, RZ, RZ, -R181 ;  /* 0x000000ffffb58224 */ /* 0x000fe200078e0ab5 */
[----:B------:R-:W-:Y:S01]  /*95d0*/  ISETP.GT.U32.AND P0, PT, R5, R185, PT ;  /* 0x000000b90500720c */ /* 0x000fe20003f04070 */
[--C-:B------:R-:W-:Y:S01]  /*95e0*/  @!P6 IMAD.IADD R180, R180, 0x1, -R5.reuse ;  /* 0x00000001b4b4e824 */ /* 0x100fe200078e0a05 */
[----:B------:R-:W-:Y:S01]  /*95f0*/  IABS R186, R10 ;  /* 0x0000000a00ba7213 */ /* 0x000fe20000000000 */
[----:B------:R-:W-:Y:S01]  /*9600*/  @!P2 IMAD.IADD R183, R183, 0x1, -R5 ;  /* 0x00000001b7b7a824 */ /* 0x000fe200078e0a05 */
[C---:B------:R-:W-:Y:S01]  /*9610*/  ISETP.GT.U32.AND P6, PT, R5.reuse, R182, PT ;  /* 0x000000b60500720c */ /* 0x040fe20003fc4070 */
[----:B------:R-:W-:Y:S01]  /*9620*/  @!P5 IMAD.MOV R180, RZ, RZ, -R180 ;  /* 0x000000ffffb4d224 */ /* 0x000fe200078e0ab4 */
[----:B------:R-:W-:Y:S01]  /*9630*/  ISETP.GE.AND P5, PT, R188, RZ, PT ;  /* 0x000000ffbc00720c */ /* 0x000fe20003fa6270 */
[----:B------:R-:W-:Y:S01]  /*9640*/  IMAD.HI.U32 R8, R2, R186, RZ ;  /* 0x000000ba02087227 */ /* 0x000fe200078e00ff */
[----:B------:R-:W-:-:S02]  /*9650*/  ISETP.GT.U32.AND P2, PT, R5, R183, PT ;  /* 0x000000b70500720c */ /* 0x000fc40003f44070 */
[----:B------:R-:W-:Y:S01]  /*9660*/  IABS R188, R191 ;  /* 0x000000bf00bc7213 */ /* 0x000fe20000000000 */
[----:B------:R-:W-:Y:S02]  /*9670*/  IMAD.MOV R8, RZ, RZ, -R8 ;  /* 0x000000ffff087224 */ /* 0x000fe400078e0a08 */
[----:B------:R-:W-:Y:S02]  /*9680*/  @!P0 IMAD.IADD R185, R185, 0x1, -R5 ;  /* 0x00000001b9b98824 */ /* 0x000fe400078e0a05 */
[C---:B------:R-:W-:Y:S02]  /*9690*/  IMAD R186, R5.reuse, R8, R186 ;  /* 0x0000000805ba7224 */ /* 0x040fe400078e02ba */
[----:B------:R-:W-:Y:S01]  /*96a0*/  IMAD.HI.U32 R8, R2, R187, RZ ;  /* 0x000000bb02087227 */ /* 0x000fe200078e00ff */
[----:B------:R-:W-:-:S03]  /*96b0*/  ISETP.GT.U32.AND P0, PT, R5, R185, PT ;  /* 0x000000b90500720c */ /* 0x000fc60003f04070 */
[--C-:B------:R-:W-:Y:S02]  /*96c0*/  @!P6 IMAD.IADD R182, R182, 0x1, -R5.reuse ;  /* 0x00000001b6b6e824 */ /* 0x100fe400078e0a05 */
[----:B------:R-:W-:Y:S02]  /*96d0*/  IMAD.MOV R8, RZ, RZ, -R8 ;  /* 0x000000ffff087224 */ /* 0x000fe400078e0a08 */
[--C-:B------:R-:W-:Y:S01]  /*96e0*/  @!P2 IMAD.IADD R183, R183, 0x1, -R5.reuse ;  /* 0x00000001b7b7a824 */ /* 0x100fe200078e0a05 */
[C---:B------:R-:W-:Y:S01]  /*96f0*/  ISETP.GT.U32.AND P6, PT, R5.reuse, R182, PT ;  /* 0x000000b60500720c */ /* 0x040fe20003fc4070 */
[----:B------:R-:W-:Y:S01]  /*9700*/  @!P4 IMAD.IADD R184, R184, 0x1, -R5 ;  /* 0x00000001b8b8c824 */ /* 0x000fe200078e0a05 */
[C---:B------:R-:W-:Y:S01]  /*9710*/  ISETP.GT.U32.AND P2, PT, R5.reuse, R186, PT ;  /* 0x000000ba0500720c */ /* 0x040fe20003f44070 */
[----:B------:R-:W-:Y:S01]  /*9720*/  IMAD R187, R5, R8, R187 ;  /* 0x0000000805bb7224 */ /* 0x000fe200078e02bb */
[----:B------:R-:W-:Y:S01]  /*9730*/  LOP3.LUT R8, R7, 0x84, RZ, 0xfc, !PT ;  /* 0x0000008407087812 */ /* 0x000fe200078efcff */
[----:B------:R-:W-:Y:S01]  /*9740*/  @!P0 IMAD.IADD R185, R185, 0x1, -R5 ;  /* 0x00000001b9b98824 */ /* 0x000fe200078e0a05 */
[C---:B------:R-:W-:Y:S01]  /*9750*/  ISETP.GT.U32.AND P4, PT, R5.reuse, R184, PT ;  /* 0x000000b80500720c */ /* 0x040fe20003f84070 */
[----:B------:R-:W-:Y:S01]  /*9760*/  IMAD.HI.U32 R9, R2, R188, RZ ;  /* 0x000000bc02097227 */ /* 0x000fe200078e00ff */
[----:B------:R-:W-:-:S03]  /*9770*/  ISETP.GT.U32.AND P0, PT, R5, R187, PT ;  /* 0x000000bb0500720c */ /* 0x000fc60003f04070 */
[----:B------:R-:W-:Y:S02]  /*9780*/  IMAD.MOV R9, RZ, RZ, -R9 ;  /* 0x000000ffff097224 */ /* 0x000fe400078e0a09 */
[--C-:B------:R-:W-:Y:S01]  /*9790*/  @!P6 IMAD.IADD R182, R182, 0x1, -R5.reuse ;  /* 0x00000001b6b6e824 */ /* 0x100fe200078e0a05 */
[----:B------:R-:W-:Y:S01]  /*97a0*/  ISETP.GE.AND P6, PT, R189, RZ, PT ;  /* 0x000000ffbd00720c */ /* 0x000fe20003fc6270 */
[--C-:B------:R-:W-:Y:S01]  /*97b0*/  @!P2 IMAD.IADD R186, R186, 0x1, -R5.reuse ;  /* 0x00000001babaa824 */ /* 0x100fe200078e0a05 */
[----:B------:R-:W-:Y:S01]  /*97c0*/  IABS R189, R8 ;  /* 0x0000000800bd7213 */ /* 0x000fe20000000000 */
[----:B------:R-:W-:Y:S01]  /*97d0*/  IMAD R188, R5, R9, R188 ;  /* 0x0000000905bc7224 */ /* 0x000fe200078e02bc */
[----:B------:R-:W-:Y:S01]  /*97e0*/  LOP3.LUT R9, R7, 0x82, RZ, 0xfc, !PT ;  /* 0x0000008207097812 */ /* 0x000fe200078efcff */
[--C-:B------:R-:W-:Y:S01]  /*97f0*/  @!P4 IMAD.IADD R184, R184, 0x1, -R5.reuse ;  /* 0x00000001b8b8c824 */ /* 0x100fe200078e0a05 */
[----:B------:R-:W-:Y:S01]  /*9800*/  ISETP.GT.U32.AND P2, PT, R5, R186, PT ;  /* 0x000000ba0500720c */ /* 0x000fe20003f44070 */
[----:B------:R-:W-:Y:S01]  /*9810*/  @!P0 IMAD.IADD R187, R187, 0x1, -R5 ;  /* 0x00000001bbbb8824 */ /* 0x000fe200078e0a05 */
[----:B------:R-:W-:Y:S01]  /*9820*/  ISETP.GE.AND P4, PT, R191, RZ, PT ;  /* 0x000000ffbf00720c */ /* 0x000fe20003f86270 */
[----:B------:R-:W-:Y:S01]  /*9830*/  @!P1 IMAD.MOV R183, RZ, RZ, -R183 ;  /* 0x000000ffffb79224 */ /* 0x000fe200078e0ab7 */
[----:B------:R-:W-:Y:S01]  /*9840*/  ISETP.GE.AND P1, PT, R190, RZ, PT ;  /* 0x000000ffbe00720c */ /* 0x000fe20003f26270 */
[----:B------:R-:W-:Y:S01]  /*9850*/  @!P5 IMAD.MOV R184, RZ, RZ, -R184 ;  /* 0x000000ffffb8d224 */ /* 0x000fe200078e0ab8 */
[----:B------:R-:W-:Y:S01]  /*9860*/  IABS R190, R9 ;  /* 0x0000000900be7213 */ /* 0x000fe20000000000 */
[----:B------:R-:W-:Y:S01]  /*9870*/  @!P3 IMAD.MOV R182, RZ, RZ, -R182 ;  /* 0x000000ffffb6b224 */ /* 0x000fe200078e0ab6 */
[----:B------:R-:W-:Y:S01]  /*9880*/  ISETP.GE.AND P5, PT, R8, RZ, PT ;  /* 0x000000ff0800720c */ /* 0x000fe20003fa6270 */
[----:B------:R-:W-:Y:S01]  /*9890*/  IMAD.HI.U32 R8, R2, R189, RZ ;  /* 0x000000bd02087227 */ /* 0x000fe200078e00ff */
[----:B------:R-:W-:-:S02]  /*98a0*/  ISETP.GT.U32.AND P0, PT, R5, R187, PT ;  /* 0x000000bb0500720c */ /* 0x000fc40003f04070 */
[----:B------:R-:W-:Y:S01]  /*98b0*/  ISETP.GE.AND P3, PT, R10, RZ, PT ;  /* 0x000000ff0a00720c */ /* 0x000fe20003f66270 */
[----:B------:R-:W-:Y:S01]  /*98c0*/  @!P6 IMAD.MOV R185, RZ, RZ, -R185 ;  /* 0x000000ffffb9e224 */ /* 0x000fe200078e0ab9 */
[----:B------:R-:W-:Y:S01]  /*98d0*/  ISETP.GE.AND P6, PT, R9, RZ, PT ;  /* 0x000000ff0900720c */ /* 0x000fe20003fc6270 */
[----:B------:R-:W-:Y:S01]  /*98e0*/  IMAD.HI.U32 R9, R2, R190, RZ ;  /* 0x000000be02097227 */ /* 0x000fe200078e00ff */
[----:B------:R-:W-:-:S03]  /*98f0*/  LOP3.LUT R10, R7, 0x80, RZ, 0xfc, !PT ;  /* 0x00000080070a7812 */ /* 0x000fc600078efcff */
[----:B------:R-:W-:Y:S01]  /*9900*/  IMAD.MOV R8, RZ, RZ, -R8 ;  /* 0x000000ffff087224 */ /* 0x000fe200078e0a08 */
[----:B------:R-:W-:Y:S01]  /*9910*/  IABS R191, R10 ;  /* 0x0000000a00bf7213 */ /* 0x000fe20000000000 */
[----:B------:R-:W-:Y:S01]  /*9920*/  @!P2 IMAD.IADD R186, R186, 0x1, -R5 ;  /* 0x00000001babaa824 */ /* 0x000fe200078e0a05 */
[C---:B------:R-:W-:Y:S01]  /*9930*/  ISETP.GT.U32.AND P2, PT, R5.reuse, R188, PT ;  /* 0x000000bc0500720c */ /* 0x040fe20003f44070 */
[----:B------:R-:W-:Y:S02]  /*9940*/  IMAD.MOV R9, RZ, RZ, -R9 ;  /* 0x000000ffff097224 */ /* 0x000fe400078e0a09 */
[C---:B------:R-:W-:Y:S02]  /*9950*/  IMAD R189, R5.reuse, R8, R189 ;  /* 0x0000000805bd7224 */ /* 0x040fe400078e02bd */
[----:B------:R-:W-:Y:S02]  /*9960*/  IMAD R190, R5, R9, R190 ;  /* 0x0000000905be7224 */ /* 0x000fe400078e02be */
[----:B------:R-:W-:Y:S01]  /*9970*/  @!P0 IMAD.IADD R187, R187, 0x1, -R5 ;  /* 0x00000001bbbb8824 */ /* 0x000fe200078e0a05 */
[C---:B------:R-:W-:Y:S01]  /*9980*/  ISETP.GT.U32.AND P0, PT, R5.reuse, R189, PT ;  /* 0x000000bd0500720c */ /* 0x040fe20003f04070 */
[----:B------:R-:W-:Y:S01]  /*9990*/  @!P3 IMAD.MOV R186, RZ, RZ, -R186 ;  /* 0x000000ffffbab224 */ /* 0x000fe200078e0aba */
[----:B------:R-:W-:Y:S01]  /*99a0*/  ISETP.GT.U32.AND P3, PT, R5, R190, PT ;  /* 0x000000be0500720c */ /* 0x000fe20003f64070 */
[----:B------:R-:W-:-:S04]  /*99b0*/  IMAD.HI.U32 R8, R2, R191, RZ ;  /* 0x000000bf02087227 */ /* 0x000fc800078e00ff */
[----:B------:R-:W-:Y:S02]  /*99c0*/  @!P2 IMAD.IADD R188, R188, 0x1, -R5 ;  /* 0x00000001bcbca824 */ /* 0x000fe400078e0a05 */
[----:B------:R-:W-:-:S03]  /*99d0*/  IMAD.HI.U32 R9, R2, R192, RZ ;  /* 0x000000c002097227 */ /* 0x000fc600078e00ff */
[----:B------:R-:W-:Y:S01]  /*99e0*/  ISETP.GT.U32.AND P2, PT, R5, R188, PT ;  /* 0x000000bc0500720c */ /* 0x000fe20003f44070 */
[--C-:B------:R-:W-:Y:S02]  /*99f0*/  @!P0 IMAD.IADD R189, R189, 0x1, -R5.reuse ;  /* 0x00000001bdbd8824 */ /* 0x100fe400078e0a05 */
[----:B------:R-:W-:Y:S02]  /*9a00*/  @!P3 IMAD.IADD R190, R190, 0x1, -R5 ;  /* 0x00000001bebeb824 */ /* 0x000fe400078e0a05 */
[----:B------:R-:W-:Y:S01]  /*9a10*/  IMAD.MOV R8, RZ, RZ, -R8 ;  /* 0x000000ffff087224 */ /* 0x000fe200078e0a08 */
[C---:B------:R-:W-:Y:S01]  /*9a20*/  ISETP.GT.U32.AND P0, PT, R5.reuse, R189, PT ;  /* 0x000000bd0500720c */ /* 0x040fe20003f04070 */
[----:B------:R-:W-:Y:S01]  /*9a30*/  IMAD.MOV R9, RZ, RZ, -R9 ;  /* 0x000000ffff097224 */ /* 0x000fe200078e0a09 */
[C---:B------:R-:W-:Y:S01]  /*9a40*/  ISETP.GT.U32.AND P3, PT, R5.reuse, R190, PT ;  /* 0x000000be0500720c */ /* 0x040fe20003f64070 */
[C---:B------:R-:W-:Y:S02]  /*9a50*/  IMAD R191, R5.reuse, R8, R191 ;  /* 0x0000000805bf7224 */ /* 0x040fe400078e02bf */
[----:B------:R-:W-:-:S02]  /*9a60*/  IMAD R192, R5, R9, R192 ;  /* 0x0000000905c07224 */ /* 0x000fc400078e02c0 */
[----:B------:R-:W-:Y:S01]  /*9a70*/  @!P2 IMAD.IADD R188, R188, 0x1, -R5 ;  /* 0x00000001bcbca824 */ /* 0x000fe200078e0a05 */
[----:B------:R-:W-:Y:S01]  /*9a80*/  ISETP.GE.AND P2, PT, R193, RZ, PT ;  /* 0x000000ffc100720c */ /* 0x000fe20003f46270 */
[----:B------:R-:W-:Y:S01]  /*9a90*/  @!P1 IMAD.MOV R187, RZ, RZ, -R187 ;  /* 0x000000ffffbb9224 */ /* 0x000fe200078e0abb */
[----:B------:R-:W-:Y:S01]  /*9aa0*/  IABS R193, R201 ;  /* 0x000000c900c17213 */ /* 0x000fe20000000000 */
[----:B------:R-:W-:Y:S01]  /*9ab0*/  IMAD.HI.U32 R9, R2, R196, RZ ;  /* 0x000000c402097227 */ /* 0x000fe200078e00ff */
[----:B------:R-:W-:-:S03]  /*9ac0*/  ISETP.GE.AND P1, PT, R10, RZ, PT ;  /* 0x000000ff0a00720c */ /* 0x000fc60003f26270 */
[----:B------:R-:W-:-:S04]  /*9ad0*/  IMAD.HI.U32 R8, R2, R193, RZ ;  /* 0x000000c102087227 */ /* 0x000fc800078e00ff */
[--C-:B------:R-:W-:Y:S01]  /*9ae0*/  @!P0 IMAD.IADD R189, R189, 0x1, -R5.reuse ;  /* 0x00000001bdbd8824 */ /* 0x100fe200078e0a05 */
[C---:B------:R-:W-:Y:S01]  /*9af0*/  ISETP.GT.U32.AND P0, PT, R5.reuse, R191, PT ;  /* 0x000000bf0500720c */ /* 0x040fe20003f04070 */
[----:B------:R-:W-:Y:S01]  /*9b00*/  @!P3 IMAD.IADD R190, R190, 0x1, -R5 ;  /* 0x00000001bebeb824 */ /* 0x000fe200078e0a05 */
[----:B------:R-:W-:Y:S01]  /*9b10*/  ISETP.GT.U32.AND P3, PT, R5, R192, PT ;  /* 0x000000c00500720c */ /* 0x000fe20003f64070 */
[----:B------:R-:W-:Y:S02]  /*9b20*/  IMAD.MOV R10, RZ, RZ, -R8 ;  /* 0x000000ffff0a7224 */ /* 0x000fe400078e0a08 */
[----:B------:R-:W-:-:S04]  /*9b30*/  IMAD.HI.U32 R8, R2, R194, RZ ;  /* 0x000000c202087227 */ /* 0x000fc800078e00ff */
[----:B------:R-:W-:Y:S02]  /*9b40*/  IMAD.MOV R195, RZ, RZ, -R8 ;  /* 0x000000ffffc37224 */ /* 0x000fe400078e0a08 */
[C---:B------:R-:W-:Y:S02]  /*9b50*/  IMAD R193, R5.reuse, R10, R193 ;  /* 0x0000000a05c17224 */ /* 0x040fe400078e02c1 */
[----:B------:R-:W-:Y:S02]  /*9b60*/  IMAD R194, R5, R195, R194 ;  /* 0x000000c305c27224 */ /* 0x000fe400078e02c2 */
[--C-:B------:R-:W-:Y:S01]  /*9b70*/  @!P0 IMAD.IADD R191, R191, 0x1, -R5.reuse ;  /* 0x00000001bfbf8824 */ /* 0x100fe200078e0a05 */
[C---:B------:R-:W-:Y:S01]  /*9b80*/  ISETP.GT.U32.AND P0, PT, R5.reuse, R193, PT ;  /* 0x000000c10500720c */ /* 0x040fe20003f04070 */
[----:B------:R-:W-:Y:S01]  /*9b90*/  @!P3 IMAD.IADD R192, R192, 0x1, -R5 ;  /* 0x00000001c0c0b824 */ /* 0x000fe200078e0a05 */
[----:B------:R-:W-:Y:S01]  /*9ba0*/  ISETP.GT.U32.AND P3, PT, R5, R194, PT ;  /* 0x000000c20500720c */ /* 0x000fe20003f64070 */
[----:B------:R-:W-:-:S02]  /*9bb0*/  IMAD.MOV R9, RZ, RZ, -R9 ;  /* 0x000000ffff097224 */ /* 0x000fc400078e0a09 */
[----:B------:R-:W-:-:S04]  /*9bc0*/  IMAD.HI.U32 R10, R2, R197, RZ ;  /* 0x000000c5020a7227 */ /* 0x000fc800078e00ff */
[----:B------:R-:W-:-:S04]  /*9bd0*/  IMAD.HI.U32 R8, R2, R198, RZ ;  /* 0x000000c602087227 */ /* 0x000fc800078e00ff */
[--C-:B------:R-:W-:Y:S01]  /*9be0*/  @!P0 IMAD.IADD R193, R193, 0x1, -R5.reuse ;  /* 0x00000001c1c18824 */ /* 0x100fe200078e0a05 */
[C---:B------:R-:W-:Y:S01]  /*9bf0*/  ISETP.GT.U32.AND P0, PT, R5.reuse, R192, PT ;  /* 0x000000c00500720c */ /* 0x040fe20003f04070 */
[----:B------:R-:W-:Y:S02]  /*9c00*/  @!P3 IMAD.IADD R194, R194, 0x1, -R5 ;  /* 0x00000001c2c2b824 */ /* 0x000fe400078e0a05 */
[----:B------:R-:W-:Y:S01]  /*9c10*/  @!P5 IMAD.MOV R189, RZ, RZ, -R189 ;  /* 0x000000ffffbdd224 */ /* 0x000fe200078e0abd */
[C---:B------:R-:W-:Y:S01]  /*9c20*/  ISETP.GT.U32.AND P3, PT, R5.reuse, R193, PT ;  /* 0x000000c10500720c */ /* 0x040fe20003f64070 */
[C---:B------:R-:W-:Y:S01]  /*9c30*/  IMAD R195, R5.reuse, R9, R196 ;  /* 0x0000000905c37224 */ /* 0x040fe200078e02c4 */
[----:B------:R-:W-:Y:S01]  /*9c40*/  ISETP.GT.U32.AND P5, PT, R5, R194, PT ;  /* 0x000000c20500720c */ /* 0x000fe20003fa4070 */
[----:B------:R-:W-:Y:S02]  /*9c50*/  IMAD.MOV R10, RZ, RZ, -R10 ;  /* 0x000000ffff0a7224 */ /* 0x000fe400078e0a0a */
[----:B------:R-:W-:-:S02]  /*9c60*/  IMAD.MOV R8, RZ, RZ, -R8 ;  /* 0x000000ffff087224 */ /* 0x000fc400078e0a08 */
[----:B------:R-:W-:Y:S01]  /*9c70*/  @!P4 IMAD.MOV R188, RZ, RZ, -R188 ;  /* 0x000000ffffbcc224 */ /* 0x000fe200078e0abc */
[C---:B------:R-:W-:Y:S01]  /*9c80*/  ISETP.GT.U32.AND P4, PT, R5.reuse, R191, PT ;  /* 0x000000bf0500720c */ /* 0x040fe20003f84070 */
[----:B------:R-:W-:Y:S01]  /*9c90*/  @!P6 IMAD.MOV R190, RZ, RZ, -R190 ;  /* 0x000000ffffbee224 */ /* 0x000fe200078e0abe */
[C---:B------:R-:W-:Y:S01]  /*9ca0*/  ISETP.GT.U32.AND P6, PT, R5.reuse, R195, PT ;  /* 0x000000c30500720c */ /* 0x040fe20003fc4070 */
[C---:B------:R-:W-:Y:S02]  /*9cb0*/  IMAD R196, R5.reuse, R10, R197 ;  /* 0x0000000a05c47224 */ /* 0x040fe400078e02c5 */
[----:B------:R-:W-:Y:S01]  /*9cc0*/  IMAD R197, R5, R8, R198 ;  /* 0x0000000805c57224 */ /* 0x000fe200078e02c6 */
[----:B------:R-:W-:Y:S01]  /*9cd0*/  IABS R198, R205 ;  /* 0x000000cd00c67213 */ /* 0x000fe20000000000 */
[--C-:B------:R-:W-:Y:S02]  /*9ce0*/  @!P3 IMAD.IADD R193, R193, 0x1, -R5.reuse ;  /* 0x00000001c1c1b824 */ /* 0x100fe400078e0a05 */
[--C-:B------:R-:W-:Y:S01]  /*9cf0*/  @!P5 IMAD.IADD R194, R194, 0x1, -R5.reuse ;  /* 0x00000001c2c2d824 */ /* 0x100fe200078e0a05 */
[----:B------:R-:W-:Y:S01]  /*9d00*/  ISETP.GT.U32.AND P3, PT, R5, R197, PT ;  /* 0x000000c50500720c */ /* 0x000fe20003f64070 */
        /* <DEDUP_REMOVED lines=9> */
[----:B------:R-:W-:-:S03]  /*9da0*/  IMAD.HI.U32 R9, R2, R199, RZ ;  /* 0x000000c702097227 */ /* 0x000fc600078e00ff */
[----:B------:R-:W-:Y:S01]  /*9db0*/  IABS R201, R202 ;  /* 0x000000ca00c97213 */ /* 0x000fe20000000000 */
[----:B------:R-:W-:Y:S01]  /*9dc0*/  @!P1 IMAD.MOV R191, RZ, RZ, -R191 ;  /* 0x000000ffffbf9224 */ /* 0x000fe200078e0abf */
[----:B------:R-:W-:Y:S01]  /*9dd0*/  ISETP.GT.U32.AND P1, PT, R5, R195, PT ;  /* 0x000000c30500720c */ /* 0x000fe20003f24070 */
[----:B------:R-:W-:Y:S02]  /*9de0*/  IMAD.MOV R8, RZ, RZ, -R8 ;  /* 0x000000ffff087224 */ /* 0x000fe400078e0a08 */
[----:B------:R-:W-:Y:S01]  /*9df0*/  IMAD.MOV R10, RZ, RZ, -R9 ;  /* 0x000000ffff0a7224 */ /* 0x000fe200078e0a09 */
[----:B------:R-:W-:Y:S01]  /*9e00*/  LOP3.LUT R9, R7, 0x6e, RZ, 0xfc, !PT ;  /* 0x0000006e07097812 */ /* 0x000fe200078efcff */
[----:B------:R-:W-:Y:S02]  /*9e10*/  @!P3 IMAD.IADD R197, R197, 0x1, -R5 ;  /* 0x00000001c5c5b824 */ /* 0x000fe400078e0a05 */
[----:B------:R-:W-:Y:S01]  /*9e20*/  @!P5 IMAD.MOV R194, RZ, RZ, -R194 ;  /* 0x000000ffffc2d224 */ /* 0x000fe200078e0ac2 */
[----:B------:R-:W-:Y:S01]  /*9e30*/  ISETP.GE.AND P5, PT, R200, RZ, PT ;  /* 0x000000ffc800720c */ /* 0x000fe20003fa6270 */
[C---:B------:R-:W-:Y:S01]  /*9e40*/  IMAD R198, R5.reuse, R8, R198 ;  /* 0x0000000805c67224 */ /* 0x040fe200078e02c6 */
        /* <DEDUP_REMOVED lines=8> */
[----:B------:R-:W-:Y:S02]  /*9ed0*/  IMAD.MOV R8, RZ, RZ, -R8 ;  /* 0x000000ffff087224 */ /* 0x000fe400078e0a08 */
[--C-:B------:R-:W-:Y:S01]  /*9ee0*/  @!P4 IMAD.IADD R196, R196, 0x1, -R5.reuse ;  /* 0x00000001c4c4c824 */ /* 0x100fe200078e0a05 */
[----:B------:R-:W-:Y:S01]  /*9ef0*/  ISETP.GE.AND P4, PT, R204, RZ, PT ;  /* 0x000000ffcc00720c */ /* 0x000fe20003f86270 */
[--C-:B------:R-:W-:Y:S01]  /*9f00*/  @!P3 IMAD.IADD R197, R197, 0x1, -R5.reuse ;  /* 0x00000001c5c5b824 */ /* 0x100fe200078e0a05 */
[----:B------:R-:W-:Y:S01]  /*9f10*/  ISETP.GE.AND P3, PT, R206, RZ, PT ;  /* 0x000000ffce00720c */ /* 0x000fe20003f66270 */
[----:B------:R-:W-:Y:S01]  /*9f20*/  IMAD R200, R5, R8, R200 ;  /* 0x0000000805c87224 */ /* 0x000fe200078e02c8 */
[----:B------:R-:W-:Y:S01]  /*9f30*/  LOP3.LUT R8, R7, 0x6a, RZ, 0xfc, !PT ;  /* 0x0000006a07087812 */ /* 0x000fe200078efcff */
[----:B------:R-:W-:Y:S01]  /*9f40*/  @!P2 IMAD.MOV R192, RZ, RZ, -R192 ;  /* 0x000000ffffc0a224 */ /* 0x000fe200078e0ac0 */
[----:B------:R-:W-:Y:S01]  /*9f50*/  ISETP.GT.U32.AND P2, PT, R5, R196, PT ;  /* 0x000000c40500720c */ /* 0x000fe20003f44070 */
[----:B------:R-:W-:Y:S01]  /*9f60*/  @!P0 IMAD.IADD R198, R198, 0x1, -R5 ;  /* 0x00000001c6c68824 */ /* 0x000fe200078e0a05 */
[----:B------:R-:W-:Y:S01]  /*9f70*/  ISETP.GE.AND P0, PT, R9, RZ, PT ;  /* 0x000000ff0900720c */ /* 0x000fe20003f06270 */
[----:B------:R-:W-:Y:S01]  /*9f80*/  @!P5 IMAD.MOV R197, RZ, RZ, -R197 ;  /* 0x000000ffffc5d224 */ /* 0x000fe200078e0ac5 */
[----:B------:R-:W-:Y:S01]  /*9f90*/  ISETP.GT.U32.AND P5, PT, R5, R200, PT ;  /* 0x000000c80500720c */ /* 0x000fe20003fa4070 */
[----:B------:R-:W-:Y:S01]  /*9fa0*/  @!P1 IMAD.IADD R199, R199, 0x1, -R5 ;  /* 0x00000001c7c79824 */ /* 0x000fe200078e0a05 */
[----:B------:R-:W-:Y:S01]  /*9fb0*/  ISETP.GT.U32.AND P1, PT, R5, R198, PT ;  /* 0x000000c60500720c */ /* 0x000fe20003f24070 */
[----:B------:R-:W-:Y:S01]  /*9fc0*/  @!P6 IMAD.MOV R195, RZ, RZ, -R195 ;  /* 0x000000ffffc3e224 */ /* 0x000fe200078e0ac3 */
[----:B------:R-:W-:Y:S01]  /*9fd0*/  ISETP.GE.AND P6, PT, R202, RZ, PT ;  /* 0x000000ffca00720c */ /* 0x000fe20003fc6270 */
[----:B------:R-:W-:Y:S01]  /*9fe0*/  IMAD.HI.U32 R9, R2, R201, RZ ;  /* 0x000000c902097227 */ /* 0x000fe200078e00ff */
[----:B------:R-:W-:-:S02]  /*9ff0*/  IABS R202, R8 ;  /* 0x0000000800ca7213 */ /* 0x000fc40000000000 */
[----:B------:R-:W-:Y:S01]  /*a000*/  LOP3.LUT R206, R7, 0x66, RZ, 0xfc, !PT ;  /* 0x0000006607ce7812 */ /* 0x000fe200078efcff */
[----:B------:R-:W-:Y:S01]  /*a010*/  @!P2 IMAD.IADD R196, R196, 0x1, -R5 ;  /* 0x00000001c4c4a824 */ /* 0x000fe200078e0a05 */
[----:B------:R-:W-:Y:S01]  /*a020*/  ISETP.GE.AND P2, PT, R205, RZ, PT ;  /* 0x000000ffcd00720c */ /* 0x000fe20003f46270 */
[----:B------:R-:W-:Y:S01]  /*a030*/  IMAD.MOV R10, RZ, RZ, -R9 ;  /* 0x000000ffff0a7224 */ /* 0x000fe200078e0a09 */
[----:B------:R-:W-:Y:S01]  /*a040*/  LOP3.LUT R9, R7, 0x68, RZ, 0xfc, !PT ;  /* 0x0000006807097812 */ /* 0x000fe200078efcff */
[--C-:B------:R-:W-:Y:S01]  /*a050*/  @!P5 IMAD.IADD R200, R200, 0x1, -R5.reuse ;  /* 0x00000001c8c8d824 */ /* 0x100fe200078e0a05 */
[----:B------:R-:W-:Y:S01]  /*a060*/  IABS R205, R206 ;  /* 0x000000ce00cd7213 */ /* 0x000fe20000000000 */
[----:B------:R-:W-:Y:S01]  /*a070*/  @!P4 IMAD.MOV R196, RZ, RZ, -R196 ;  /* 0x000000ffffc4c224 */ /* 0x000fe200078e0ac4 */
[C---:B------:R-:W-:Y:S01]  /*a080*/  ISETP.GT.U32.AND P4, PT, R5.reuse, R199, PT ;  /* 0x000000c70500720c */ /* 0x040fe20003f84070 */
[----:B------:R-:W-:Y:S01]  /*a090*/  @!P1 IMAD.IADD R198, R198, 0x1, -R5 ;  /* 0x00000001c6c69824 */ /* 0x000fe200078e0a05 */
[----:B------:R-:W-:Y:S01]  /*a0a0*/  ISETP.GE.AND P1, PT, R8, RZ, PT ;  /* 0x000000ff0800720c */ /* 0x000fe20003f26270 */
[----:B------:R-:W-:Y:S01]  /*a0b0*/  IMAD.HI.U32 R8, R2, R202, RZ ;  /* 0x000000ca02087227 */ /* 0x000fe200078e00ff */
[----:B------:R-:W-:-:S02]  /*a0c0*/  ISETP.GT.U32.AND P5, PT, R5, R200, PT ;  /* 0x000000c80500720c */ /* 0x000fc40003fa4070 */
[----:B------:R-:W-:Y:S01]  /*a0d0*/  IABS R203, R9 ;  /* 0x0000000900cb7213 */ /* 0x000fe20000000000 */
[----:B------:R-:W-:Y:S02]  /*a0e0*/  IMAD.MOV R8, RZ, RZ, -R8 ;  /* 0x000000ffff087224 */ /* 0x000fe400078e0a08 */
[C---:B------:R-:W-:Y:S02]  /*a0f0*/  IMAD R201, R5.reuse, R10, R201 ;  /* 0x0000000a05c97224 */ /* 0x040fe400078e02c9 */
[----:B------:R-:W-:Y:S02]  /*a100*/  IMAD R202, R5, R8, R202 ;  /* 0x0000000805ca7224 */ /* 0x000fe400078e02ca */
[--C-:B------:R-:W-:Y:S01]  /*a110*/  @!P4 IMAD.IADD R199, R199, 0x1, -R5.reuse ;  /* 0x00000001c7c7c824 */ /* 0x100fe200078e0a05 */
[----:B------:R-:W-:Y:S01]  /*a120*/  ISETP.GT.U32.AND P4, PT, R5, R201, PT ;  /* 0x000000c90500720c */ /* 0x000fe20003f84070 */
[----:B------:R-:W-:Y:S01]  /*a130*/  @!P2 IMAD.MOV R198, RZ, RZ, -R198 ;  /* 0x000000ffffc6a224 */ /* 0x000fe200078e0ac6 */
[----:B------:R-:W-:Y:S01]  /*a140*/  ISETP.GE.AND P2, PT, R9, RZ, PT ;  /* 0x000000ff0900720c */ /* 0x000fe20003f46270 */
[----:B------:R-:W-:Y:S01]  /*a150*/  @!P5 IMAD.IADD R200, R200, 0x1, -R5 ;  /* 0x00000001c8c8d824 */ /* 0x000fe200078e0a05 */
[----:B------:R-:W-:Y:S01]  /*a160*/  ISETP.GT.U32.AND P5, PT, R5, R202, PT ;  /* 0x000000ca0500720c */ /* 0x000fe20003fa4070 */
[----:B------:R-:W-:-:S04]  /*a170*/  IMAD.HI.U32 R9, R2, R203, RZ ;  /* 0x000000cb02097227 */ /* 0x000fc800078e00ff */
[----:B------:R-:W-:-:S04]  /*a180*/  IMAD.HI.U32 R10, R2, R205, RZ ;  /* 0x000000cd020a7227 */ /* 0x000fc800078e00ff */
[----:B------:R-:W-:Y:S01]  /*a190*/  IMAD.MOV R204, RZ, RZ, -R9 ;  /* 0x000000ffffcc7224 */ /* 0x000fe200078e0a09 */
[----:B------:R-:W-:Y:S01]  /*a1a0*/  LOP3.LUT R9, R7, 0x64, RZ, 0xfc, !PT ;  /* 0x0000006407097812 */ /* 0x000fe200078efcff */
[----:B------:R-:W-:Y:S02]  /*a1b0*/  IMAD.MOV R10, RZ, RZ, -R10 ;  /* 0x000000ffff0a7224 */ /* 0x000fe400078e0a0a */
[----:B------:R-:W-:Y:S02]  /*a1c0*/  @!P4 IMAD.IADD R201, R201, 0x1, -R5 ;  /* 0x00000001c9c9c824 */ /* 0x000fe400078e0a05 */
[C---:B------:R-:W-:Y:S02]  /*a1d0*/  IMAD R203, R5.reuse, R204, R203 ;  /* 0x000000cc05cb7224 */ /* 0x040fe400078e02cb */
[C---:B------:R-:W-:Y:S01]  /*a1e0*/  IMAD R204, R5.reuse, R10, R205 ;  /* 0x0000000a05cc7224 */ /* 0x040fe200078e02cd */
[----:B------:R-:W-:Y:S01]  /*a1f0*/  IABS R205, R9 ;  /* 0x0000000900cd7213 */ /* 0x000fe20000000000 */
[----:B------:R-:W-:Y:S01]  /*a200*/  @!P5 IMAD.IADD R202, R202, 0x1, -R5 ;  /* 0x00000001cacad824 */ /* 0x000fe200078e0a05 */
[C---:B------:R-:W-:Y:S01]  /*a210*/  ISETP.GT.U32.AND P4, PT, R5.reuse, R201, PT ;  /* 0x000000c90500720c */ /* 0x040fe20003f84070 */
[----:B------:R-:W-:Y:S01]  /*a220*/  @!P0 IMAD.MOV R200, RZ, RZ, -R200 ;  /* 0x000000ffffc88224 */ /* 0x000fe200078e0ac8 */
[C---:B------:R-:W-:Y:S01]  /*a230*/  ISETP.GT.U32.AND P5, PT, R5.reuse, R204, PT ;  /* 0x000000cc0500720c */ /* 0x040fe20003fa4070 */
[----:B------:R-:W-:Y:S01]  /*a240*/  IMAD.HI.U32 R8, R2, R205, RZ ;  /* 0x000000cd02087227 */ /* 0x000fe200078e00ff */
[----:B------:R-:W-:-:S03]  /*a250*/  ISETP.GT.U32.AND P0, PT, R5, R202, PT ;  /* 0x000000ca0500720c */ /* 0x000fc60003f04070 */
[----:B------:R-:W-:Y:S02]  /*a260*/  IMAD.MOV R8, RZ, RZ, -R8 ;  /* 0x000000ffff087224 */ /* 0x000fe400078e0a08 */
[----:B------:R-:W-:Y:S01]  /*a270*/  @!P3 IMAD.MOV R199, RZ, RZ, -R199 ;  /* 0x000000ffffc7b224 */ /* 0x000fe200078e0ac7 */
[----:B------:R-:W-:Y:S01]  /*a280*/  ISETP.GE.AND P3, PT, R206, RZ, PT ;  /* 0x000000ffce00720c */ /* 0x000fe20003f66270 */
[----:B------:R-:W-:Y:S01]  /*a290*/  IMAD R205, R5, R8, R205 ;  /* 0x0000000805cd7224 */ /* 0x000fe200078e02cd */
[----:B------:R-:W-:Y:S01]  /*a2a0*/  IABS R206, R210 ;  /* 0x000000d200ce7213 */ /* 0x000fe20000000000 */
[--C-:B------:R-:W-:Y:S01]  /*a2b0*/  @!P4 IMAD.IADD R201, R201, 0x1, -R5.reuse ;  /* 0x00000001c9c9c824 */ /* 0x100fe200078e0a05 */
[C---:B------:R-:W-:Y:S01]  /*a2c0*/  ISETP.GT.U32.AND P4, PT, R5.reuse, R203, PT ;  /* 0x000000cb0500720c */ /* 0x040fe20003f84070 */
[--C-:B------:R-:W-:Y:S02]  /*a2d0*/  @!P5 IMAD.IADD R204, R204, 0x1, -R5.reuse ;  /* 0x00000001ccccd824 */ /* 0x100fe400078e0a05 */
[----:B------:R-:W-:Y:S01]  /*a2e0*/  @!P0 IMAD.IADD R202, R202, 0x1, -R5 ;  /* 0x00000001caca8824 */ /* 0x000fe200078e0a05 */
[----:B------:R-:W-:Y:S01]  /*a2f0*/  ISETP.GT.U32.AND P0, PT, R5, R205, PT ;  /* 0x000000cd0500720c */ /* 0x000fe20003f04070 */
[----:B------:R-:W-:Y:S01]  /*a300*/  @!P6 IMAD.MOV R201, RZ, RZ, -R201 ;  /* 0x000000ffffc9e224 */ /* 0x000fe200078e0ac9 */
[----:B------:R-:W-:Y:S01]  /*a310*/  ISETP.GE.AND P6, PT, R9, RZ, PT ;  /* 0x000000ff0900720c */ /* 0x000fe20003fc6270 */
[----:B------:R-:W-:Y:S01]  /*a320*/  IMAD.HI.U32 R9, R2, R207, RZ ;  /* 0x000000cf02097227 */ /* 0x000fe200078e00ff */
[----:B------:R-:W-:-:S03]  /*a330*/  ISETP.GT.U32.AND P5, PT, R5, R204, PT ;  /* 0x000000cc0500720c */ /* 0x000fc60003fa4070 */
[----:B------:R-:W-:Y:S01]  /*a340*/  IMAD.MOV R208, RZ, RZ, -R9 ;  /* 0x000000ffffd07224 */ /* 0x000fe200078e0a09 */
[----:B------:R-:W-:Y:S01]  /*a350*/  LOP3.LUT R9, R7, 0x5c, RZ, 0xfc, !PT ;  /* 0x0000005c07097812 */ /* 0x000fe200078efcff */
[----:B------:R-:W-:Y:S02]  /*a360*/  @!P4 IMAD.IADD R203, R203, 0x1, -R5 ;  /* 0x00000001cbcbc824 */ /* 0x000fe400078e0a05 */
[----:B------:R-:W-:Y:S02]  /*a370*/  IMAD R207, R5, R208, R207 ;  /* 0x000000d005cf7224 */ /* 0x000fe400078e02cf */
[----:B------:R-:W-:Y:S01]  /*a380*/  @!P0 IMAD.IADD R205, R205, 0x1, -R5 ;  /* 0x00000001cdcd8824 */ /* 0x000fe200078e0a05 */
[----:B------:R-:W-:Y:S01]  /*a390*/  ISETP.GT.U32.AND P4, PT, R5, R203, PT ;  /* 0x000000cb0500720c */ /* 0x000fe20003f84070 */
[----:B------:R-:W-:-:S03]  /*a3a0*/  IMAD.HI.U32 R8, R2, R206, RZ ;  /* 0x000000ce02087227 */ /* 0x000fc600078e00ff */
[----:B------:R-:W-:Y:S01]  /*a3b0*/  ISETP.GT.U32.AND P0, PT, R5, R205, PT ;  /* 0x000000cd0500720c */ /* 0x000fe20003f04070 */
[----:B------:R-:W-:-:S04]  /*a3c0*/  IMAD.HI.U32 R10, R2, R209, RZ ;  /* 0x000000d1020a7227 */ /* 0x000fc800078e00ff */
[----:B------:R-:W-:Y:S01]  /*a3d0*/  @!P5 IMAD.IADD R204, R204, 0x1, -R5 ;  /* 0x00000001ccccd824 */ /* 0x000fe200078e0a05 */
[C---:B------:R-:W-:Y:S01]  /*a3e0*/  ISETP.GT.U32.AND P5, PT, R5.reuse, R207, PT ;  /* 0x000000cf0500720c */ /* 0x040fe20003fa4070 */
[----:B------:R-:W-:Y:S02]  /*a3f0*/  IMAD.MOV R8, RZ, RZ, -R8 ;  /* 0x000000ffff087224 */ /* 0x000fe400078e0a08 */
[----:B------:R-:W-:Y:S02]  /*a400*/  IMAD.MOV R10, RZ, RZ, -R10 ;  /* 0x000000ffff0a7224 */ /* 0x000fe400078e0a0a */
[C---:B------:R-:W-:Y:S02]  /*a410*/  IMAD R206, R5.reuse, R8, R206 ;  /* 0x0000000805ce7224 */ /* 0x040fe400078e02ce */
[C---:B------:R-:W-:Y:S01]  /*a420*/  IMAD R208, R5.reuse, R10, R209 ;  /* 0x0000000a05d07224 */ /* 0x040fe200078e02d1 */
[----:B------:R-:W-:Y:S01]  /*a430*/  IABS R209, R9 ;  /* 0x0000000900d17213 */ /* 0x000fe20000000000 */
[----:B------:R-:W-:Y:S01]  /*a440*/  @!P1 IMAD.MOV R202, RZ, RZ, -R202 ;  /* 0x000000ffffca9224 */ /* 0x000fe200078e0aca */
[----:B------:R-:W-:Y:S01]  /*a450*/  ISETP.GT.U32.AND P1, PT, R5, R206, PT ;  /* 0x000000ce0500720c */ /* 0x000fe20003f24070 */
[----:B------:R-:W-:Y:S01]  /*a460*/  @!P4 IMAD.IADD R203, R203, 0x1, -R5 ;  /* 0x00000001cbcbc824 */ /* 0x000fe200078e0a05 */
[----:B------:R-:W-:Y:S01]  /*a470*/  LOP3.LUT R10, R7, 0x5a, RZ, 0xfc, !PT ;  /* 0x0000005a070a7812 */ /* 0x000fe200078efcff */
[----:B------:R-:W-:Y:S01]  /*a480*/  IMAD.HI.U32 R8, R2, R209, RZ ;  /* 0x000000d102087227 */ /* 0x000fe200078e00ff */
[----:B------:R-:W-:-:S02]  /*a490*/  ISETP.GE.AND P4, PT, R210, RZ, PT ;  /* 0x000000ffd200720c */ /* 0x000fc40003f86270 */
[----:B------:R-:W-:Y:S01]  /*a4a0*/  IABS R210, R10 ;  /* 0x0000000a00d27213 */ /* 0x000fe20000000000 */
[--C-:B------:R-:W-:Y:S01]  /*a4b0*/  @!P0 IMAD.IADD R205, R205, 0x1, -R5.reuse ;  /* 0x00000001cdcd8824 */ /* 0x100fe200078e0a05 */
[----:B------:R-:W-:Y:S01]  /*a4c0*/  ISETP.GE.AND P0, PT, R212, RZ, PT ;  /* 0x000000ffd400720c */ /* 0x000fe20003f06270 */
[----:B------:R-:W-:Y:S01]  /*a4d0*/  @!P5 IMAD.IADD R207, R207, 0x1, -R5 ;  /* 0x00000001cfcfd824 */ /* 0x000fe200078e0a05 */
[----:B------:R-:W-:Y:S01]  /*a4e0*/  IABS R212, R215 ;  /* 0x000000d700d47213 */ /* 0x000fe20000000000 */
[----:B------:R-:W-:Y:S02]  /*a4f0*/  IMAD.MOV R8, RZ, RZ, -R8 ;  /* 0x000000ffff087224 */ /* 0x000fe400078e0a08 */
[----:B------:R-:W-:Y:S01]  /*a500*/  @!P3 IMAD.MOV R204, RZ, RZ, -R204 ;  /* 0x000000ffffccb224 */ /* 0x000fe200078e0acc */
[C---:B------:R-:W-:Y:S01]  /*a510*/  ISETP.GT.U32.AND P3, PT, R5.reuse, R208, PT ;  /* 0x000000d00500720c */ /* 0x040fe20003f64070 */
[----:B------:R-:W-:Y:S01]  /*a520*/  @!P6 IMAD.MOV R205, RZ, RZ, -R205 ;  /* 0x000000ffffcde224 */ /* 0x000fe200078e0acd */
[C---:B------:R-:W-:Y:S01]  /*a530*/  ISETP.GT.U32.AND P6, PT, R5.reuse, R207, PT ;  /* 0x000000cf0500720c */ /* 0x040fe20003fc4070 */
[----:B------:R-:W-:-:S02]  /*a540*/  IMAD R209, R5, R8, R209 ;  /* 0x0000000805d17224 */ /* 0x000fc400078e02d1 */
[----:B------:R-:W-:-:S04]  /*a550*/  IMAD.HI.U32 R8, R2, R210, RZ ;  /* 0x000000d202087227 */ /* 0x000fc800078e00ff */
[--C-:B------:R-:W-:Y:S01]  /*a560*/  @!P1 IMAD.IADD R206, R206, 0x1, -R5.reuse ;  /* 0x00000001cece9824 */ /* 0x100fe200078e0a05 */
[----:B------:R-:W-:Y:S01]  /*a570*/  ISETP.GE.AND P1, PT, R9, RZ, PT ;  /* 0x000000ff0900720c */ /* 0x000fe20003f26270 */
[----:B------:R-:W-:Y:S02]  /*a580*/  IMAD.MOV R8, RZ, RZ, -R8 ;  /* 0x000000ffff087224 */ /* 0x000fe400078e0a08 */
[--C-:B------:R-:W-:Y:S01]  /*a590*/  @!P3 IMAD.IADD R208, R208, 0x1, -R5.reuse ;  /* 0x00000001d0d0b824 */ /* 0x100fe200078e0a05 */
[C---:B------:R-:W-:Y:S01]  /*a5a0*/  ISETP.GT.U32.AND P5, PT, R5.reuse, R206, PT ;  /* 0x000000ce0500720c */ /* 0x040fe20003fa4070 */
[----:B------:R-:W-:Y:S02]  /*a5b0*/  IMAD R210, R5, R8, R210 ;  /* 0x0000000805d27224 */ /* 0x000fe400078e02d2 */
[----:B------:R-:W-:Y:S01]  /*a5c0*/  @!P6 IMAD.IADD R207, R207, 0x1, -R5 ;  /* 0x00000001cfcfe824 */ /* 0x000fe200078e0a05 */
[C---:B------:R-:W-:Y:S01]  /*a5d0*/  ISETP.GT.U32.AND P3, PT, R5.reuse, R208, PT ;  /* 0x000000d00500720c */ /* 0x040fe20003f64070 */
[----:B------:R-:W-:Y:S01]  /*a5e0*/  IMAD.HI.U32 R9, R2, R212, RZ ;  /* 0x000000d402097227 */ /* 0x000fe200078e00ff */
[----:B------:R-:W-:-:S03]  /*a5f0*/  ISETP.GT.U32.AND P6, PT, R5, R210, PT ;  /* 0x000000d20500720c */ /* 0x000fc60003fc4070 */
[----:B------:R-:W-:Y:S01]  /*a600*/  @!P2 IMAD.MOV R203, RZ, RZ, -R203 ;  /* 0x000000ffffcba224 */ /* 0x000fe200078e0acb */
[----:B------:R-:W-:Y:S01]  /*a610*/  ISETP.GE.AND P2, PT, R211, RZ, PT ;  /* 0x000000ffd300720c */ /* 0x000fe20003f46270 */
[----:B------:R-:W-:Y:S01]  /*a620*/  IMAD.MOV R9, RZ, RZ, -R9 ;  /* 0x000000ffff097224 */ /* 0x000fe200078e0a09 */
[----:B------:R-:W-:Y:S01]  /*a630*/  IABS R211, R214 ;  /* 0x000000d600d37213 */ /* 0x000fe20000000000 */
[--C-:B------:R-:W-:Y:S01]  /*a640*/  @!P5 IMAD.IADD R206, R206, 0x1, -R5.reuse ;  /* 0x00000001ceced824 */ /* 0x100fe200078e0a05 */
[C---:B------:R-:W-:Y:S01]  /*a650*/  ISETP.GT.U32.AND P5, PT, R5.reuse, R209, PT ;  /* 0x000000d10500720c */ /* 0x040fe20003fa4070 */
[----:B------:R-:W-:Y:S02]  /*a660*/  IMAD R212, R5, R9, R212 ;  /* 0x0000000905d47224 */ /* 0x000fe400078e02d4 */
[--C-:B------:R-:W-:Y:S01]  /*a670*/  @!P3 IMAD.IADD R208, R208, 0x1, -R5.reuse ;  /* 0x00000001d0d0b824 */ /* 0x100fe200078e0a05 */
[----:B------:R-:W-:Y:S01]  /*a680*/  ISETP.GE.AND P3, PT, R10, RZ, PT ;  /* 0x000000ff0a00720c */ /* 0x000fe20003f66270 */
[----:B------:R-:W-:-:S02]  /*a690*/  @!P6 IMAD.IADD R210, R210, 0x1, -R5 ;  /* 0x00000001d2d2e824 */ /* 0x000fc400078e0a05 */
[----:B------:R-:W-:-:S03]  /*a6a0*/  IMAD.HI.U32 R10, R2, R213, RZ ;  /* 0x000000d5020a7227 */ /* 0x000fc600078e00ff */
[----:B------:R-:W-:Y:S01]  /*a6b0*/  ISETP.GT.U32.AND P6, PT, R5, R210, PT ;  /* 0x000000d20500720c */ /* 0x000fe20003fc4070 */
[----:B------:R-:W-:Y:S02]  /*a6c0*/  IMAD.MOV R10, RZ, RZ, -R10 ;  /* 0x000000ffff0a7224 */ /* 0x000fe400078e0a0a */
[----:B------:R-:W-:Y:S01]  /*a6d0*/  @!P5 IMAD.IADD R209, R209, 0x1, -R5 ;  /* 0x00000001d1d1d824 */ /* 0x000fe200078e0a05 */
[----:B------:R-:W-:Y:S01]  /*a6e0*/  ISETP.GE.AND P5, PT, R214, RZ, PT ;  /* 0x000000ffd600720c */ /* 0x000fe20003fa6270 */
[----:B------:R-:W-:-:S04]  /*a6f0*/  IMAD.HI.U32 R8, R2, R211, RZ ;  /* 0x000000d302087227 */ /* 0x000fc800078e00ff */
[----:B------:R-:W-:Y:S01]  /*a700*/  @!P4 IMAD.MOV R206, RZ, RZ, -R206 ;  /* 0x000000ffffcec224 */ /* 0x000fe200078e0ace */
[C---:B------:R-:W-:Y:S01]  /*a710*/  ISETP.GT.U32.AND P4, PT, R5.reuse, R209, PT ;  /* 0x000000d10500720c */ /* 0x040fe20003f84070 */
[----:B------:R-:W-:Y:S01]  /*a720*/  IMAD R213, R5, R10, R213 ;  /* 0x0000000a05d57224 */ /* 0x000fe200078e02d5 */
[----:B------:R-:W-:Y:S01]  /*a730*/  LOP3.LUT R10, R7, 0x52, RZ, 0xfc, !PT ;  /* 0x00000052070a7812 */ /* 0x000fe200078efcff */
[----:B------:R-:W-:Y:S01]  /*a740*/  @!P0 IMAD.MOV R208, RZ, RZ, -R208 ;  /* 0x000000ffffd08224 */ /* 0x000fe200078e0ad0 */
[C---:B------:R-:W-:Y:S01]  /*a750*/  ISETP.GT.U32.AND P0, PT, R5.reuse, R212, PT ;  /* 0x000000d40500720c */ /* 0x040fe20003f04070 */
[----:B------:R-:W-:Y:S01]  /*a760*/  IMAD.MOV R8, RZ, RZ, -R8 ;  /* 0x000000ffff087224 */ /* 0x000fe200078e0a08 */
[----:B------:R-:W-:Y:S01]  /*a770*/  IABS R214, R10 ;  /* 0x0000000a00d67213 */ /* 0x000fe20000000000 */
[----:B------:R-:W-:Y:S01]  /*a780*/  @!P6 IMAD.IADD R210, R210, 0x1, -R5 ;  /* 0x00000001d2d2e824 */ /* 0x000fe200078e0a05 */
[C---:B------:R-:W-:Y:S01]  /*a790*/  ISETP.GT.U32.AND P6, PT, R5.reuse, R213, PT ;  /* 0x000000d50500720c */ /* 0x040fe20003fc4070 */
[----:B------:R-:W-:-:S02]  /*a7a0*/  IMAD R211, R5, R8, R211 ;  /* 0x0000000805d37224 */ /* 0x000fc400078e02d3 */
[----:B------:R-:W-:Y:S02]  /*a7b0*/  @!P2 IMAD.MOV R207, RZ, RZ, -R207 ;  /* 0x000000ffffcfa224 */ /* 0x000fe400078e0acf */
[--C-:B------:R-:W-:Y:S01]  /*a7c0*/  @!P4 IMAD.IADD R209, R209, 0x1, -R5.reuse ;  /* 0x00000001d1d1c824 */ /* 0x100fe200078e0a05 */
[----:B------:R-:W-:Y:S01]  /*a7d0*/  ISETP.GT.U32.AND P2, PT, R5, R211, PT ;  /* 0x000000d30500720c */ /* 0x000fe20003f44070 */
[----:B------:R-:W-:Y:S01]  /*a7e0*/  IMAD.HI.U32 R8, R2, R214, RZ ;  /* 0x000000d602087227 */ /* 0x000fe200078e00ff */
[----:B------:R-:W-:Y:S02]  /*a7f0*/  ISETP.GE.AND P4, PT, R215, RZ, PT ;  /* 0x000000ffd700720c */ /* 0x000fe40003f86270 */
[----:B------:R-:W-:Y:S01]  /*a800*/  IABS R215, R220 ;  /* 0x000000dc00d77213 */ /* 0x000fe20000000000 */
[--C-:B------:R-:W-:Y:S02]  /*a810*/  @!P0 IMAD.IADD R212, R212, 0x1, -R5.reuse ;  /* 0x00000001d4d48824 */ /* 0x100fe400078e0a05 */
[----:B------:R-:W-:-:S02]  /*a820*/  @!P6 IMAD.IADD R213, R213, 0x1, -R5 ;  /* 0x00000001d5d5e824 */ /* 0x000fc400078e0a05 */
[----:B------:R-:W-:Y:S01]  /*a830*/  IMAD.MOV R9, RZ, RZ, -R8 ;  /* 0x000000ffff097224 */ /* 0x000fe200078e0a08 */
[----:B------:R-:W-:Y:S01]  /*a840*/  ISETP.GT.U32.AND P6, PT, R5, R212, PT ;  /* 0x000000d40500720c */ /* 0x000fe20003fc4070 */
[----:B------:R-:W-:-:S04]  /*a850*/  IMAD.HI.U32 R8, R2, R215, RZ ;  /* 0x000000d702087227 */ /* 0x000fc800078e00ff */
[----:B------:R-:W-:Y:S01]  /*a860*/  @!P2 IMAD.IADD R211, R211, 0x1, -R5 ;  /* 0x00000001d3d3a824 */ /* 0x000fe200078e0a05 */
[----:B------:R-:W-:Y:S01]  /*a870*/  ISETP.GE.AND P2, PT, R216, RZ, PT ;  /* 0x000000ffd800720c */ /* 0x000fe20003f46270 */
[----:B------:R-:W-:Y:S01]  /*a880*/  IMAD.MOV R8, RZ, RZ, -R8 ;  /* 0x000000ffff087224 */ /* 0x000fe200078e0a08 */
[----:B------:R-:W-:Y:S01]  /*a890*/  IABS R216, R219 ;  /* 0x000000db00d87213 */ /* 0x000fe20000000000 */
[C---:B------:R-:W-:Y:S01]  /*a8a0*/  IMAD R214, R5.reuse, R9, R214 ;  /* 0x0000000905d67224 */ /* 0x040fe200078e02d6 */
[C---:B------:R-:W-:Y:S01]  /*a8b0*/  ISETP.GT.U32.AND P0, PT, R5.reuse, R211, PT ;  /* 0x000000d30500720c */ /* 0x040fe20003f04070 */
[C---:B------:R-:W-:Y:S02]  /*a8c0*/  IMAD R215, R5.reuse, R8, R215 ;  /* 0x0000000805d77224 */ /* 0x040fe400078e02d7 */
[----:B------:R-:W-:Y:S02]  /*a8d0*/  @!P6 IMAD.IADD R212, R212, 0x1, -R5 ;  /* 0x00000001d4d4e824 */ /* 0x000fe400078e0a05 */
[----:B------:R-:W-:Y:S01]  /*a8e0*/  @!P1 IMAD.MOV R209, RZ, RZ, -R209 ;  /* 0x000000ffffd19224 */ /* 0x000fe200078e0ad1 */
[C---:B------:R-:W-:Y:S01]  /*a8f0*/  ISETP.GT.U32.AND P6, PT, R5.reuse, R215, PT ;  /* 0x000000d70500720c */ /* 0x040fe20003fc4070 */
[----:B------:R-:W-:Y:S01]  /*a900*/  IMAD.HI.U32 R8, R2, R216, RZ ;  /* 0x000000d802087227 */ /* 0x000fe200078e00ff */
[----:B------:R-:W-:-:S03]  /*a910*/  ISETP.GT.U32.AND P1, PT, R5, R213, PT ;  /* 0x000000d50500720c */ /* 0x000fc60003f24070 */
[----:B------:R-:W-:Y:S02]  /*a920*/  IMAD.MOV R9, RZ, RZ, -R8 ;  /* 0x000000ffff097224 */ /* 0x000fe400078e0a08 */
[--C-:B------:R-:W-:Y:S01]  /*a930*/  @!P0 IMAD.IADD R211, R211, 0x1, -R5.reuse ;  /* 0x00000001d3d38824 */ /* 0x100fe200078e0a05 */
[C---:B------:R-:W-:Y:S01]  /*a940*/  ISETP.GT.U32.AND P0, PT, R5.reuse, R214, PT ;  /* 0x000000d60500720c */ /* 0x040fe20003f04070 */
[----:B------:R-:W-:Y:S02]  /*a950*/  @!P3 IMAD.MOV R210, RZ, RZ, -R210 ;  /* 0x000000ffffd2b224 */ /* 0x000fe400078e0ad2 */
[----:B------:R-:W-:Y:S01]  /*a960*/  IMAD R216, R5, R9, R216 ;  /* 0x0000000905d87224 */ /* 0x000fe200078e02d8 */
[----:B------:R-:W-:Y:S01]  /*a970*/  LOP3.LUT R9, R7, 0x48, RZ, 0xfc, !PT ;  /* 0x0000004807097812 */ /* 0x000fe200078efcff */
[----:B------:R-:W-:Y:S02]  /*a980*/  @!P6 IMAD.IADD R215, R215, 0x1, -R5 ;  /* 0x00000001d7d7e824 */ /* 0x000fe400078e0a05 */
[----:B------:R-:W-:-:S03]  /*a990*/  IMAD.HI.U32 R8, R2, R217, RZ ;  /* 0x000000d902087227 */ /* 0x000fc600078e00ff */
[----:B------:R-:W-:Y:S01]  /*a9a0*/  ISETP.GT.U32.AND P3, PT, R5, R215, PT ;  /* 0x000000d70500720c */ /* 0x000fe20003f64070 */
[----:B------:R-:W-:Y:S01]  /*a9b0*/  @!P1 IMAD.IADD R213, R213, 0x1, -R5 ;  /* 0x00000001d5d59824 */ /* 0x000fe200078e0a05 */
[----:B------:R-:W-:Y:S01]  /*a9c0*/  ISETP.GE.AND P1, PT, R10, RZ, PT ;  /* 0x000000ff0a00720c */ /* 0x000fe20003f26270 */
[----:B------:R-:W-:Y:S01]  /*a9d0*/  @!P5 IMAD.MOV R211, RZ, RZ, -R211 ;  /* 0x000000ffffd3d224 */ /* 0x000fe200078e0ad3 */
[C---:B------:R-:W-:Y:S01]  /*a9e0*/  ISETP.GT.U32.AND P5, PT, R5.reuse, R216, PT ;  /* 0x000000d80500720c */ /* 0x040fe20003fa4070 */
[----:B------:R-:W-:Y:S01]  /*a9f0*/  @!P0 IMAD.IADD R214, R214, 0x1, -R5 ;  /* 0x00000001d6d68824 */ /* 0x000fe200078e0a05 */
[----:B------:R-:W-:Y:S01]  /*aa00*/  ISETP.GE.AND P0, PT, R220, RZ, PT ;  /* 0x000000ffdc00720c */ /* 0x000fe20003f06270 */
[----:B------:R-:W-:Y:S02]  /*aa10*/  IMAD.MOV R10, RZ, RZ, -R8 ;  /* 0x000000ffff0a7224 */ /* 0x000fe400078e0a08 */
[----:B------:R-:W-:Y:S01]  /*aa20*/  IMAD.HI.U32 R8, R2, R218, RZ ;  /* 0x000000da02087227 */ /* 0x000fe200078e00ff */
[----:B------:R-:W-:-:S03]  /*aa30*/  ISETP.GT.U32.AND P6, PT, R5, R214, PT ;  /* 0x000000d60500720c */ /* 0x000fc60003fc4070 */
[----:B------:R-:W-:Y:S01]  /*aa40*/  IMAD R217, R5, R10, R217 ;  /* 0x0000000a05d97224 */ /* 0x000fe200078e02d9 */
[----:B------:R-:W-:Y:S01]  /*aa50*/  LOP3.LUT R10, R7, 0x44, RZ, 0xfc, !PT ;  /* 0x00000044070a7812 */ /* 0x000fe200078efcff */
[----:B------:R-:W-:Y:S02]  /*aa60*/  IMAD.MOV R8, RZ, RZ, -R8 ;  /* 0x000000ffff087224 */ /* 0x000fe400078e0a08 */
[--C-:B------:R-:W-:Y:S01]  /*aa70*/  @!P3 IMAD.IADD R215, R215, 0x1, -R5.reuse ;  /* 0x00000001d7d7b824 */ /* 0x100fe200078e0a05 */
[C---:B------:R-:W-:Y:S01]  /*aa80*/  ISETP.GT.U32.AND P3, PT, R5.reuse, R217, PT ;  /* 0x000000d90500720c */ /* 0x040fe20003f64070 */
[C---:B------:R-:W-:Y:S02]  /*aa90*/  IMAD R218, R5.reuse, R8, R218 ;  /* 0x0000000805da7224 */ /* 0x040fe400078e02da */
[----:B------:R-:W-:Y:S02]  /*aaa0*/  @!P5 IMAD.IADD R216, R216, 0x1, -R5 ;  /* 0x00000001d8d8d824 */ /* 0x000fe400078e0a05 */
[----:B------:R-:W-:Y:S01]  /*aab0*/  @!P0 IMAD.MOV R215, RZ, RZ, -R215 ;  /* 0x000000ffffd78224 */ /* 0x000fe200078e0ad7 */
[----:B------:R-:W-:Y:S01]  /*aac0*/  ISETP.GT.U32.AND P0, PT, R5, R218, PT ;  /* 0x000000da0500720c */ /* 0x000fe20003f04070 */
[----:B------:R-:W-:Y:S01]  /*aad0*/  @!P4 IMAD.MOV R212, RZ, RZ, -R212 ;  /* 0x000000ffffd4c224 */ /* 0x000fe200078e0ad4 */
[----:B------:R-:W-:Y:S01]  /*aae0*/  ISETP.GE.AND P4, PT, R219, RZ, PT ;  /* 0x000000ffdb00720c */ /* 0x000fe20003f86270 */
[----:B------:R-:W-:Y:S01]  /*aaf0*/  @!P6 IMAD.IADD R214, R214, 0x1, -R5 ;  /* 0x00000001d6d6e824 */ /* 0x000fe200078e0a05 */
[----:B------:R-:W-:Y:S01]  /*ab00*/  IABS R219, R9 ;  /* 0x0000000900db7213 */ /* 0x000fe20000000000 */
[----:B------:R-:W-:Y:S01]  /*ab10*/  @!P2 IMAD.MOV R213, RZ, RZ, -R213 ;  /* 0x000000ffffd5a224 */ /* 0x000fe200078e0ad5 */
[----:B------:R-:W-:Y:S01]  /*ab20*/  ISETP.GT.U32.AND P5, PT, R5, R216, PT ;  /* 0x000000d80500720c */ /* 0x000fe20003fa4070 */
[----:B------:R-:W-:Y:S01]  /*ab30*/  @!P3 IMAD.IADD R217, R217, 0x1, -R5 ;  /* 0x00000001d9d9b824 */ /* 0x000fe200078e0a05 */
[----:B------:R-:W-:Y:S01]  /*ab40*/  ISETP.GE.AND P2, PT, R221, RZ, PT ;  /* 0x000000ffdd00720c */ /* 0x000fe20003f46270 */
[----:B------:R-:W-:Y:S01]  /*ab50*/  IMAD.HI.U32 R8, R2, R219, RZ ;  /* 0x000000db02087227 */ /* 0x000fe200078e00ff */
[----:B------:R-:W-:-:S02]  /*ab60*/  IABS R221, R10 ;  /* 0x0000000a00dd7213 */ /* 0x000fc40000000000 */
[----:B------:R-:W-:Y:S01]  /*ab70*/  ISETP.GT.U32.AND P3, PT, R5, R217, PT ;  /* 0x000000d90500720c */ /* 0x000fe20003f64070 */
[----:B------:R-:W-:Y:S01]  /*ab80*/  @!P1 IMAD.MOV R214, RZ, RZ, -R214 ;  /* 0x000000ffffd69224 */ /* 0x000fe200078e0ad6 */
[----:B------:R-:W-:Y:S01]  /*ab90*/  ISETP.GE.AND P1, PT, R9, RZ, PT ;  /* 0x000000ff0900720c */ /* 0x000fe20003f26270 */
[----:B------:R-:W-:Y:S01]  /*aba0*/  IMAD.MOV R8, RZ, RZ, -R8 ;  /* 0x000000ffff087224 */ /* 0x000fe200078e0a08 */
[----:B------:R-:W-:Y:S01]  /*abb0*/  LOP3.LUT R9, R7, 0x46, RZ, 0xfc, !PT ;  /* 0x0000004607097812 */ /* 0x000fe200078efcff */
[--C-:B------:R-:W-:Y:S01]  /*abc0*/  @!P0 IMAD.IADD R218, R218, 0x1, -R5.reuse ;  /* 0x00000001dada8824 */ /* 0x100fe200078e0a05 */
[----:B------:R-:W-:Y:S01]  /*abd0*/  ISETP.GE.AND P6, PT, R222, RZ, PT ;  /* 0x000000ffde00720c */ /* 0x000fe20003fc6270 */
[----:B------:R-:W-:Y:S01]  /*abe0*/  @!P5 IMAD.IADD R216, R216, 0x1, -R5 ;  /* 0x00000001d8d8d824 */ /* 0x000fe200078e0a05 */
[----:B------:R-:W-:Y:S01]  /*abf0*/  IABS R220, R9 ;  /* 0x0000000900dc7213 */ /* 0x000fe20000000000 */
[C---:B------:R-:W-:Y:S01]  /*ac00*/  IMAD R219, R5.reuse, R8, R219 ;  /* 0x0000000805db7224 */ /* 0x040fe200078e02db */
[----:B------:R-:W-:Y:S01]  /*ac10*/  ISETP.GT.U32.AND P0, PT, R5, R218, PT ;  /* 0x000000da0500720c */ /* 0x000fe20003f04070 */
[----:B------:R-:W-:Y:S01]  /*ac20*/  @!P4 IMAD.MOV R216, RZ, RZ, -R216 ;  /* 0x000000ffffd8c224 */ /* 0x000fe200078e0ad8 */
[----:B------:R-:W-:Y:S01]  /*ac30*/  ISETP.GE.AND P5, PT, R9, RZ, PT ;  /* 0x000000ff0900720c */ /* 0x000fe20003fa6270 */
[----:B------:R-:W-:Y:S01]  /*ac40*/  IMAD.HI.U32 R8, R2, R220, RZ ;  /* 0x000000dc02087227 */ /* 0x000fe200078e00ff */
[----:B------:R-:W-:-:S02]  /*ac50*/  ISETP.GT.U32.AND P4, PT, R5, R219, PT ;  /* 0x000000db0500720c */ /* 0x000fc40003f84070 */
[----:B------:R-:W-:Y:S01]  /*ac60*/  IABS R222, R223 ;  /* 0x000000df00de7213 */ /* 0x000fe20000000000 */
[----:B------:R-:W-:-:S04]  /*ac70*/  IMAD.HI.U32 R9, R2, R221, RZ ;  /* 0x000000dd02097227 */ /* 0x000fc800078e00ff */
[----:B------:R-:W-:Y:S01]  /*ac80*/  @!P3 IMAD.IADD R217, R217, 0x1, -R5 ;  /* 0x00000001d9d9b824 */ /* 0x000fe200078e0a05 */
[----:B------:R-:W-:Y:S01]  /*ac90*/  ISETP.GE.AND P3, PT, R10, RZ, PT ;  /* 0x000000ff0a00720c */ /* 0x000fe20003f66270 */
[----:B------:R-:W-:Y:S02]  /*aca0*/  IMAD.MOV R8, RZ, RZ, -R8 ;  /* 0x000000ffff087224 */ /* 0x000fe400078e0a08 */
[----:B------:R-:W-:Y:S02]  /*acb0*/  IMAD.MOV R10, RZ, RZ, -R9 ;  /* 0x000000ffff0a7224 */ /* 0x000fe400078e0a09 */
[C---:B------:R-:W-:Y:S02]  /*acc0*/  IMAD R220, R5.reuse, R8, R220 ;  /* 0x0000000805dc7224 */ /* 0x040fe400078e02dc */
[----:B------:R-:W-:Y:S01]  /*acd0*/  IMAD R221, R5, R10, R221 ;  /* 0x0000000a05dd7224 */ /* 0x000fe200078e02dd */
[----:B------:R-:W-:Y:S01]  /*ace0*/  LOP3.LUT R10, R7, 0x40, RZ, 0xfc, !PT ;  /* 0x00000040070a7812 */ /* 0x000fe200078efcff */
[--C-:B------:R-:W-:Y:S01]  /*acf0*/  @!P0 IMAD.IADD R218, R218, 0x1, -R5.reuse ;  /* 0x00000001dada8824 */ /* 0x100fe200078e0a05 */
[----:B------:R-:W-:Y:S01]  /*ad00*/  ISETP.GT.U32.AND P0, PT, R5, R220, PT ;  /* 0x000000dc0500720c */ /* 0x000fe20003f04070 */
[----:B------:R-:W-:-:S02]  /*ad10*/  @!P4 IMAD.IADD R219, R219, 0x1, -R5 ;  /* 0x00000001dbdbc824 */ /* 0x000fc400078e0a05 */
        /* <DEDUP_REMOVED lines=9> */
[--C-:B------:R-:W-:Y:S02]  /*adb0*/  @!P0 IMAD.IADD R220, R220, 0x1, -R5.reuse ;  /* 0x00000001dcdc8824 */ /* 0x100fe400078e0a05 */
[--C-:B------:R-:W-:Y:S02]  /*adc0*/  @!P6 IMAD.IADD R221, R221, 0x1, -R5.reuse ;  /* 0x00000001dddde824 */ /* 0x100fe400078e0a05 */
[----:B------:R-:W-:Y:S01]  /*add0*/  @!P4 IMAD.IADD R219, R219, 0x1, -R5 ;  /* 0x00000001dbdbc824 */ /* 0x000fe200078e0a05 */
[C---:B------:R-:W-:Y:S01]  /*ade0*/  ISETP.GT.U32.AND P4, PT, R5.reuse, R222, PT ;  /* 0x000000de0500720c */ /* 0x040fe20003f84070 */
[----:B------:R-:W-:Y:S01]  /*adf0*/  IMAD.HI.U32 R8, R2, R223, RZ ;  /* 0x000000df02087227 */ /* 0x000fe200078e00ff */
[----:B------:R-:W-:-:S02]  /*ae00*/  ISETP.GT.U32.AND P0, PT, R5, R220, PT ;  /* 0x000000dc0500720c */ /* 0x000fc40003f04070 */
[----:B------:R-:W-:Y:S01]  /*ae10*/  ISETP.GT.U32.AND P6, PT, R5, R221, PT ;  /* 0x000000dd0500720c */ /* 0x000fe20003fc4070 */
[----:B------:R-:W-:-:S04]  /*ae20*/  IMAD.HI.U32 R9, R2, R224, RZ ;  /* 0x000000e002097227 */ /* 0x000fc800078e00ff */
[----:B------:R-:W-:Y:S02]  /*ae30*/  IMAD.MOV R8, RZ, RZ, -R8 ;  /* 0x000000ffff087224 */ /* 0x000fe400078e0a08 */
[----:B------:R-:W-:Y:S02]  /*ae40*/  IMAD.MOV R9, RZ, RZ, -R9 ;  /* 0x000000ffff097224 */ /* 0x000fe400078e0a09 */
[----:B------:R-:W-:Y:S01]  /*ae50*/  IMAD R223, R5, R8, R223 ;  /* 0x0000000805df7224 */ /* 0x000fe200078e02df */
[----:B------:R-:W-:Y:S01]  /*ae60*/  LOP3.LUT R8, R7, 0x3a, RZ, 0xfc, !PT ;  /* 0x0000003a07087812 */ /* 0x000fe200078efcff */
[--C-:B------:R-:W-:Y:S02]  /*ae70*/  @!P4 IMAD.IADD R222, R222, 0x1, -R5.reuse ;  /* 0x00000001dedec824 */ /* 0x100fe400078e0a05 */
[--C-:B------:R-:W-:Y:S01]  /*ae80*/  @!P0 IMAD.IADD R220, R220, 0x1, -R5.reuse ;  /* 0x00000001dcdc8824 */ /* 0x100fe200078e0a05 */
[----:B------:R-:W-:Y:S01]  /*ae90*/  ISETP.GE.AND P0, PT, R227, RZ, PT ;  /* 0x000000ffe300720c */ /* 0x000fe20003f06270 */
[C---:B------:R-:W-:Y:S01]  /*aea0*/  IMAD R224, R5.reuse, R9, R224 ;  /* 0x0000000905e07224 */ /* 0x040fe200078e02e0 */
[----:B------:R-:W-:Y:S01]  /*aeb0*/  ISETP.GT.U32.AND P4, PT, R5, R222, PT ;  /* 0x000000de0500720c */ /* 0x000fe20003f84070 */
[----:B------:R-:W-:Y:S01]  /*aec0*/  @!P6 IMAD.IADD R221, R221, 0x1, -R5 ;  /* 0x00000001dddde824 */ /* 0x000fe200078e0a05 */
[C---:B------:R-:W-:Y:S01]  /*aed0*/  ISETP.GT.U32.AND P6, PT, R5.reuse, R223, PT ;  /* 0x000000df0500720c */ /* 0x040fe20003fc4070 */
[----:B------:R-:W-:Y:S01]  /*aee0*/  @!P1 IMAD.MOV R219, RZ, RZ, -R219 ;  /* 0x000000ffffdb9224 */ /* 0x000fe200078e0adb */
[----:B------:R-:W-:Y:S01]  /*aef0*/  ISETP.GE.AND P1, PT, R10, RZ, PT ;  /* 0x000000ff0a00720c */ /* 0x000fe20003f26270 */
[----:B------:R-:W-:Y:S01]  /*af00*/  @!P5 IMAD.MOV R220, RZ, RZ, -R220 ;  /* 0x000000ffffdcd224 */ /* 0x000fe200078e0adc */
[----:B------:R-:W-:Y:S01]  /*af10*/  ISETP.GT.U32.AND P5, PT, R5, R224, PT ;  /* 0x000000e00500720c */ /* 0x000fe20003fa4070 */
[----:B------:R-:W-:Y:S01]  /*af20*/  IMAD.HI.U32 R10, R2, R225, RZ ;  /* 0x000000e1020a7227 */ /* 0x000fe200078e00ff */
[----:B------:R-:W-:-:S03]  /*af30*/  IABS R227, R230 ;  /* 0x000000e600e37213 */ /* 0x000fc60000000000 */
[----:B------:R-:W-:Y:S02]  /*af40*/  IMAD.MOV R10, RZ, RZ, -R10 ;  /* 0x000000ffff0a7224 */ /* 0x000fe400078e0a0a */
[----:B------:R-:W-:Y:S01]  /*af50*/  @!P3 IMAD.MOV R221, RZ, RZ, -R221 ;  /* 0x000000ffffddb224 */ /* 0x000fe200078e0add */
[----:B------:R-:W-:Y:S01]  /*af60*/  ISETP.GE.AND P3, PT, R226, RZ, PT ;  /* 0x000000ffe200720c */ /* 0x000fe20003f66270 */
[----:B------:R-:W-:Y:S01]  /*af70*/  IMAD R225, R5, R10, R225 ;  /* 0x0000000a05e17224 */ /* 0x000fe200078e02e1 */
[----:B------:R-:W-:Y:S01]  /*af80*/  IABS R226, R8 ;  /* 0x0000000800e27213 */ /* 0x000fe20000000000 */
[--C-:B------:R-:W-:Y:S01]  /*af90*/  @!P6 IMAD.IADD R223, R223, 0x1, -R5.reuse ;  /* 0x00000001dfdfe824 */ /* 0x100fe200078e0a05 */
[----:B------:R-:W-:Y:S01]  /*afa0*/  ISETP.GE.AND P6, PT, R8, RZ, PT ;  /* 0x000000ff0800720c */ /* 0x000fe20003fc6270 */
[--C-:B------:R-:W-:Y:S01]  /*afb0*/  @!P4 IMAD.IADD R222, R222, 0x1, -R5.reuse ;  /* 0x00000001dedec824 */ /* 0x100fe200078e0a05 */
[C---:B------:R-:W-:Y:S01]  /*afc0*/  ISETP.GT.U32.AND P4, PT, R5.reuse, R225, PT ;  /* 0x000000e10500720c */ /* 0x040fe20003f84070 */
[----:B------:R-:W-:Y:S01]  /*afd0*/  @!P5 IMAD.IADD R224, R224, 0x1, -R5 ;  /* 0x00000001e0e0d824 */ /* 0x000fe200078e0a05 */
[----:B------:R-:W-:Y:S01]  /*afe0*/  ISETP.GT.U32.AND P5, PT, R5, R223, PT ;  /* 0x000000df0500720c */ /* 0x000fe20003fa4070 */
[----:B------:R-:W-:Y:S01]  /*aff0*/  IMAD.HI.U32 R8, R2, R226, RZ ;  /* 0x000000e202087227 */ /* 0x000fe200078e00ff */
[----:B------:R-:W-:-:S03]  /*b000*/  LOP3.LUT R10, R7, 0x34, RZ, 0xfc, !PT ;  /* 0x00000034070a7812 */ /* 0x000fc600078efcff */
[----:B------:R-:W-:Y:S01]  /*b010*/  IMAD.MOV R9, RZ, RZ, -R8 ;  /* 0x000000ffff097224 */ /* 0x000fe200078e0a08 */
[----:B------:R-:W-:Y:S01]  /*b020*/  IABS R229, R10 ;  /* 0x0000000a00e57213 */ /* 0x000fe20000000000 */
[----:B------:R-:W-:Y:S02]  /*b030*/  @!P2 IMAD.MOV R222, RZ, RZ, -R222 ;  /* 0x000000ffffdea224 */ /* 0x000fe400078e0ade */
[----:B------:R-:W-:Y:S01]  /*b040*/  IMAD R226, R5, R9, R226 ;  /* 0x0000000905e27224 */ /* 0x000fe200078e02e2 */
[----:B------:R-:W-:Y:S01]  /*b050*/  LOP3.LUT R9, R7, 0x32, RZ, 0xfc, !PT ;  /* 0x0000003207097812 */ /* 0x000fe200078efcff */
[--C-:B------:R-:W-:Y:S01]  /*b060*/  @!P4 IMAD.IADD R225, R225, 0x1, -R5.reuse ;  /* 0x00000001e1e1c824 */ /* 0x100fe200078e0a05 */
[----:B------:R-:W-:Y:S01]  /*b070*/  ISETP.GT.U32.AND P4, PT, R5, R224, PT ;  /* 0x000000e00500720c */ /* 0x000fe20003f84070 */
[----:B------:R-:W-:Y:S01]  /*b080*/  @!P5 IMAD.IADD R223, R223, 0x1, -R5 ;  /* 0x00000001dfdfd824 */ /* 0x000fe200078e0a05 */
[C---:B------:R-:W-:Y:S01]  /*b090*/  ISETP.GT.U32.AND P5, PT, R5.reuse, R226, PT ;  /* 0x000000e20500720c */ /* 0x040fe20003fa4070 */
[----:B------:R-:W-:Y:S01]  /*b0a0*/  IMAD.HI.U32 R8, R2, R227, RZ ;  /* 0x000000e302087227 */ /* 0x000fe200078e00ff */
[----:B------:R-:W-:-:S02]  /*b0b0*/  ISETP.GT.U32.AND P2, PT, R5, R225, PT ;  /* 0x000000e10500720c */ /* 0x000fc40003f44070 */
[----:B------:R-:W-:Y:S01]  /*b0c0*/  IABS R232, R9 ;  /* 0x0000000900e87213 */ /* 0x000fe20000000000 */
[----:B------:R-:W-:Y:S02]  /*b0d0*/  IMAD.MOV R8, RZ, RZ, -R8 ;  /* 0x000000ffff087224 */ /* 0x000fe400078e0a08 */
[----:B------:R-:W-:Y:S02]  /*b0e0*/  @!P1 IMAD.MOV R223, RZ, RZ, -R223 ;  /* 0x000000ffffdf9224 */ /* 0x000fe400078e0adf */
[----:B------:R-:W-:Y:S02]  /*b0f0*/  IMAD R227, R5, R8, R227 ;  /* 0x0000000805e37224 */ /* 0x000fe400078e02e3 */
[----:B------:R-:W-:-:S04]  /*b100*/  IMAD.HI.U32 R8, R2, R231, RZ ;  /* 0x000000e702087227 */ /* 0x000fc800078e00ff */
[--C-:B------:R-:W-:Y:S01]  /*b110*/  @!P5 IMAD.IADD R226, R226, 0x1, -R5.reuse ;  /* 0x00000001e2e2d824 */ /* 0x100fe200078e0a05 */
[----:B------:R-:W-:Y:S01]  /*b120*/  ISETP.GE.AND P5, PT, R228, RZ, PT ;  /* 0x000000ffe400720c */ /* 0x000fe20003fa6270 */
[----:B------:R-:W-:Y:S01]  /*b130*/  @!P2 IMAD.IADD R225, R225, 0x1, -R5 ;  /* 0x00000001e1e1a824 */ /* 0x000fe200078e0a05 */
[----:B------:R-:W-:Y:S01]  /*b140*/  ISETP.GE.AND P2, PT, R230, RZ, PT ;  /* 0x000000ffe600720c */ /* 0x000fe20003f46270 */
[----:B------:R-:W-:Y:S01]  /*b150*/  IMAD.MOV R230, RZ, RZ, -R8 ;  /* 0x000000ffffe67224 */ /* 0x000fe200078e0a08 */
[----:B------:R-:W-:Y:S01]  /*b160*/  ISETP.GT.U32.AND P1, PT, R5, R226, PT ;  /* 0x000000e20500720c */ /* 0x000fe20003f24070 */
[----:B------:R-:W-:-:S04]  /*b170*/  IMAD.HI.U32 R8, R2, R229, RZ ;  /* 0x000000e502087227 */ /* 0x000fc800078e00ff */
[C---:B------:R-:W-:Y:S02]  /*b180*/  IMAD R228, R5.reuse, R230, R231 ;  /* 0x000000e605e47224 */ /* 0x040fe400078e02e7 */
[----:B------:R-:W-:Y:S01]  /*b190*/  @!P4 IMAD.IADD R224, R224, 0x1, -R5 ;  /* 0x00000001e0e0c824 */ /* 0x000fe200078e0a05 */
[C---:B------:R-:W-:Y:S01]  /*b1a0*/  ISETP.GT.U32.AND P4, PT, R5.reuse, R227, PT ;  /* 0x000000e30500720c */ /* 0x040fe20003f84070 */
[----:B------:R-:W-:Y:S02]  /*b1b0*/  IMAD.MOV R230, RZ, RZ, -R8 ;  /* 0x000000ffffe67224 */ /* 0x000fe400078e0a08 */
[----:B------:R-:W-:Y:S01]  /*b1c0*/  @!P0 IMAD.MOV R224, RZ, RZ, -R224 ;  /* 0x000000ffffe08224 */ /* 0x000fe200078e0ae0 */
[C---:B------:R-:W-:Y:S01]  /*b1d0*/  ISETP.GT.U32.AND P0, PT, R5.reuse, R228, PT ;  /* 0x000000e40500720c */ /* 0x040fe20003f04070 */
[----:B------:R-:W-:Y:S02]  /*b1e0*/  IMAD R229, R5, R230, R229 ;  /* 0x000000e605e57224 */ /* 0x000fe400078e02e5 */
[----:B------:R-:W-:-:S02]  /*b1f0*/  IMAD.MOV.U32 R231, RZ, RZ, R232 ;  /* 0x000000ffffe77224 */ /* 0x000fc400078e00e8 */
[----:B------:R-:W-:Y:S01]  /*b200*/  @!P1 IMAD.IADD R226, R226, 0x1, -R5 ;  /* 0x00000001e2e29824 */ /* 0x000fe200078e0a05 */
[----:B------:R-:W-:Y:S01]  /*b210*/  ISETP.GT.U32.AND P1, PT, R5, R229, PT ;  /* 0x000000e50500720c */ /* 0x000fe20003f24070 */
[----:B------:R-:W-:-:S04]  /*b220*/  IMAD.HI.U32 R8, R2, R231, RZ ;  /* 0x000000e702087227 */ /* 0x000fc800078e00ff */
[----:B------:R-:W-:Y:S02]  /*b230*/  IMAD.MOV R8, RZ, RZ, -R8 ;  /* 0x000000ffff087224 */ /* 0x000fe400078e0a08 */
[----:B------:R-:W-:Y:S01]  /*b240*/  @!P0 IMAD.IADD R228, R228, 0x1, -R5 ;  /* 0x00000001e4e48824 */ /* 0x000fe200078e0a05 */
[----:B------:R-:W-:Y:S01]  /*b250*/  ISETP.GE.AND P0, PT, R9, RZ, PT ;  /* 0x000000ff0900720c */ /* 0x000fe20003f06270 */
[----:B------:R-:W-:Y:S01]  /*b260*/  IMAD R230, R5, R8, R231 ;  /* 0x0000000805e67224 */ /* 0x000fe200078e02e7 */
[----:B------:R-:W-:Y:S01]  /*b270*/  IABS R231, R234 ;  /* 0x000000ea00e77213 */ /* 0x000fe20000000000 */
[----:B------:R-:W-:Y:S01]  /*b280*/  @!P3 IMAD.MOV R225, RZ, RZ, -R225 ;  /* 0x000000ffffe1b224 */ /* 0x000fe200078e0ae1 */
        /* <DEDUP_REMOVED lines=9> */
[----:B------:R-:W-:Y:S01]  /*b320*/  IABS R233, R8 ;  /* 0x0000000800e97213 */ /* 0x000fe20000000000 */
[C---:B------:R-:W-:Y:S02]  /*b330*/  IMAD R231, R5.reuse, R236, R231 ;  /* 0x000000ec05e77224 */ /* 0x040fe400078e02e7 */
[----:B------:R-:W-:Y:S01]  /*b340*/  IMAD.HI.U32 R9, R2, R232, RZ ;  /* 0x000000e802097227 */ /* 0x000fe200078e00ff */
[----:B------:R-:W-:-:S03]  /*b350*/  ISETP.GT.U32.AND P4, PT, R5, R227, PT ;  /* 0x000000e30500720c */ /* 0x000fc60003f84070 */
[----:B------:R-:W-:Y:S01]  /*b360*/  @!P1 IMAD.IADD R228, R228, 0x1, -R5 ;  /* 0x00000001e4e49824 */ /* 0x000fe200078e0a05 */
[C---:B------:R-:W-:Y:S01]  /*b370*/  ISETP.GT.U32.AND P1, PT, R5.reuse, R231, PT ;  /* 0x000000e70500720c */ /* 0x040fe20003f24070 */
[----:B------:R-:W-:Y:S02]  /*b380*/  IMAD.MOV R9, RZ, RZ, -R9 ;  /* 0x000000ffff097224 */ /* 0x000fe400078e0a09 */
[----:B------:R-:W-:Y:S01]  /*b390*/  @!P6 IMAD.MOV R226, RZ, RZ, -R226 ;  /* 0x000000ffffe2e224 */ /* 0x000fe200078e0ae2 */
[C---:B------:R-:W-:Y:S01]  /*b3a0*/  ISETP.GT.U32.AND P6, PT, R5.reuse, R229, PT ;  /* 0x000000e50500720c */ /* 0x040fe20003fc4070 */
[----:B------:R-:W-:Y:S01]  /*b3b0*/  IMAD R232, R5, R9, R232 ;  /* 0x0000000905e87224 */ /* 0x000fe200078e02e8 */
[----:B------:R-:W-:Y:S01]  /*b3c0*/  LOP3.LUT R9, R7, 0x28, RZ, 0xfc, !PT ;  /* 0x0000002807097812 */ /* 0x000fe200078efcff */
[----:B------:R-:W-:Y:S02]  /*b3d0*/  @!P5 IMAD.MOV R228, RZ, RZ, -R228 ;  /* 0x000000ffffe4d224 */ /* 0x000fe400078e0ae4 */
[----:B------:R-:W-:Y:S01]  /*b3e0*/  @!P4 IMAD.IADD R227, R227, 0x1, -R5 ;  /* 0x00000001e3e3c824 */ /* 0x000fe200078e0a05 */
[C---:B------:R-:W-:Y:S01]  /*b3f0*/  ISETP.GT.U32.AND P5, PT, R5.reuse, R232, PT ;  /* 0x000000e80500720c */ /* 0x040fe20003fa4070 */
[----:B------:R-:W-:Y:S01]  /*b400*/  IMAD.HI.U32 R235, R2, R233, RZ ;  /* 0x000000e902eb7227 */ /* 0x000fe200078e00ff */
[----:B------:R-:W-:-:S03]  /*b410*/  ISETP.GT.U32.AND P4, PT, R5, R230, PT ;  /* 0x000000e60500720c */ /* 0x000fc60003f84070 */
[----:B------:R-:W-:Y:S02]  /*b420*/  @!P1 IMAD.IADD R231, R231, 0x1, -R5 ;  /* 0x00000001e7e79824 */ /* 0x000fe400078e0a05 */
[----:B------:R-:W-:Y:S01]  /*b430*/  @!P2 IMAD.MOV R227, RZ, RZ, -R227 ;  /* 0x000000ffffe3a224 */ /* 0x000fe200078e0ae3 */
[----:B------:R-:W-:Y:S01]  /*b440*/  ISETP.GE.AND P2, PT, R234, RZ, PT ;  /* 0x000000ffea00720c */ /* 0x000fe20003f46270 */
[----:B------:R-:W-:Y:S01]  /*b450*/  @!P6 IMAD.IADD R229, R229, 0x1, -R5 ;  /* 0x00000001e5e5e824 */ /* 0x000fe200078e0a05 */
[----:B------:R-:W-:Y:S01]  /*b460*/  ISETP.GT.U32.AND P1, PT, R5, R231, PT ;  /* 0x000000e70500720c */ /* 0x000fe20003f24070 */
[----:B------:R-:W-:Y:S01]  /*b470*/  IMAD.MOV R234, RZ, RZ, -R235 ;  /* 0x000000ffffea7224 */ /* 0x000fe200078e0aeb */
[----:B------:R-:W-:Y:S01]  /*b480*/  ISETP.GE.AND P6, PT, R10, RZ, PT ;  /* 0x000000ff0a00720c */ /* 0x000fe20003fc6270 */
[----:B------:R-:W-:Y:S01]  /*b490*/  @!P5 IMAD.IADD R232, R232, 0x1, -R5 ;  /* 0x00000001e8e8d824 */ /* 0x000fe200078e0a05 */
[----:B------:R-:W-:Y:S01]  /*b4a0*/  LOP3.LUT R10, R7, 0x2a, RZ, 0xfc, !PT ;  /* 0x0000002a070a7812 */ /* 0x000fe200078efcff */
[C---:B------:R-:W-:Y:S01]  /*b4b0*/  IMAD R233, R5.reuse, R234, R233 ;  /* 0x000000ea05e97224 */ /* 0x040fe200078e02e9 */
[----:B------:R-:W-:Y:S01]  /*b4c0*/  IABS R235, R9 ;  /* 0x0000000900eb7213 */ /* 0x000fe20000000000 */
[----:B------:R-:W-:Y:S01]  /*b4d0*/  @!P4 IMAD.IADD R230, R230, 0x1, -R5 ;  /* 0x00000001e6e6c824 */ /* 0x000fe200078e0a05 */
[----:B------:R-:W-:Y:S01]  /*b4e0*/  IABS R234, R10 ;  /* 0x0000000a00ea7213 */ /* 0x000fe20000000000 */
[----:B------:R-:W-:Y:S01]  /*b4f0*/  @!P3 IMAD.MOV R229, RZ, RZ, -R229 ;  /* 0x000000ffffe5b224 */ /* 0x000fe200078e0ae5 */
[C---:B------:R-:W-:Y:S01]  /*b500*/  ISETP.GT.U32.AND P5, PT, R5.reuse, R232, PT ;  /* 0x000000e80500720c */ /* 0x040fe20003fa4070 */
[----:B------:R-:W-:Y:S01]  /*b510*/  IMAD.HI.U32 R237, R2, R235, RZ ;  /* 0x000000eb02ed7227 */ /* 0x000fe200078e00ff */
[----:B------:R-:W-:-:S02]  /*b520*/  ISETP.GT.U32.AND P4, PT, R5, R230, PT ;  /* 0x000000e60500720c */ /* 0x000fc40003f84070 */
[----:B------:R-:W-:Y:S01]  /*b530*/  ISETP.GE.AND P3, PT, R10, RZ, PT ;  /* 0x000000ff0a00720c */ /* 0x000fe20003f66270 */
[----:B------:R-:W-:Y:S01]  /*b540*/  @!P1 IMAD.IADD R231, R231, 0x1, -R5 ;  /* 0x00000001e7e79824 */ /* 0x000fe200078e0a05 */
[----:B------:R-:W-:Y:S01]  /*b550*/  ISETP.GT.U32.AND P1, PT, R5, R233, PT ;  /* 0x000000e90500720c */ /* 0x000fe20003f24070 */
[----:B------:R-:W-:Y:S01]  /*b560*/  IMAD.HI.U32 R238, R2, R234, RZ ;  /* 0x000000ea02ee7227 */ /* 0x000fe200078e00ff */
[----:B------:R-:W-:-:S03]  /*b570*/  IABS R10, R245 ;  /* 0x000000f5000a7213 */ /* 0x000fc60000000000 */
[----:B------:R-:W-:Y:S02]  /*b580*/  IMAD.MOV R238, RZ, RZ, -R238 ;  /* 0x000000ffffee7224 */ /* 0x000fe400078e0aee */
[--C-:B------:R-:W-:Y:S02]  /*b590*/  @!P5 IMAD.IADD R232, R232, 0x1, -R5.reuse ;  /* 0x00000001e8e8d824 */ /* 0x100fe400078e0a05 */
[----:B------:R-:W-:Y:S01]  /*b5a0*/  IMAD R234, R5, R238, R234 ;  /* 0x000000ee05ea7224 */ /* 0x000fe200078e02ea */
[----:B------:R-:W-:Y:S01]  /*b5b0*/  LOP3.LUT R238, R7, 0x22, RZ, 0xfc, !PT ;  /* 0x0000002207ee7812 */ /* 0x000fe200078efcff */
        /* <DEDUP_REMOVED lines=9> */
[----:B------:R-:W-:Y:S01]  /*b650*/  IABS R236, R8 ;  /* 0x0000000800ec7213 */ /* 0x000fe20000000000 */
[----:B------:R-:W-:Y:S01]  /*b660*/  @!P2 IMAD.MOV R231, RZ, RZ, -R231 ;  /* 0x000000ffffe7a224 */ /* 0x000fe200078e0ae7 */
[----:B------:R-:W-:Y:S01]  /*b670*/  ISETP.GE.AND P2, PT, R8, RZ, PT ;  /* 0x000000ff0800720c */ /* 0x000fe20003f46270 */
[----:B------:R-:W-:Y:S01]  /*b680*/  IMAD.HI.U32 R8, R2, R10, RZ ;  /* 0x0000000a02087227 */ /* 0x000fe200078e00ff */
[----:B------:R-:W-:-:S03]  /*b690*/  IABS R237, R7 ;  /* 0x0000000700ed7213 */ /* 0x000fc60000000000 */
[--C-:B------:R-:W-:Y:S01]  /*b6a0*/  @!P5 IMAD.IADD R234, R234, 0x1, -R5.reuse ;  /* 0x00000001eaead824 */ /* 0x100fe200078e0a05 */
[----:B------:R-:W-:Y:S01]  /*b6b0*/  ISETP.GE.AND P5, PT, R239, RZ, PT ;  /* 0x000000ffef00720c */ /* 0x000fe20003fa6270 */
[----:B------:R-:W-:Y:S01]  /*b6c0*/  IMAD.MOV R8, RZ, RZ, -R8 ;  /* 0x000000ffff087224 */ /* 0x000fe200078e0a08 */
[----:B------:R-:W-:Y:S01]  /*b6d0*/  IABS R239, R239 ;  /* 0x000000ef00ef7213 */ /* 0x000fe20000000000 */
[----:B------:R-:W-:Y:S01]  /*b6e0*/  @!P1 IMAD.IADD R233, R233, 0x1, -R5 ;  /* 0x00000001e9e99824 */ /* 0x000fe200078e0a05 */
[----:B------:R-:W-:Y:S01]  /*b6f0*/  ISETP.GT.U32.AND P6, PT, R5, R234, PT ;  /* 0x000000ea0500720c */ /* 0x000fe20003fc4070 */
[----:B------:R-:W-:Y:S01]  /*b700*/  @!P0 IMAD.MOV R230, RZ, RZ, -R230 ;  /* 0x000000ffffe68224 */ /* 0x000fe200078e0ae6 */
[----:B------:R-:W-:Y:S01]  /*b710*/  ISETP.GE.AND P0, PT, R9, RZ, PT ;  /* 0x000000ff0900720c */ /* 0x000fe20003f06270 */
[----:B------:R-:W-:Y:S01]  /*b720*/  @!P4 IMAD.MOV R233, RZ, RZ, -R233 ;  /* 0x000000ffffe9c224 */ /* 0x000fe200078e0ae9 */
[----:B------:R-:W-:Y:S01]  /*b730*/  ISETP.GT.U32.AND P4, PT, R5, R235, PT ;  /* 0x000000eb0500720c */ /* 0x000fe20003f84070 */
[----:B------:R-:W-:Y:S01]  /*b740*/  IMAD.HI.U32 R9, R2, R236, RZ ;  /* 0x000000ec02097227 */ /* 0x000fe200078e00ff */
[----:B------:R-:W-:-:S02]  /*b750*/  ISETP.GE.AND P1, PT, R238, RZ, PT ;  /* 0x000000ffee00720c */ /* 0x000fc40003f26270 */
[----:B------:R-:W-:Y:S01]  /*b760*/  IABS R238, R238 ;  /* 0x000000ee00ee7213 */ /* 0x000fe20000000000 */
[C---:B------:R-:W-:Y:S02]  /*b770*/  IMAD R10, R5.reuse, R8, R10 ;  /* 0x00000008050a7224 */ /* 0x040fe400078e020a */
[----:B------:R-:W-:Y:S02]  /*b780*/  IMAD.MOV R9, RZ, RZ, -R9 ;  /* 0x000000ffff097224 */ /* 0x000fe400078e0a09 */
[--C-:B------:R-:W-:Y:S02]  /*b790*/  @!P6 IMAD.IADD R234, R234, 0x1, -R5.reuse ;  /* 0x00000001eaeae824 */ /* 0x100fe400078e0a05 */
[----:B------:R-:W-:Y:S02]  /*b7a0*/  IMAD R236, R5, R9, R236 ;  /* 0x0000000905ec7224 */ /* 0x000fe400078e02ec */
[----:B------:R-:W-:Y:S02]  /*b7b0*/  @!P4 IMAD.IADD R235, R235, 0x1, -R5 ;  /* 0x00000001ebebc824 */ /* 0x000fe400078e0a05 */
[----:B------:R-:W-:Y:S01]  /*b7c0*/  @!P3 IMAD.MOV R234, RZ, RZ, -R234 ;  /* 0x000000ffffeab224 */ /* 0x000fe200078e0aea */
[C---:B------:R-:W-:Y:S01]  /*b7d0*/  ISETP.GT.U32.AND P3, PT, R5.reuse, R10, PT ;  /* 0x0000000a0500720c */ /* 0x040fe20003f64070 */
[----:B------:R-:W-:Y:S01]  /*b7e0*/  IMAD.HI.U32 R8, R2, R237, RZ ;  /* 0x000000ed02087227 */ /* 0x000fe200078e00ff */
[----:B------:R-:W-:-:S02]  /*b7f0*/  ISETP.GT.U32.AND P4, PT, R5, R235, PT ;  /* 0x000000eb0500720c */ /* 0x000fc40003f84070 */
[----:B------:R-:W-:Y:S01]  /*b800*/  ISETP.GT.U32.AND P6, PT, R5, R236, PT ;  /* 0x000000ec0500720c */ /* 0x000fe20003fc4070 */
[----:B------:R-:W-:Y:S02]  /*b810*/  IMAD.MOV R8, RZ, RZ, -R8 ;  /* 0x000000ffff087224 */ /* 0x000fe400078e0a08 */
[----:B------:R-:W-:-:S04]  /*b820*/  IMAD.HI.U32 R9, R2, R238, RZ ;  /* 0x000000ee02097227 */ /* 0x000fc800078e00ff */
[----:B------:R-:W-:Y:S02]  /*b830*/  IMAD R237, R5, R8, R237 ;  /* 0x0000000805ed7224 */ /* 0x000fe400078e02ed */
[--C-:B------:R-:W-:Y:S02]  /*b840*/  @!P3 IMAD.IADD R10, R10, 0x1, -R5.reuse ;  /* 0x000000010a0ab824 */ /* 0x100fe400078e0a05 */
[----:B------:R-:W-:Y:S01]  /*b850*/  @!P4 IMAD.IADD R235, R235, 0x1, -R5 ;  /* 0x00000001ebebc824 */ /* 0x000fe200078e0a05 */
[C---:B------:R-:W-:Y:S01]  /*b860*/  ISETP.GT.U32.AND P4, PT, R5.reuse, R237, PT ;  /* 0x000000ed0500720c */ /* 0x040fe20003f84070 */
[----:B------:R-:W-:Y:S01]  /*b870*/  IMAD.HI.U32 R242, R2, R239, RZ ;  /* 0x000000ef02f27227 */ /* 0x000fe200078e00ff */
[----:B------:R-:W-:-:S03]  /*b880*/  ISETP.GT.U32.AND P3, PT, R5, R10, PT ;  /* 0x0000000a0500720c */ /* 0x000fc60003f64070 */
[----:B------:R-:W-:Y:S02]  /*b890*/  @!P6 IMAD.IADD R236, R236, 0x1, -R5 ;  /* 0x00000001ecece824 */ /* 0x000fe400078e0a05 */
[----:B------:R-:W-:Y:S02]  /*b8a0*/  IMAD.MOV R8, RZ, RZ, -R9 ;  /* 0x000000ffff087224 */ /* 0x000fe400078e0a09 */
[----:B------:R-:W-:Y:S01]  /*b8b0*/  IMAD.MOV R9, RZ, RZ, -R242 ;  /* 0x000000ffff097224 */ /* 0x000fe200078e0af2 */
[C---:B------:R-:W-:Y:S01]  /*b8c0*/  ISETP.GT.U32.AND P6, PT, R5.reuse, R236, PT ;  /* 0x000000ec0500720c */ /* 0x040fe20003fc4070 */
[----:B------:R-:W-:Y:S01]  /*b8d0*/  IMAD.MOV R242, RZ, RZ, -R244 ;  /* 0x000000fffff27224 */ /* 0x000fe200078e0af4 */
[----:B------:R-:W-:Y:S01]  /*b8e0*/  IABS R244, R16 ;  /* 0x0000001000f47213 */ /* 0x000fe20000000000 */
[----:B------:R-:W-:Y:S02]  /*b8f0*/  IMAD R239, R5, R9, R239 ;  /* 0x0000000905ef7224 */ /* 0x000fe400078e02ef */
[----:B------:R-:W-:-:S02]  /*b900*/  @!P4 IMAD.IADD R237, R237, 0x1, -R5 ;  /* 0x00000001ededc824 */ /* 0x000fc400078e0a05 */
[----:B------:R-:W-:Y:S01]  /*b910*/  @!P3 IMAD.IADD R10, R10, 0x1, -R5 ;  /* 0x000000010a0ab824 */ /* 0x000fe200078e0a05 */
[C---:B------:R-:W-:Y:S01]  /*b920*/  ISETP.GT.U32.AND P3, PT, R5.reuse, R239, PT ;  /* 0x000000ef0500720c */ /* 0x040fe20003f64070 */
[C---:B------:R-:W-:Y:S01]  /*b930*/  IMAD R238, R5.reuse, R8, R238 ;  /* 0x0000000805ee7224 */ /* 0x040fe200078e02ee */
[C---:B------:R-:W-:Y:S01]  /*b940*/  ISETP.GT.U32.AND P4, PT, R5.reuse, R237, PT ;  /* 0x000000ed0500720c */ /* 0x040fe20003f84070 */
[C---:B------:R-:W-:Y:S01]  /*b950*/  IMAD R240, R5.reuse, R242, R240 ;  /* 0x000000f205f07224 */ /* 0x040fe200078e02f0 */
[----:B------:R-:W-:Y:S01]  /*b960*/  IABS R242, R6 ;  /* 0x0000000600f27213 */ /* 0x000fe20000000000 */
[----:B------:R-:W-:Y:S01]  /*b970*/  IMAD.MOV R8, RZ, RZ, -R243 ;  /* 0x000000ffff087224 */ /* 0x000fe200078e0af3 */
[----:B------:R-:W-:Y:S01]  /*b980*/  IABS R243, R3 ;  /* 0x0000000300f37213 */ /* 0x000fe20000000000 */
[----:B------:R-:W-:Y:S01]  /*b990*/  @!P6 IMAD.IADD R236, R236, 0x1, -R5 ;  /* 0x00000001ecece824 */ /* 0x000fe200078e0a05 */
[C---:B------:R-:W-:Y:S01]  /*b9a0*/  ISETP.GT.U32.AND P6, PT, R5.reuse, R238, PT ;  /* 0x000000ee0500720c */ /* 0x040fe20003fc4070 */
[----:B------:R-:W-:-:S02]  /*b9b0*/  IMAD R241, R5, R8, R241 ;  /* 0x0000000805f17224 */ /* 0x000fc400078e02f1 */
[----:B------:R-:W-:-:S04]  /*b9c0*/  IMAD.HI.U32 R8, R2, R242, RZ ;  /* 0x000000f202087227 */ /* 0x000fc800078e00ff */
[----:B------:R-:W-:Y:S02]  /*b9d0*/  @!P3 IMAD.IADD R239, R239, 0x1, -R5 ;  /* 0x00000001efefb824 */ /* 0x000fe400078e0a05 */
[----:B-1----:R-:W-:-:S04]  /*b9e0*/  IMAD.HI.U32 R247, R2, R243, RZ ;  /* 0x000000f302f77227 */ /* 0x002fc800078e00ff */
[----:B------:R-:W-:Y:S02]  /*b9f0*/  IMAD.MOV R8, RZ, RZ, -R8 ;  /* 0x000000ffff087224 */ /* 0x000fe400078e0a08 */
[----:B------:R-:W-:Y:S01]  /*ba00*/  @!P4 IMAD.IADD R237, R237, 0x1, -R5 ;  /* 0x00000001ededc824 */ /* 0x000fe200078e0a05 */
[C---:B------:R-:W-:Y:S01]  /*ba10*/  ISETP.GT.U32.AND P4, PT, R5.reuse, R240, PT ;  /* 0x000000f00500720c */ /* 0x040fe20003f84070 */
[----:B------:R-:W-:Y:S01]  /*ba20*/  @!P0 IMAD.MOV R235, RZ, RZ, -R235 ;  /* 0x000000ffffeb8224 */ /* 0x000fe200078e0aeb */
[C---:B------:R-:W-:Y:S01]  /*ba30*/  ISETP.GT.U32.AND P0, PT, R5.reuse, R239, PT ;  /* 0x000000ef0500720c */ /* 0x040fe20003f04070 */
[----:B------:R-:W-:Y:S02]  /*ba40*/  IMAD.MOV R247, RZ, RZ, -R247 ;  /* 0x000000fffff77224 */ /* 0x000fe400078e0af7 */
[----:B------:R-:W-:Y:S02]  /*ba50*/  IMAD R242, R5, R8, R242 ;  /* 0x0000000805f27224 */ /* 0x000fe400078e02f2 */
[----:B------:R-:W-:-:S03]  /*ba60*/  IMAD.HI.U32 R9, R2, R244, RZ ;  /* 0x000000f402097227 */ /* 0x000fc600078e00ff */
[----:B------:R-:W-:Y:S01]  /*ba70*/  ISETP.GT.U32.AND P3, PT, R5, R242, PT ;  /* 0x000000f20500720c */ /* 0x000fe20003f64070 */
[----:B------:R-:W-:-:S04]  /*ba80*/  IMAD.HI.U32 R8, R2, R246, RZ ;  /* 0x000000f602087227 */ /* 0x000fc800078e00ff */
[----:B------:R-:W-:Y:S02]  /*ba90*/  @!P6 IMAD.IADD R238, R238, 0x1, -R5 ;  /* 0x00000001eeeee824 */ /* 0x000fe400078e0a05 */
[C---:B------:R-:W-:Y:S01]  /*baa0*/  IMAD R243, R5.reuse, R247, R243 ;  /* 0x000000f705f37224 */ /* 0x040fe200078e02f3 */
[----:B------:R-:W-:Y:S01]  /*bab0*/  IABS R247, R14 ;  /* 0x0000000e00f77213 */ /* 0x000fe20000000000 */
[----:B------:R-:W-:Y:S01]  /*bac0*/  IMAD.MOV R9, RZ, RZ, -R9 ;  /* 0x000000ffff097224 */ /* 0x000fe200078e0a09 */
[C---:B------:R-:W-:Y:S01]  /*bad0*/  ISETP.GT.U32.AND P6, PT, R5.reuse, R238, PT ;  /* 0x000000ee0500720c */ /* 0x040fe20003fc4070 */
[----:B------:R-:W-:Y:S02]  /*bae0*/  IMAD.MOV R8, RZ, RZ, -R8 ;  /* 0x000000ffff087224 */ /* 0x000fe400078e0a08 */
[C---:B------:R-:W-:Y:S02]  /*baf0*/  IMAD R244, R5.reuse, R9, R244 ;  /* 0x0000000905f47224 */ /* 0x040fe400078e02f4 */
[----:B------:R-:W-:-:S02]  /*bb00*/  IMAD R246, R5, R8, R246 ;  /* 0x0000000805f67224 */ /* 0x000fc400078e02f6 */
[----:B------:R-:W-:-:S04]  /*bb10*/  IMAD.HI.U32 R8, R2, R247, RZ ;  /* 0x000000f702087227 */ /* 0x000fc800078e00ff */
[--C-:B------:R-:W-:Y:S01]  /*bb20*/  @!P4 IMAD.IADD R240, R240, 0x1, -R5.reuse ;  /* 0x00000001f0f0c824 */ /* 0x100fe200078e0a05 */
[----:B------:R-:W-:Y:S01]  /*bb30*/  ISETP.GE.AND P4, PT, R7, RZ, PT ;  /* 0x000000ff0700720c */ /* 0x000fe20003f86270 */
[----:B------:R-:W-:Y:S01]  /*bb40*/  @!P0 IMAD.IADD R239, R239, 0x1, -R5 ;  /* 0x00000001efef8824 */ /* 0x000fe200078e0a05 */
[----:B------:R-:W-:Y:S01]  /*bb50*/  ISETP.GT.U32.AND P0, PT, R5, R244, PT ;  /* 0x000000f40500720c */ /* 0x000fe20003f04070 */
[----:B------:R-:W-:Y:S02]  /*bb60*/  IMAD.MOV R8, RZ, RZ, -R8 ;  /* 0x000000ffff087224 */ /* 0x000fe400078e0a08 */
[----:B------:R-:W-:-:S04]  /*bb70*/  IMAD.HI.U32 R9, R2, R248, RZ ;  /* 0x000000f802097227 */ /* 0x000fc800078e00ff */
[C---:B------:R-:W-:Y:S02]  /*bb80*/  IMAD R247, R5.reuse, R8, R247 ;  /* 0x0000000805f77224 */ /* 0x040fe400078e02f7 */
[----:B------:R-:W-:Y:S02]  /*bb90*/  IMAD.MOV R8, RZ, RZ, -R9 ;  /* 0x000000ffff087224 */ /* 0x000fe400078e0a09 */
[--C-:B------:R-:W-:Y:S01]  /*bba0*/  @!P6 IMAD.IADD R238, R238, 0x1, -R5.reuse ;  /* 0x00000001eeeee824 */ /* 0x100fe200078e0a05 */
[C---:B------:R-:W-:Y:S01]  /*bbb0*/  ISETP.GT.U32.AND P6, PT, R5.reuse, R241, PT ;  /* 0x000000f10500720c */ /* 0x040fe20003fc4070 */
[----:B------:R-:W-:Y:S02]  /*bbc0*/  @!P3 IMAD.IADD R242, R242, 0x1, -R5 ;  /* 0x00000001f2f2b824 */ /* 0x000fe400078e0a05 */
[C---:B------:R-:W-:Y:S02]  /*bbd0*/  IMAD R248, R5.reuse, R8, R248 ;  /* 0x0000000805f87224 */ /* 0x040fe400078e02f8 */
[----:B------:R-:W-:Y:S01]  /*bbe0*/  @!P4 IMAD.MOV R237, RZ, RZ, -R237 ;  /* 0x000000ffffedc224 */ /* 0x000fe200078e0aed */
[C---:B------:R-:W-:Y:S01]  /*bbf0*/  ISETP.GT.U32.AND P4, PT, R5.reuse, R242, PT ;  /* 0x000000f20500720c */ /* 0x040fe20003f84070 */
[----:B------:R-:W-:Y:S01]  /*bc00*/  @!P0 IMAD.IADD R244, R244, 0x1, -R5 ;  /* 0x00000001f4f48824 */ /* 0x000fe200078e0a05 */
[----:B------:R-:W-:Y:S01]  /*bc10*/  ISETP.GT.U32.AND P0, PT, R5, R248, PT ;  /* 0x000000f80500720c */ /* 0x000fe20003f04070 */
[----:B------:R-:W-:-:S04]  /*bc20*/  IMAD.HI.U32 R9, R2, R249, RZ ;  /* 0x000000f902097227 */ /* 0x000fc800078e00ff */
[----:B------:R-:W-:Y:S01]  /*bc30*/  @!P2 IMAD.MOV R236, RZ, RZ, -R236 ;  /* 0x000000ffffeca224 */ /* 0x000fe200078e0aec */
[----:B------:R-:W-:Y:S01]  /*bc40*/  ISETP.GT.U32.AND P2, PT, R5, R240, PT ;  /* 0x000000f00500720c */ /* 0x000fe20003f44070 */
[----:B------:R-:W-:Y:S02]  /*bc50*/  IMAD.MOV R8, RZ, RZ, -R9 ;  /* 0x000000ffff087224 */ /* 0x000fe400078e0a09 */
[----:B------:R-:W-:Y:S01]  /*bc60*/  @!P6 IMAD.IADD R241, R241, 0x1, -R5 ;  /* 0x00000001f1f1e824 */ /* 0x000fe200078e0a05 */
[C---:B------:R-:W-:Y:S01]  /*bc70*/  ISETP.GT.U32.AND P6, PT, R5.reuse, R243, PT ;  /* 0x000000f30500720c */ /* 0x040fe20003fc4070 */
[C---:B------:R-:W-:Y:S02]  /*bc80*/  IMAD R249, R5.reuse, R8, R249 ;  /* 0x0000000805f97224 */ /* 0x040fe400078e02f9 */
[--C-:B------:R-:W-:Y:S01]  /*bc90*/  @!P4 IMAD.IADD R242, R242, 0x1, -R5.reuse ;  /* 0x00000001f2f2c824 */ /* 0x100fe200078e0a05 */
[----:B------:R-:W-:Y:S01]  /*bca0*/  ISETP.GT.U32.AND P3, PT, R5, R241, PT ;  /* 0x000000f10500720c */ /* 0x000fe20003f64070 */
[----:B------:R-:W-:Y:S01]  /*bcb0*/  @!P0 IMAD.IADD R248, R248, 0x1, -R5 ;  /* 0x00000001f8f88824 */ /* 0x000fe200078e0a05 */
[----:B------:R-:W-:Y:S01]  /*bcc0*/  ISETP.GE.AND P4, PT, R251, RZ, PT ;  /* 0x000000fffb00720c */ /* 0x000fe20003f86270 */
[----:B------:R-:W-:Y:S01]  /*bcd0*/  IMAD.HI.U32 R251, R2, R250, RZ ;  /* 0x000000fa02fb7227 */ /* 0x000fe200078e00ff */
[----:B------:R-:W-:-:S03]  /*bce0*/  ISETP.GT.U32.AND P0, PT, R5, R249, PT ;  /* 0x000000f90500720c */ /* 0x000fc60003f04070 */
[----:B------:R-:W-:Y:S01]  /*bcf0*/  @!P2 IMAD.IADD R240, R240, 0x1, -R5 ;  /* 0x00000001f0f0a824 */ /* 0x000fe200078e0a05 */
[----:B------:R-:W-:Y:S01]  /*bd00*/  ISETP.GT.U32.AND P2, PT, R5, R246, PT ;  /* 0x000000f60500720c */ /* 0x000fe20003f44070 */
[----:B------:R-:W-:Y:S01]  /*bd10*/  IMAD.MOV R9, RZ, RZ, -R251 ;  /* 0x000000ffff097224 */ /* 0x000fe200078e0afb */
[----:B------:R-:W-:Y:S01]  /*bd20*/  IABS R251, R11 ;  /* 0x0000000b00fb7213 */ /* 0x000fe20000000000 */
[--C-:B------:R-:W-:Y:S02]  /*bd30*/  @!P6 IMAD.IADD R243, R243, 0x1, -R5.reuse ;  /* 0x00000001f3f3e824 */ /* 0x100fe400078e0a05 */
[----:B------:R-:W-:Y:S02]  /*bd40*/  IMAD R250, R5, R9, R250 ;  /* 0x0000000905fa7224 */ /* 0x000fe400078e02fa */
[--C-:B------:R-:W-:Y:S01]  /*bd50*/  @!P3 IMAD.IADD R241, R241, 0x1, -R5.reuse ;  /* 0x00000001f1f1b824 */ /* 0x100fe200078e0a05 */
[----:B------:R-:W-:Y:S01]  /*bd60*/  ISETP.GT.U32.AND P3, PT, R5, R247, PT ;  /* 0x000000f70500720c */ /* 0x000fe20003f64070 */
[----:B------:R-:W-:Y:S01]  /*bd70*/  @!P0 IMAD.IADD R249, R249, 0x1, -R5 ;  /* 0x00000001f9f98824 */ /* 0x000fe200078e0a05 */
[C---:B------:R-:W-:Y:S01]  /*bd80*/  ISETP.GT.U32.AND P6, PT, R5.reuse, R243, PT ;  /* 0x000000f30500720c */ /* 0x040fe20003fc4070 */
[----:B---3--:R-:W-:Y:S01]  /*bd90*/  IMAD.HI.U32 R21, R2, R251, RZ ;  /* 0x000000fb02157227 */ /* 0x008fe200078e00ff */
[----:B------:R-:W-:-:S03]  /*bda0*/  ISETP.GT.U32.AND P0, PT, R5, R250, PT ;  /* 0x000000fa0500720c */ /* 0x000fc60003f04070 */
[----:B------:R-:W-:Y:S01]  /*bdb0*/  @!P2 IMAD.IADD R246, R246, 0x1, -R5 ;  /* 0x00000001f6f6a824 */ /* 0x000fe200078e0a05 */
[----:B------:R-:W-:Y:S01]  /*bdc0*/  ISETP.GE.AND P2, PT, R6, RZ, PT ;  /* 0x000000ff0600720c */ /* 0x000fe20003f46270 */
[----:B------:R-:W-:Y:S01]  /*bdd0*/  IMAD.MOV R21, RZ, RZ, -R21 ;  /* 0x000000ffff157224 */ /* 0x000fe200078e0a15 */
[----:B------:R-:W-:-:S03]  /*bde0*/  LOP3.LUT R6, R7, 0x8, RZ, 0xfc, !PT ;  /* 0x0000000807067812 */ /* 0x000fc600078efcff */
[--C-:B------:R-:W-:Y:S01]  /*bdf0*/  @!P3 IMAD.IADD R247, R247, 0x1, -R5.reuse ;  /* 0x00000001f7f7b824 */ /* 0x100fe200078e0a05 */
[----:B------:R-:W-:Y:S01]  /*be00*/  IABS R9, R6 ;  /* 0x0000000600097213 */ /* 0x000fe20000000000 */
[--C-:B------:R-:W-:Y:S01]  /*be10*/  @!P6 IMAD.IADD R243, R243, 0x1, -R5.reuse ;  /* 0x00000001f3f3e824 */ /* 0x100fe200078e0a05 */
[----:B------:R-:W-:Y:S01]  /*be20*/  ISETP.GE.AND P3, PT, R3, RZ, PT ;  /* 0x000000ff0300720c */ /* 0x000fe20003f66270 */
[----:B------:R-:W-:Y:S01]  /*be30*/  @!P0 IMAD.IADD R250, R250, 0x1, -R5 ;  /* 0x00000001fafa8824 */ /* 0x000fe200078e0a05 */
[----:B------:R-:W-:Y:S01]  /*be40*/  ISETP.GE.AND P6, PT, R4, RZ, PT ;  /* 0x000000ff0400720c */ /* 0x000fe20003fc6270 */
[C---:B------:R-:W-:Y:S01]  /*be50*/  IMAD.HI.U32 R20, R2.reuse, R9, RZ ;  /* 0x0000000902147227 */ /* 0x040fe200078e00ff */
[----:B------:R-:W-:Y:S02]  /*be60*/  LOP3.LUT R4, R7, 0x6, RZ, 0xfc, !PT ;  /* 0x0000000607047812 */ /* 0x000fe400078efcff */
[----:B------:R-:W-:Y:S01]  /*be70*/  ISETP.GT.U32.AND P0, PT, R5, R244, PT ;  /* 0x000000f40500720c */ /* 0x000fe20003f04070 */
[----:B------:R-:W-:Y:S01]  /*be80*/  IMAD.MOV R20, RZ, RZ, -R20 ;  /* 0x000000ffff147224 */ /* 0x000fe200078e0a14 */
[----:B------:R-:W-:Y:S01]  /*be90*/  LOP3.LUT R3, R7, 0x2, RZ, 0xfc, !PT ;  /* 0x0000000207037812 */ /* 0x000fe200078efcff */
[C---:B------:R-:W-:Y:S01]  /*bea0*/  IMAD R251, R5.reuse, R21, R251 ;  /* 0x0000001505fb7224 */ /* 0x040fe200078e02fb */
[----:B------:R-:W-:Y:S01]  /*beb0*/  IABS R8, R4 ;  /* 0x0000000400087213 */ /* 0x000fe20000000000 */
[----:B------:R-:W-:Y:S01]  /*bec0*/  @!P1 IMAD.MOV R238, RZ, RZ, -R238 ;  /* 0x000000ffffee9224 */ /* 0x000fe200078e0aee */
[----:B------:R-:W-:Y:S01]  /*bed0*/  IABS R7, R0 ;  /* 0x0000000000077213 */ /* 0x000fe20000000000 */
[----:B------:R-:W-:Y:S01]  /*bee0*/  @!P5 IMAD.MOV R239, RZ, RZ, -R239 ;  /* 0x000000ffffefd224 */ /* 0x000fe200078e0aef */
[----:B------:R-:W-:Y:S01]  /*bef0*/  IABS R17, R3 ;  /* 0x0000000300117213 */ /* 0x000fe20000000000 */
[C---:B------:R-:W-:Y:S01]  /*bf00*/  IMAD.HI.U32 R19, R2.reuse, R8, RZ ;  /* 0x0000000802137227 */ /* 0x040fe200078e00ff */
[C---:B------:R-:W-:Y:S01]  /*bf10*/  ISETP.GT.U32.AND P1, PT, R5.reuse, R246, PT ;  /* 0x000000f60500720c */ /* 0x040fe20003f24070 */
[----:B------:R-:W2:Y:S01]  /*bf20*/  LDL.LU R21, [R1+0x114c] ;  /* 0x00114c0001157983 */ /* 0x000ea20000300800 */
[----:B------:R-:W-:Y:S01]  /*bf30*/  ISETP.GT.U32.AND P5, PT, R5, R248, PT ;  /* 0x000000f80500720c */ /* 0x000fe20003fa4070 */
[----:B------:R-:W-:-:S04]  /*bf40*/  IMAD.HI.U32 R18, R2, R7, RZ ;  /* 0x0000000702127227 */ /* 0x000fc800078e00ff */
[C---:B------:R-:W-:Y:S02]  /*bf50*/  IMAD R9, R5.reuse, R20, R9 ;  /* 0x0000001405097224 */ /* 0x040fe400078e0209 */
[----:B------:R-:W-:Y:S01]  /*bf60*/  @!P4 IMAD.MOV R240, RZ, RZ, -R240 ;  /* 0x000000fffff0c224 */ /* 0x000fe200078e0af0 */
[C---:B------:R-:W-:Y:S01]  /*bf70*/  ISETP.GT.U32.AND P4, PT, R5.reuse, R247, PT ;  /* 0x000000f70500720c */ /* 0x040fe20003f84070 */
[----:B------:R-:W-:Y:S01]  /*bf80*/  @!P2 IMAD.MOV R242, RZ, RZ, -R242 ;  /* 0x000000fffff2a224 */ /* 0x000fe200078e0af2 */
[C---:B------:R-:W-:Y:S01]  /*bf90*/  ISETP.GT.U32.AND P2, PT, R5.reuse, R249, PT ;  /* 0x000000f90500720c */ /* 0x040fe20003f44070 */
[----:B------:R-:W-:Y:S01]  /*bfa0*/  IMAD.HI.U32 R2, R2, R17, RZ ;  /* 0x0000001102027227 */ /* 0x000fe200078e00ff */
[----:B------:R-:W3:Y:S03]  /*bfb0*/  LDL.LU R20, [R1+0x1148] ;  /* 0x0011480001147983 */ /* 0x000ee60000300800 */
[----:B------:R-:W-:Y:S01]  /*bfc0*/  @!P3 IMAD.MOV R243, RZ, RZ, -R243 ;  /* 0x000000fffff3b224 */ /* 0x000fe200078e0af3 */
[----:B------:R-:W-:Y:S01]  /*bfd0*/  ISETP.GT.U32.AND P3, PT, R5, R251, PT ;  /* 0x000000fb0500720c */ /* 0x000fe20003f64070 */
[----:B------:R-:W-:-:S02]  /*bfe0*/  IMAD.MOV R19, RZ, RZ, -R19 ;  /* 0x000000ffff137224 */ /* 0x000fc400078e0a13 */
[----:B------:R-:W-:Y:S01]  /*bff0*/  @!P0 IMAD.IADD R244, R244, 0x1, -R5 ;  /* 0x00000001f4f48824 */ /* 0x000fe200078e0a05 */
[C---:B------:R-:W-:Y:S01]  /*c000*/  ISETP.GT.U32.AND P0, PT, R5.reuse, R9, PT ;  /* 0x000000090500720c */ /* 0x040fe20003f04070 */
[----:B------:R-:W-:Y:S02]  /*c010*/  IMAD.MOV R2, RZ, RZ, -R2 ;  /* 0x000000ffff027224 */ /* 0x000fe400078e0a02 */
[----:B------:R-:W-:Y:S02]  /*c020*/  IMAD.MOV R18, RZ, RZ, -R18 ;  /* 0x000000ffff127224 */ /* 0x000fe400078e0a12 */
[C---:B------:R-:W-:Y:S02]  /*c030*/  IMAD R8, R5.reuse, R19, R8 ;  /* 0x0000001305087224 */ /* 0x040fe400078e0208 */
[C---:B------:R-:W-:Y:S01]  /*c040*/  IMAD R2, R5.reuse, R2, R17 ;  /* 0x0000000205027224 */ /* 0x040fe200078e0211 */
[----:B------:R-:W4:Y:S01]  /*c050*/  LDL.LU R19, [R1+0x1144] ;  /* 0x0011440001137983 */ /* 0x000f220000300800 */
[----:B------:R-:W-:-:S02]  /*c060*/  IMAD R7, R5, R18, R7 ;  /* 0x0000001205077224 */ /* 0x000fc400078e0207 */
[----:B------:R-:W-:Y:S01]  /*c070*/  @!P6 IMAD.MOV R241, RZ, RZ, -R241 ;  /* 0x000000fffff1e224 */ /* 0x000fe200078e0af1 */
[C---:B------:R-:W-:Y:S01]  /*c080*/  ISETP.GT.U32.AND P6, PT, R5.reuse, R250, PT ;  /* 0x000000fa0500720c */ /* 0x040fe20003fc4070 */
[--C-:B------:R-:W-:Y:S01]  /*c090*/  @!P1 IMAD.IADD R246, R246, 0x1, -R5.reuse ;  /* 0x00000001f6f69824 */ /* 0x100fe200078e0a05 */
[C---:B------:R-:W-:Y:S01]  /*c0a0*/  ISETP.GT.U32.AND P1, PT, R5.reuse, R8, PT ;  /* 0x000000080500720c */ /* 0x040fe20003f24070 */
[--C-:B------:R-:W-:Y:S01]  /*c0b0*/  @!P5 IMAD.IADD R248, R248, 0x1, -R5.reuse ;  /* 0x00000001f8f8d824 */ /* 0x100fe200078e0a05 */
[----:B------:R-:W-:Y:S01]  /*c0c0*/  ISETP.GT.U32.AND P5, PT, R5, R2, PT ;  /* 0x000000020500720c */ /* 0x000fe20003fa4070 */
[--C-:B------:R-:W-:Y:S01]  /*c0d0*/  @!P4 IMAD.IADD R247, R247, 0x1, -R5.reuse ;  /* 0x00000001f7f7c824 */ /* 0x100fe200078e0a05 */
[----:B------:R-:W-:Y:S01]  /*c0e0*/  ISETP.GT.U32.AND P4, PT, R5, R7, PT ;  /* 0x000000070500720c */ /* 0x000fe20003f84070 */
[--C-:B------:R-:W-:Y:S01]  /*c0f0*/  @!P2 IMAD.IADD R249, R249, 0x1, -R5.reuse ;  /* 0x00000001f9f9a824 */ /* 0x100fe200078e0a05 */
[----:B------:R-:W-:Y:S01]  /*c100*/  ISETP.GE.AND P2, PT, R16, RZ, PT ;  /* 0x000000ff1000720c */ /* 0x000fe20003f46270 */
[--C-:B------:R-:W-:Y:S01]  /*c110*/  @!P3 IMAD.IADD R251, R251, 0x1, -R5.reuse ;  /* 0x00000001fbfbb824 */ /* 0x100fe200078e0a05 */
[----:B------:R-:W-:Y:S01]  /*c120*/  ISETP.GE.AND P3, PT, R14, RZ, PT ;  /* 0x000000ff0e00720c */ /* 0x000fe20003f66270 */
[--C-:B------:R-:W-:Y:S01]  /*c130*/  @!P0 IMAD.IADD R9, R9, 0x1, -R5.reuse ;  /* 0x0000000109098824 */ /* 0x100fe200078e0a05 */
[----:B------:R-:W-:Y:S01]  /*c140*/  ISETP.GE.AND P0, PT, R13, RZ, PT ;  /* 0x000000ff0d00720c */ /* 0x000fe20003f06270 */
[--C-:B------:R-:W-:Y:S01]  /*c150*/  @!P6 IMAD.IADD R250, R250, 0x1, -R5.reuse ;  /* 0x00000001fafae824 */ /* 0x100fe200078e0a05 */
[----:B------:R-:W-:Y:S01]  /*c160*/  ISETP.GE.AND P6, PT, R15, RZ, PT ;  /* 0x000000ff0f00720c */ /* 0x000fe20003fc6270 */
[--C-:B------:R-:W-:Y:S01]  /*c170*/  @!P1 IMAD.IADD R8, R8, 0x1, -R5.reuse ;  /* 0x0000000108089824 */ /* 0x100fe200078e0a05 */
[----:B------:R-:W2:Y:S01]  /*c180*/  LDL.LU R18, [R1+0x1140] ;  /* 0x0011400001127983 */ /* 0x000ea20000300800 */
[--C-:B------:R-:W-:Y:S01]  /*c190*/  @!P5 IMAD.IADD R2, R2, 0x1, -R5.reuse ;  /* 0x000000010202d824 */ /* 0x100fe200078e0a05 */
[----:B------:R-:W-:Y:S01]  /*c1a0*/  ISETP.GT.U32.AND P5, PT, R5, R9, PT ;  /* 0x000000090500720c */ /* 0x000fe20003fa4070 */
[----:B------:R-:W-:-:S02]  /*c1b0*/  @!P4 IMAD.IADD R7, R7, 0x1, -R5 ;  /* 0x000000010707c824 */ /* 0x000fc400078e0a05 */
[----:B------:R-:W-:Y:S01]  /*c1c0*/  @!P2 IMAD.MOV R244, RZ, RZ, -R244 ;  /* 0x000000fffff4a224 */ /* 0x000fe200078e0af4 */
[C---:B------:R-:W-:Y:S01]  /*c1d0*/  ISETP.GT.U32.AND P2, PT, R5.reuse, R251, PT ;  /* 0x000000fb0500720c */ /* 0x040fe20003f44070 */
[----:B------:R-:W-:Y:S01]  /*c1e0*/  @!P3 IMAD.MOV R247, RZ, RZ, -R247 ;  /* 0x000000fffff7b224 */ /* 0x000fe200078e0af7 */
[----:B------:R-:W-:Y:S01]  /*c1f0*/  ISETP.GE.AND P4, PT, R252, RZ, PT ;  /* 0x000000fffc00720c */ /* 0x000fe20003f86270 */
[----:B------:R-:W-:Y:S01]  /*c200*/  @!P0 IMAD.MOV R248, RZ, RZ, -R248 ;  /* 0x000000fffff88224 */ /* 0x000fe200078e0af8 */
[C---:B------:R-:W-:Y:S01]  /*c210*/  ISETP.GT.U32.AND P3, PT, R5.reuse, R8, PT ;  /* 0x000000080500720c */ /* 0x040fe20003f64070 */
[----:B------:R-:W3:Y:S01]  /*c220*/  LDL.LU R17, [R1+0x113c] ;  /* 0x00113c0001117983 */ /* 0x000ee20000300800 */
[----:B------:R-:W-:-:S03]  /*c230*/  ISETP.GT.U32.AND P0, PT, R5, R7, PT ;  /* 0x000000070500720c */ /* 0x000fc60003f04070 */
[----:B------:R-:W4:Y:S01]  /*c240*/  LDL.LU R16, [R1+0x1138] ;  /* 0x0011380001107983 */ /* 0x000f220000300800 */
[----:B------:R-:W-:Y:S01]  /*c250*/  ISETP.GE.AND P1, PT, R12, RZ, PT ;  /* 0x000000ff0c00720c */ /* 0x000fe20003f26270 */
[----:B------:R-:W-:Y:S02]  /*c260*/  @!P6 IMAD.MOV R246, RZ, RZ, -R246 ;  /* 0x000000fffff6e224 */ /* 0x000fe400078e0af6 */
[----:B------:R-:W2:Y:S01]  /*c270*/  LDL.LU R15, [R1+0x1134] ;  /* 0x00113400010f7983 */ /* 0x000ea20000300800 */
[----:B------:R-:W-:-:S03]  /*c280*/  ISETP.GE.AND P6, PT, R11, RZ, PT ;  /* 0x000000ff0b00720c */ /* 0x000fc60003fc6270 */
[----:B------:R-:W3:Y:S01]  /*c290*/  LDL.LU R14, [R1+0x1130] ;  /* 0x00113000010e7983 */ /* 0x000ee20000300800 */
[----:B------:R-:W-:-:S03]  /*c2a0*/  @!P5 IMAD.IADD R9, R9, 0x1, -R5 ;  /* 0x000000010909d824 */ /* 0x000fc600078e0a05 */
[----:B------:R-:W4:Y:S01]  /*c2b0*/  LDL.LU R13, [R1+0x112c] ;  /* 0x00112c00010d7983 */ /* 0x000f220000300800 */
[--C-:B------:R-:W-:Y:S01]  /*c2c0*/  @!P2 IMAD.IADD R251, R251, 0x1, -R5.reuse ;  /* 0x00000001fbfba824 */ /* 0x100fe200078e0a05 */
[----:B------:R-:W-:Y:S02]  /*c2d0*/  ISETP.GE.AND P5, PT, R0, RZ, PT ;  /* 0x000000ff0000720c */ /* 0x000fe40003fa6270 */
[----:B------:R-:W2:Y:S01]  /*c2e0*/  LDL.LU R12, [R1+0x24] ;  /* 0x00002400010c7983 */ /* 0x000ea20000300800 */
[----:B------:R-:W-:Y:S01]  /*c2f0*/  @!P4 IMAD.MOV R250, RZ, RZ, -R250 ;  /* 0x000000fffffac224 */ /* 0x000fe200078e0afa */
[----:B------:R-:W-:Y:S02]  /*c300*/  ISETP.GE.AND P2, PT, R4, RZ, PT ;  /* 0x000000ff0400720c */ /* 0x000fe40003f46270 */
[----:B------:R-:W3:Y:S01]  /*c310*/  LDL.LU R11, [R1+0x20] ;  /* 0x00002000010b7983 */ /* 0x000ee20000300800 */
[----:B------:R-:W-:Y:S01]  /*c320*/  ISETP.GE.AND P4, PT, R6, RZ, PT ;  /* 0x000000ff0600720c */ /* 0x000fe20003f86270 */
[----:B------:R-:W-:-:S02]  /*c330*/  @!P3 IMAD.IADD R8, R8, 0x1, -R5 ;  /* 0x000000010808b824 */ /* 0x000fc400078e0a05 */
[----:B------:R-:W4:Y:S01]  /*c340*/  LDL.LU R252, [R1+0x1c] ;  /* 0x00001c0001fc7983 */ /* 0x000f220000300800 */
[----:B------:R-:W-:-:S03]  /*c350*/  ISETP.GE.AND P3, PT, R3, RZ, PT ;  /* 0x000000ff0300720c */ /* 0x000fc60003f66270 */
[----:B------:R-:W4:Y:S01]  /*c360*/  LDL.LU R0, [R1+0x18] ;  /* 0x0000180001007983 */ /* 0x000f220000300800 */
[----:B------:R-:W-:-:S03]  /*c370*/  @!P0 IMAD.IADD R7, R7, 0x1, -R5 ;  /* 0x0000000107078824 */ /* 0x000fc600078e0a05 */
[----:B------:R-:W4:Y:S01]  /*c380*/  LDL.LU R4, [R1+0x14] ;  /* 0x0000140001047983 */ /* 0x000f220000300800 */
[----:B------:R-:W-:-:S03]  /*c390*/  ISETP.GE.AND P0, PT, R245, RZ, PT ;  /* 0x000000fff500720c */ /* 0x000fc60003f06270 */
[----:B------:R-:W4:Y:S04]  /*c3a0*/  LDL.LU R6, [R1+0x10] ;  /* 0x0000100001067983 */ /* 0x000f280000300800 */
[----:B------:R-:W2:Y:S04]  /*c3b0*/  LDL.LU R3, [R1+0x1128] ;  /* 0x0011280001037983 */ /* 0x000ea80000300800 */
[----:B------:R-:W3:Y:S01]  /*c3c0*/  LDL.LU R245, [R1+0x1124] ;  /* 0x0011240001f57983 */ /* 0x000ee20000300800 */
[----:B------:R-:W-:Y:S01]  /*c3d0*/  @!P1 IMAD.MOV R249, RZ, RZ, -R249 ;  /* 0x000000fffff99224 */ /* 0x000fe200078e0af9 */
[----:B------:R-:W-:Y:S01]  /*c3e0*/  ISETP.GT.U32.AND P1, PT, R5, R2, PT ;  /* 0x000000020500720c */ /* 0x000fe20003f24070 */
[----:B------:R-:W-:-:S12]  /*c3f0*/  @!P6 IMAD.MOV R251, RZ, RZ, -R251 ;  /* 0x000000fffffbe224 */ /* 0x000fd800078e0afb */
[----:B------:R-:W-:Y:S02]  /*c400*/  @!P1 IMAD.IADD R2, R2, 0x1, -R5 ;  /* 0x0000000102029824 */ /* 0x000fe400078e0a05 */
[----:B--2---:R-:W-:Y:S01]  /*c410*/  IMAD R3, R3, UR8, RZ ;  /* 0x0000000803037c24 */ /* 0x004fe2000f8e02ff */
[----:B---3--:R-:W-:Y:S02]  /*c420*/  ISETP.NE.AND P1, PT, R245, RZ, PT ;  /* 0x000000fff500720c */ /* 0x008fe40003f25270 */
[----:B------:R-:W-:Y:S02]  /*c430*/  LOP3.LUT R245, RZ, R245, RZ, 0x33, !PT ;  /* 0x000000f5fff57212 */ /* 0x000fe400078e33ff */
[----:B------:R-:W-:Y:S01]  /*c440*/  LEA R5, P6, R3, UR4, 0x1 ;  /* 0x0000000403057c11 */ /* 0x000fe2000f8c08ff */
[----:B------:R-:W-:Y:S01]  /*c450*/  @!P3 IMAD.MOV R2, RZ, RZ, -R2 ;  /* 0x000000ffff02b224 */ /* 0x000fe200078e0a02 */
[C---:B------:R-:W-:Y:S01]  /*c460*/  SEL R12, R245.reuse, R12, !P1 ;  /* 0x0000000cf50c7207 */ /* 0x040fe20004800000 */
[----:B------:R-:W-:Y:S01]  /*c470*/  ULDC UR4, c[0x0][0x234] ;  /* 0x00008d0000047ab9 */ /* 0x000fe20000000800 */
[C---:B------:R-:W-:Y:S01]  /*c480*/  SEL R11, R245.reuse, R11, !P1 ;  /* 0x0000000bf50b7207 */ /* 0x040fe20004800000 */
[----:B------:R0:W-:Y:S01]  /*c490*/  STL [R1+0x10f4], R5 ;  /* 0x0010f40501007387 */ /* 0x0001e20000100800 */
[----:B----4-:R-:W-:-:S02]  /*c4a0*/  SEL R252, R245, R252, !P1 ;  /* 0x000000fcf5fc7207 */ /* 0x010fc40004800000 */
[C---:B------:R-:W-:Y:S02]  /*c4b0*/  SEL R0, R245.reuse, R0, !P1 ;  /* 0x00000000f5007207 */ /* 0x040fe40004800000 */
[C---:B------:R-:W-:Y:S01]  /*c4c0*/  SEL R4, R245.reuse, R4, !P1 ;  /* 0x00000004f5047207 */ /* 0x040fe20004800000 */
[----:B0-----:R-:W2:Y:S04]  /*c4d0*/  LDL.LU R5, [R1+0xc] ;  /* 0x00000c0001057983 */ /* 0x001ea80000300800 */
[----:B------:R0:W-:Y:S01]  /*c4e0*/  STL [R1+0xd8], R12 ;  /* 0x0000d80c01007387 */ /* 0x0001e20000100800 */
[----:B------:R-:W-:-:S03]  /*c4f0*/  SEL R6, R245, R6, !P1 ;  /* 0x00000006f5067207 */ /* 0x000fc60004800000 */
[----:B0-----:R-:W3:Y:S04]  /*c500*/  LDL.LU R12, [R1+0x1120] ;  /* 0x00112000010c7983 */ /* 0x001ee80000300800 */
[----:B------:R0:W-:Y:S04]  /*c510*/  STL [R1+0xd4], R11 ;  /* 0x0000d40b01007387 */ /* 0x0001e80000100800 */
[----:B0-----:R-:W4:Y:S04]  /*c520*/  LDL.LU R11, [R1+0x111c] ;  /* 0x00111c00010b7983 */ /* 0x001f280000300800 */
[----:B------:R0:W-:Y:S04]  /*c530*/  STL [R1+0xd0], R252 ;  /* 0x0000d0fc01007387 */ /* 0x0001e80000100800 */
[----:B0-----:R-:W3:Y:S04]  /*c540*/  LDL.LU R252, [R1+0x1118] ;  /* 0x0011180001fc7983 */ /* 0x001ee80000300800 */
[----:B------:R0:W-:Y:S04]  /*c550*/  STL [R1+0xcc], R0 ;  /* 0x0000cc0001007387 */ /* 0x0001e80000100800 */
[----:B0-----:R-:W4:Y:S04]  /*c560*/  LDL.LU R0, [R1+0x1114] ;  /* 0x0011140001007983 */ /* 0x001f280000300800 */
[----:B------:R0:W-:Y:S04]  /*c570*/  STL [R1+0xc8], R4 ;  /* 0x0000c80401007387 */ /* 0x0001e80000100800 */
[----:B0-----:R-:W3:Y:S04]  /*c580*/  LDL.LU R4, [R1+0x1110] ;  /* 0x0011100001047983 */ /* 0x001ee80000300800 */
[----:B------:R0:W-:Y:S04]  /*c590*/  STL [R1+0xc4], R6 ;  /* 0x0000c40601007387 */ /* 0x0001e80000100800 */
[----:B0-----:R-:W3:Y:S01]  /*c5a0*/  LDL.LU R6, [R1+0x110c] ;  /* 0x00110c0001067983 */ /* 0x001ee20000300800 */
[----:B--2---:R-:W-:-:S05]  /*c5b0*/  SEL R5, R245, R5, !P1 ;  /* 0x00000005f5057207 */ /* 0x004fca0004800000 */
[----:B------:R0:W-:Y:S01]  /*c5c0*/  STL [R1+0xc0], R5 ;  /* 0x0000c00501007387 */ /* 0x0001e20000100800 */
[C---:B----4-:R-:W-:Y:S02]  /*c5d0*/  SEL R0, R245.reuse, R0, !P1 ;  /* 0x00000000f5007207 */ /* 0x050fe40004800000 */
[C---:B---3--:R-:W-:Y:S02]  /*c5e0*/  SEL R4, R245.reuse, R4, !P1 ;  /* 0x00000004f5047207 */ /* 0x048fe40004800000 */
[C---:B0-----:R-:W-:Y:S02]  /*c5f0*/  SEL R5, R245.reuse, R6, !P1 ;  /* 0x00000006f5057207 */ /* 0x041fe40004800000 */
[----:B------:R-:W2:Y:S04]  /*c600*/  LDL.LU R6, [R1+0x1108] ;  /* 0x0011080001067983 */ /* 0x000ea80000300800 */
[----:B------:R0:W-:Y:S04]  /*c610*/  STL [R1+0xbc], R5 ;  /* 0x0000bc0501007387 */ /* 0x0001e80000100800 */
[----:B------:R1:W-:Y:S01]  /*c620*/  STL [R1+0xb8], R4 ;  /* 0x0000b80401007387 */ /* 0x0003e20000100800 */
[----:B0-----:R-:W-:-:S03]  /*c630*/  SEL R5, R245, R252, !P1 ;  /* 0x000000fcf5057207 */ /* 0x001fc60004800000 */
[----:B------:R0:W-:Y:S01]  /*c640*/  STL [R1+0xb4], R0 ;  /* 0x0000b40001007387 */ /* 0x0001e20000100800 */
[----:B-1----:R-:W-:-:S03]  /*c650*/  SEL R4, R245, R11, !P1 ;  /* 0x0000000bf5047207 */ /* 0x002fc60004800000 */
        /* <DEDUP_REMOVED lines=77> */
[C---:B------:R-:W-:Y:S02]  /*cb30*/  SEL R31, R245.reuse, R49, !P1 ;  /* 0x00000031f51f7207 */ /* 0x040fe40004800000 */
[C---:B0-----:R-:W-:Y:S01]  /*cb40*/  SEL R4, R245.reuse, R80, !P1 ;  /* 0x00000050f5047207 */ /* 0x041fe20004800000 */
[----:B------:R0:W-:Y:S01]  /*cb50*/  STL [R1+0x20], R5 ;  /* 0x0000200501007387 */ /* 0x0001e20000100800 */
[----:B-1----:R-:W-:-:S03]  /*cb60*/  SEL R0, R245, R81, !P1 ;  /* 0x00000051f5007207 */ /* 0x002fc60004800000 */
[----:B------:R-:W3:Y:S01]  /*cb70*/  LDL.LU R49, [R1+0xd8] ;  /* 0x0000d80001317983 */ /* 0x000ee20000300800 */
[----:B------:R-:W-:-:S03]  /*cb80*/  SEL R32, R245, R48, !P1 ;  /* 0x00000030f5207207 */ /* 0x000fc60004800000 */
[----:B------:R-:W-:Y:S01]  /*cb90*/  STL [R1+0x18], R4 ;  /* 0x0000180401007387 */ /* 0x000fe20000100800 */
[----:B------:R-:W-:-:S03]  /*cba0*/  SEL R33, R245, R47, !P1 ;  /* 0x0000002ff5217207 */ /* 0x000fc60004800000 */
[----:B------:R-:W4:Y:S01]  /*cbb0*/  LDL.LU R48, [R1+0xd4] ;  /* 0x0000d40001307983 */ /* 0x000f220000300800 */
[----:B------:R-:W-:-:S03]  /*cbc0*/  SEL R34, R245, R46, !P1 ;  /* 0x0000002ef5227207 */ /* 0x000fc60004800000 */
[----:B------:R1:W-:Y:S01]  /*cbd0*/  STL [R1+0x14], R0 ;  /* 0x0000140001007387 */ /* 0x0003e20000100800 */
[----:B------:R-:W-:-:S03]  /*cbe0*/  SEL R35, R245, R45, !P1 ;  /* 0x0000002df5237207 */ /* 0x000fc60004800000 */
[----:B------:R-:W4:Y:S01]  /*cbf0*/  LDL.LU R47, [R1+0xd0] ;  /* 0x0000d000012f7983 */ /* 0x000f220000300800 */
[----:B------:R-:W-:-:S03]  /*cc00*/  SEL R36, R245, R44, !P1 ;  /* 0x0000002cf5247207 */ /* 0x000fc60004800000 */
[----:B------:R-:W4:Y:S01]  /*cc10*/  LDL.LU R46, [R1+0xcc] ;  /* 0x0000cc00012e7983 */ /* 0x000f220000300800 */
[----:B------:R-:W-:-:S03]  /*cc20*/  SEL R37, R245, R43, !P1 ;  /* 0x0000002bf5257207 */ /* 0x000fc60004800000 */
[----:B------:R-:W4:Y:S01]  /*cc30*/  LDL.LU R45, [R1+0xc8] ;  /* 0x0000c800012d7983 */ /* 0x000f220000300800 */
[----:B------:R-:W-:-:S03]  /*cc40*/  SEL R38, R245, R42, !P1 ;  /* 0x0000002af5267207 */ /* 0x000fc60004800000 */
[----:B------:R-:W4:Y:S01]  /*cc50*/  LDL.LU R44, [R1+0xc4] ;  /* 0x0000c400012c7983 */ /* 0x000f220000300800 */
[----:B------:R-:W-:-:S03]  /*cc60*/  SEL R39, R245, R41, !P1 ;  /* 0x00000029f5277207 */ /* 0x000fc60004800000 */
[----:B------:R-:W4:Y:S04]  /*cc70*/  LDL.LU R43, [R1+0xc0] ;  /* 0x0000c000012b7983 */ /* 0x000f280000300800 */
[----:B------:R-:W4:Y:S04]  /*cc80*/  LDL.LU R42, [R1+0xbc] ;  /* 0x0000bc00012a7983 */ /* 0x000f280000300800 */
[----:B------:R-:W4:Y:S01]  /*cc90*/  LDL.LU R41, [R1+0xb8] ;  /* 0x0000b80001297983 */ /* 0x000f220000300800 */
[C---:B0-----:R-:W-:Y:S02]  /*cca0*/  SEL R5, R245.reuse, R82, !P1 ;  /* 0x00000052f5057207 */ /* 0x041fe40004800000 */
[----:B-1----:R-:W-:-:S02]  /*ccb0*/  SEL R0, R245, R83, !P1 ;  /* 0x00000053f5007207 */ /* 0x002fc40004800000 */
[C---:B------:R-:W-:Y:S02]  /*ccc0*/  SEL R4, R245.reuse, R84, !P1 ;  /* 0x00000054f5047207 */ /* 0x040fe40004800000 */
[C---:B------:R-:W-:Y:S02]  /*ccd0*/  SEL R252, R245.reuse, R85, !P1 ;  /* 0x00000055f5fc7207 */ /* 0x040fe40004800000 */
[----:B------:R-:W-:Y:S01]  /*cce0*/  SEL R84, R245, R2, !P1 ;  /* 0x00000002f5547207 */ /* 0x000fe20004800000 */
[----:B------:R-:W-:Y:S01]  /*ccf0*/  STL [R1+0x10f8], R5 ;  /* 0x0010f80501007387 */ /* 0x000fe20000100800 */
[----:B------:R-:W-:Y:S01]  /*cd00*/  LEA.HI.X.SX32 R2, R3, UR5, 0x1, P6 ;  /* 0x0000000503027c11 */ /* 0x000fe2000b0f0eff */
[----:B------:R-:W-:Y:S02]  /*cd10*/  ULDC UR5, c[0x0][0x240] ;  /* 0x0000900000057ab9 */ /* 0x000fe40000000800 */
[----:B------:R-:W-:Y:S04]  /*cd20*/  STL [R1+0x10fc], R0 ;  /* 0x0010fc0001007387 */ /* 0x000fe80000100800 */
[----:B------:R-:W-:Y:S01]  /*cd30*/  STL [R1+0x1100], R4 ;  /* 0x0011000401007387 */ /* 0x000fe20000100800 */
[----:B--2---:R-:W-:-:S03]  /*cd40*/  IMAD R3, R6, UR4, RZ ;  /* 0x0000000406037c24 */ /* 0x004fc6000f8e02ff */
[----:B------:R0:W-:Y:S01]  /*cd50*/  STL [R1+0x1104], R252 ;  /* 0x001104fc01007387 */ /* 0x0001e20000100800 */
[----:B------:R-:W-:-:S03]  /*cd60*/  SEL R11, R245, R69, !P1 ;  /* 0x00000045f50b7207 */ /* 0x000fc60004800000 */
[----:B------:R-:W-:Y:S01]  /*cd70*/  STL [R1+0x10f0], R2 ;  /* 0x0010f00201007387 */ /* 0x000fe20000100800 */
[----:B------:R-:W-:-:S03]  /*cd80*/  SEL R12, R245, R68, !P1 ;  /* 0x00000044f50c7207 */ /* 0x000fc60004800000 */
[----:B------:R1:W-:Y:S01]  /*cd90*/  STL [R1+0x10ec], R3 ;  /* 0x0010ec0301007387 */ /* 0x0003e20000100800 */
[----:B------:R-:W-:-:S03]  /*cda0*/  SEL R13, R245, R67, !P1 ;  /* 0x00000043f50d7207 */ /* 0x000fc60004800000 */
[----:B------:R-:W2:Y:S01]  /*cdb0*/  LDL.LU R71, [R1+0xb4] ;  /* 0x0000b40001477983 */ /* 0x000ea20000300800 */
        /* <DEDUP_REMOVED lines=33> */
[----:B------:R-:W2:Y:S04]  /*cfd0*/  LDL.LU R54, [R1+0x70] ;  /* 0x0000700001367983 */ /* 0x000ea80000300800 */
[----:B------:R-:W2:Y:S04]  /*cfe0*/  LDL.LU R53, [R1+0x6c] ;  /* 0x00006c0001357983 */ /* 0x000ea80000300800 */
[----:B------:R-:W2:Y:S04]  /*cff0*/  LDL.LU R52, [R1+0x68] ;  /* 0x0000680001347983 */ /* 0x000ea80000300800 */
[----:B------:R-:W2:Y:S01]  /*d000*/  LDL.LU R51, [R1+0x64] ;  /* 0x0000640001337983 */ /* 0x000ea20000300800 */
[----:B------:R-:W-:-:S03]  /*d010*/  @!P4 IMAD.MOV R9, RZ, RZ, -R9 ;  /* 0x000000ffff09c224 */ /* 0x000fc600078e0a09 */
[----:B------:R-:W2:Y:S01]  /*d020*/  LDL.LU R50, [R1+0x60] ;  /* 0x0000600001327983 */ /* 0x000ea20000300800 */
[----:B------:R-:W-:Y:S02]  /*d030*/  @!P2 IMAD.MOV R8, RZ, RZ, -R8 ;  /* 0x000000ffff08a224 */ /* 0x000fe400078e0a08 */
[----:B------:R-:W-:Y:S02]  /*d040*/  @!P5 IMAD.MOV R7, RZ, RZ, -R7 ;  /* 0x000000ffff07d224 */ /* 0x000fe400078e0a07 */
[----:B------:R-:W-:Y:S01]  /*d050*/  @!P0 IMAD.MOV R10, RZ, RZ, -R10 ;  /* 0x000000ffff0a8224 */ /* 0x000fe200078e0a0a */
[C---:B------:R-:W-:Y:S02]  /*d060*/  SEL R40, R245.reuse, R40, !P1 ;  /* 0x00000028f5287207 */ /* 0x040fe40004800000 */
[C---:B------:R-:W-:Y:S02]  /*d070*/  SEL R86, R245.reuse, R86, !P1 ;  /* 0x00000056f5567207 */ /* 0x040fe40004800000 */
[----:B------:R-:W-:-:S02]  /*d080*/  SEL R87, R245, R87, !P1 ;  /* 0x00000057f5577207 */ /* 0x000fc40004800000 */
[C---:B------:R-:W-:Y:S02]  /*d090*/  SEL R88, R245.reuse, R88, !P1 ;  /* 0x00000058f5587207 */ /* 0x040fe40004800000 */
[C---:B------:R-:W-:Y:S02]  /*d0a0*/  SEL R89, R245.reuse, R89, !P1 ;  /* 0x00000059f5597207 */ /* 0x040fe40004800000 */
[C---:B------:R-:W-:Y:S02]  /*d0b0*/  SEL R90, R245.reuse, R90, !P1 ;  /* 0x0000005af55a7207 */ /* 0x040fe40004800000 */
        /* <DEDUP_REMOVED lines=58> */
[----:B------:R-:W-:Y:S01]  /*d460*/  SEL R149, R245, R149, !P1 ;  /* 0x00000095f5957207 */ /* 0x000fe20004800000 */
[----:B---3--:R-:W-:Y:S02]  /*d470*/  IMAD R80, R49, UR5, RZ ;  /* 0x0000000531507c24 */ /* 0x008fe4000f8e02ff */
[----:B------:R-:W3:Y:S01]  /*d480*/  LDL.LU R49, [R1+0x5c] ;  /* 0x00005c0001317983 */ /* 0x000ee20000300800 */
[----:B----4-:R-:W-:-:S03]  /*d490*/  IMAD R79, R48, UR5, RZ ;  /* 0x00000005304f7c24 */ /* 0x010fc6000f8e02ff */
[----:B------:R-:W4:Y:S01]  /*d4a0*/  LDL.LU R48, [R1+0x58] ;  /* 0x0000580001307983 */ /* 0x000f220000300800 */
[----:B------:R-:W-:-:S03]  /*d4b0*/  IMAD R78, R47, UR5, RZ ;  /* 0x000000052f4e7c24 */ /* 0x000fc6000f8e02ff */
[----:B------:R-:W4:Y:S01]  /*d4c0*/  LDL.LU R47, [R1+0x54] ;  /* 0x00005400012f7983 */ /* 0x000f220000300800 */
[----:B------:R-:W-:-:S03]  /*d4d0*/  IMAD R77, R46, UR5, RZ ;  /* 0x000000052e4d7c24 */ /* 0x000fc6000f8e02ff */
[----:B------:R-:W4:Y:S01]  /*d4e0*/  LDL.LU R46, [R1+0x50] ;  /* 0x00005000012e7983 */ /* 0x000f220000300800 */
[----:B------:R-:W-:-:S03]  /*d4f0*/  IMAD R76, R45, UR5, RZ ;  /* 0x000000052d4c7c24 */ /* 0x000fc6000f8e02ff */
[----:B------:R-:W4:Y:S01]  /*d500*/  LDL.LU R45, [R1+0x4c] ;  /* 0x00004c00012d7983 */ /* 0x000f220000300800 */
[----:B------:R-:W-:-:S03]  /*d510*/  IMAD R75, R44, UR5, RZ ;  /* 0x000000052c4b7c24 */ /* 0x000fc6000f8e02ff */
[----:B------:R-:W4:Y:S01]  /*d520*/  LDL.LU R44, [R1+0x48] ;  /* 0x00004800012c7983 */ /* 0x000f220000300800 */
[----:B------:R-:W-:Y:S01]  /*d530*/  IMAD R74, R43, UR5, RZ ;  /* 0x000000052b4a7c24 */ /* 0x000fe2000f8e02ff */
[C---:B------:R-:W-:Y:S02]  /*d540*/  SEL R150, R245.reuse, R150, !P1 ;  /* 0x00000096f5967207 */ /* 0x040fe40004800000 */
[----:B------:R-:W4:Y:S01]  /*d550*/  LDL.LU R43, [R1+0x44] ;  /* 0x00004400012b7983 */ /* 0x000f220000300800 */
[C---:B------:R-:W-:Y:S01]  /*d560*/  SEL R151, R245.reuse, R151, !P1 ;  /* 0x00000097f5977207 */ /* 0x040fe20004800000 */
[----:B------:R-:W-:Y:S01]  /*d570*/  IMAD R73, R42, UR5, RZ ;  /* 0x000000052a497c24 */ /* 0x000fe2000f8e02ff */
[C---:B------:R-:W-:Y:S01]  /*d580*/  SEL R152, R245.reuse, R152, !P1 ;  /* 0x00000098f5987207 */ /* 0x040fe20004800000 */
[----:B------:R-:W4:Y:S01]  /*d590*/  LDL.LU R42, [R1+0x40] ;  /* 0x00004000012a7983 */ /* 0x000f220000300800 */
[----:B------:R-:W-:Y:S01]  /*d5a0*/  SEL R153, R245, R153, !P1 ;  /* 0x00000099f5997207 */ /* 0x000fe20004800000 */
[----:B------:R-:W-:Y:S01]  /*d5b0*/  IMAD R72, R41, UR5, RZ ;  /* 0x0000000529487c24 */ /* 0x000fe2000f8e02ff */
[C---:B------:R-:W-:Y:S01]  /*d5c0*/  SEL R154, R245.reuse, R154, !P1 ;  /* 0x0000009af59a7207 */ /* 0x040fe20004800000 */
[----:B------:R-:W4:Y:S01]  /*d5d0*/  LDL.LU R41, [R1+0x3c] ;  /* 0x00003c0001297983 */ /* 0x000f220000300800 */
        /* <DEDUP_REMOVED lines=99> */
[----:B------:R-:W-:Y:S02]  /*dc10*/  SEL R245, R245, R10, !P1 ;  /* 0x0000000af5f57207 */ /* 0x000fe40004800000 */
[----:B------:R-:W4:Y:S04]  /*dc20*/  LDL.LU R10, [R1+0x38] ;  /* 0x00003800010a7983 */ /* 0x000f280000300800 */
[----:B------:R-:W4:Y:S04]  /*dc30*/  LDL.LU R9, [R1+0x34] ;  /* 0x0000340001097983 */ /* 0x000f280000300800 */
[----:B------:R-:W4:Y:S04]  /*dc40*/  LDL.LU R8, [R1+0x30] ;  /* 0x0000300001087983 */ /* 0x000f280000300800 */
[----:B------:R-:W4:Y:S04]  /*dc50*/  LDL.LU R7, [R1+0x2c] ;  /* 0x00002c0001077983 */ /* 0x000f280000300800 */
[----:B------:R-:W4:Y:S04]  /*dc60*/  LDL.LU R6, [R1+0x28] ;  /* 0x0000280001067983 */ /* 0x000f280000300800 */
[----:B------:R-:W4:Y:S04]  /*dc70*/  LDL.LU R85, [R1+0x24] ;  /* 0x0000240001557983 */ /* 0x000f280000300800 */
[----:B0-----:R-:W2:Y:S04]  /*dc80*/  LDL.LU R252, [R1+0x4] ;  /* 0x0000040001fc7983 */ /* 0x001ea80000300800 */
[----:B------:R-:W3:Y:S04]  /*dc90*/  LDL.LU R4, [R1+0x10] ;  /* 0x0000100001047983 */ /* 0x000ee80000300800 */
[----:B------:R-:W4:Y:S04]  /*dca0*/  LDL.LU R0, [R1+0x1c] ;  /* 0x00001c0001007983 */ /* 0x000f280000300800 */
[----:B------:R-:W4:Y:S04]  /*dcb0*/  LDL.LU R5, [R1+0x20] ;  /* 0x0000200001057983 */ /* 0x000f280000300800 */
[----:B-1----:R-:W4:Y:S04]  /*dcc0*/  LDL.LU R3, [R1+0x18] ;  /* 0x0000180001037983 */ /* 0x002f280000300800 */
[----:B------:R-:W4:Y:S01]  /*dcd0*/  LDL.LU R2, [R1+0x14] ;  /* 0x0000140001027983 */ /* 0x000f220000300800 */
[----:B--2---:R-:W-:-:S02]  /*dce0*/  IMAD R252, R252, UR5, RZ ;  /* 0x00000005fcfc7c24 */ /* 0x004fc4000f8e02ff */
[----:B---3--:R-:W-:-:S03]  /*dcf0*/  IMAD R4, R4, UR5, RZ ;  /* 0x0000000504047c24 */ /* 0x008fc6000f8e02ff */
[----:B------:R0:W-:Y:S01]  /*dd00*/  STL [R1+0x4], R252 ;  /* 0x000004fc01007387 */ /* 0x0001e20000100800 */
[----:B----4-:R-:W-:Y:S02]  /*dd10*/  IMAD R0, R0, UR5, RZ ;  /* 0x0000000500007c24 */ /* 0x010fe4000f8e02ff */
[----:B------:R-:W-:Y:S01]  /*dd20*/  IMAD R5, R5, UR5, RZ ;  /* 0x0000000505057c24 */ /* 0x000fe2000f8e02ff */
[----:B0-----:R-:W2:Y:S04]  /*dd30*/  LDL.LU R252, [R1+0x1104] ;  /* 0x0011040001fc7983 */ /* 0x001ea80000300800 */
[----:B------:R0:W-:Y:S04]  /*dd40*/  STL [R1+0x10], R4 ;  /* 0x0000100401007387 */ /* 0x0001e80000100800 */
[----:B0-----:R-:W3:Y:S04]  /*dd50*/  LDL.LU R4, [R1+0x1100] ;  /* 0x0011000001047983 */ /* 0x001ee80000300800 */
[----:B------:R0:W-:Y:S04]  /*dd60*/  STL [R1+0x1c], R0 ;  /* 0x00001c0001007387 */ /* 0x0001e80000100800 */
[----:B0-----:R-:W4:Y:S04]  /*dd70*/  LDL.LU R0, [R1+0x10fc] ;  /* 0x0010fc0001007983 */ /* 0x001f280000300800 */
[----:B------:R0:W-:Y:S04]  /*dd80*/  STL [R1+0x20], R5 ;  /* 0x0000200501007387 */ /* 0x0001e80000100800 */
[----:B0-----:R-:W2:Y:S01]  /*dd90*/  LDL.LU R5, [R1+0x10f8] ;  /* 0x0010f80001057983 */ /* 0x001ea20000300800 */
[----:B------:R-:W-:-:S05]  /*dda0*/  IMAD R3, R3, UR5, RZ ;  /* 0x0000000503037c24 */ /* 0x000fca000f8e02ff */
[----:B------:R2:W-:Y:S02]  /*ddb0*/  STL [R1+0x18], R3 ;  /* 0x0000180301007387 */ /* 0x0005e40000100800 */
[----:B--2---:R-:W-:Y:S02]  /*ddc0*/  IMAD R3, R5, UR5, RZ ;  /* 0x0000000505037c24 */ /* 0x004fe4000f8e02ff */
[----:B------:R-:W2:Y:S01]  /*ddd0*/  LDL.LU R5, [R1+0x10f4] ;  /* 0x0010f40001057983 */ /* 0x000ea20000300800 */
[----:B------:R-:W-:-:S05]  /*dde0*/  IMAD R2, R2, UR5, RZ ;  /* 0x0000000502027c24 */ /* 0x000fca000f8e02ff */
[----:B------:R2:W-:Y:S02]  /*ddf0*/  STL [R1+0x14], R2 ;  /* 0x0000140201007387 */ /* 0x0005e40000100800 */
[----:B--2---:R-:W-:-:S05]  /*de00*/  LEA R2, P5, R80, R5, 0x1 ;  /* 0x0000000550027211 */ /* 0x004fca00078a08ff */
[----:B------:R0:W-:Y:S02]  /*de10*/  STL [R1+0x6bc], R2 ;  /* 0x0006bc0201007387 */ /* 0x0001e40000100800 */
[----:B0-----:R-:W-:-:S05]  /*de20*/  LEA R2, P3, R79, R5, 0x1 ;  /* 0x000000054f027211 */ /* 0x001fca00078608ff */
        /* <DEDUP_REMOVED lines=10> */
[----:B------:R0:W-:Y:S04]  /*ded0*/  STL [R1+0x6ec], R2 ;  /* 0x0006ec0201007387 */ /* 0x0001e80000100800 */
[----:B0-----:R-:W2:Y:S01]  /*dee0*/  LDL.LU R2, [R1+0x10f0] ;  /* 0x0010f00001027983 */ /* 0x001ea20000300800 */
[----:B------:R-:W-:Y:S02]  /*def0*/  IMAD R71, R71, UR5, RZ ;  /* 0x0000000547477c24 */ /* 0x000fe4000f8e02ff */
[----:B------:R-:W-:Y:S02]  /*df00*/  IMAD R70, R70, UR5, RZ ;  /* 0x0000000546467c24 */ /* 0x000fe4000f8e02ff */
[----:B------:R-:W-:Y:S02]  /*df10*/  IMAD R69, R69, UR5, RZ ;  /* 0x0000000545457c24 */ /* 0x000fe4000f8e02ff */
[----:B------:R-:W-:-:S02]  /*df20*/  IMAD R68, R68, UR5, RZ ;  /* 0x0000000544447c24 */ /* 0x000fc4000f8e02ff */
[----:B------:R-:W-:Y:S02]  /*df30*/  IMAD R67, R67, UR5, RZ ;  /* 0x0000000543437c24 */ /* 0x000fe4000f8e02ff */
[----:B------:R-:W-:Y:S02]  /*df40*/  IMAD R66, R66, UR5, RZ ;  /* 0x0000000542427c24 */ /* 0x000fe4000f8e02ff */
        /* <DEDUP_REMOVED lines=50> */
[----:B------:R-:W-:Y:S01]  /*e270*/  IMAD R15, R15, UR5, RZ ;  /* 0x000000050f0f7c24 */ /* 0x000fe2000f8e02ff */
[-C--:B--2---:R-:W-:Y:S02]  /*e280*/  LEA.HI.X.SX32 R80, R80, R2.reuse, 0x1, P5 ;  /* 0x0000000250507211 */ /* 0x084fe400028f0eff */
[----:B------:R-:W-:-:S03]  /*e290*/  LEA.HI.X.SX32 R79, R79, R2, 0x1, P3 ;  /* 0x000000024f4f7211 */ /* 0x000fc600018f0eff */
[----:B------:R0:W-:Y:S01]  /*e2a0*/  STL [R1+0x6b8], R80 ;  /* 0x0006b85001007387 */ /* 0x0001e20000100800 */
[----:B------:R-:W-:Y:S02]  /*e2b0*/  LEA.HI.X.SX32 R77, R77, R2, 0x1, P1 ;  /* 0x000000024d4d7211 */ /* 0x000fe400008f0eff */
[----:B0-----:R-:W-:-:S05]  /*e2c0*/  LEA R80, P5, R73, R5, 0x1 ;  /* 0x0000000549507211 */ /* 0x001fca00078a08ff */
[----:B------:R0:W-:Y:S04]  /*e2d0*/  STL [R1+0x6f4], R80 ;  /* 0x0006f45001007387 */ /* 0x0001e80000100800 */
[----:B------:R1:W-:Y:S01]  /*e2e0*/  STL [R1+0x6c0], R79 ;  /* 0x0006c04f01007387 */ /* 0x0003e20000100800 */
[-C--:B0-----:R-:W-:Y:S02]  /*e2f0*/  LEA R80, P3, R72, R5.reuse, 0x1 ;  /* 0x0000000548507211 */ /* 0x081fe400078608ff */
[----:B-1----:R-:W-:Y:S02]  /*e300*/  LEA.HI.X.SX32 R79, R78, R2, 0x1, P2 ;  /* 0x000000024e4f7211 */ /* 0x002fe400010f0eff */
[-C--:B------:R-:W-:Y:S01]  /*e310*/  LEA R78, P2, R71, R5.reuse, 0x1 ;  /* 0x00000005474e7211 */ /* 0x080fe200078408ff */
[----:B------:R-:W-:Y:S04]  /*e320*/  STL [R1+0x6fc], R80 ;  /* 0x0006fc5001007387 */ /* 0x000fe80000100800 */
[----:B------:R0:W-:Y:S04]  /*e330*/  STL [R1+0x6c8], R79 ;  /* 0x0006c84f01007387 */ /* 0x0001e80000100800 */
[----:B------:R1:W-:Y:S04]  /*e340*/  STL [R1+0x704], R78 ;  /* 0x0007044e01007387 */ /* 0x0003e80000100800 */
[----:B------:R2:W-:Y:S01]  /*e350*/  STL [R1+0x6d0], R77 ;  /* 0x0006d04d01007387 */ /* 0x0005e20000100800 */
[----:B0-----:R-:W-:-:S02]  /*e360*/  LEA R79, P1, R70, R5, 0x1 ;  /* 0x00000005464f7211 */ /* 0x001fc400078208ff */
[-C--:B-1----:R-:W-:Y:S02]  /*e370*/  LEA.HI.X.SX32 R78, R76, R2.reuse, 0x1, P0 ;  /* 0x000000024c4e7211 */ /* 0x082fe400000f0eff */
[-C--:B------:R-:W-:Y:S02]  /*e380*/  LEA.HI.X.SX32 R76, R75, R2.reuse, 0x1, P4 ;  /* 0x000000024b4c7211 */ /* 0x080fe400020f0eff */
[-C--:B--2---:R-:W-:Y:S01]  /*e390*/  LEA R77, P0, R69, R5.reuse, 0x1 ;  /* 0x00000005454d7211 */ /* 0x084fe200078008ff */
[----:B------:R-:W-:Y:S01]  /*e3a0*/  STL [R1+0x70c], R79 ;  /* 0x00070c4f01007387 */ /* 0x000fe20000100800 */
[-C--:B------:R-:W-:Y:S02]  /*e3b0*/  LEA R75, P4, R68, R5.reuse, 0x1 ;  /* 0x00000005444b7211 */ /* 0x080fe400078808ff */
[----:B------:R-:W-:Y:S01]  /*e3c0*/  LEA.HI.X.SX32 R74, R74, R2, 0x1, P6 ;  /* 0x000000024a4a7211 */ /* 0x000fe200030f0eff */
[----:B------:R-:W-:Y:S04]  /*e3d0*/  STL [R1+0x6d8], R78 ;  /* 0x0006d84e01007387 */ /* 0x000fe80000100800 */
        /* <DEDUP_REMOVED lines=197> */
[----:B-1----:R-:W-:-:S03]  /*f030*/  LEA.HI.X.SX32 R27, R25, R2, 0x1, P6 ;  /* 0x00000002191b7211 */ /* 0x002fc600030f0eff */
[----:B------:R-:W-:Y:S01]  /*f040*/  STL [R1+0x8a4], R28 ;  /* 0x0008a41c01007387 */ /* 0x000fe20000100800 */
[-C--:B------:R-:W-:Y:S02]  /*f050*/  LEA.HI.X.SX32 R25, R24, R2.reuse, 0x1, P5 ;  /* 0x0000000218197211 */ /* 0x080fe400028f0eff */
[-C--:B--2---:R-:W-:Y:S01]  /*f060*/  LEA R26, P6, R18, R5.reuse, 0x1 ;  /* 0x00000005121a7211 */ /* 0x084fe200078c08ff */
[----:B------:R-:W-:Y:S01]  /*f070*/  STL [R1+0x870], R27 ;  /* 0x0008701b01007387 */ /* 0x000fe20000100800 */
[-C--:B------:R-:W-:Y:S02]  /*f080*/  LEA R24, P5, R17, R5.reuse, 0x1 ;  /* 0x0000000511187211 */ /* 0x080fe400078a08ff */
[----:B------:R-:W-:Y:S01]  /*f090*/  LEA.HI.X.SX32 R23, R23, R2, 0x1, P3 ;  /* 0x0000000217177211 */ /* 0x000fe200018f0eff */
[----:B------:R-:W-:Y:S04]  /*f0a0*/  STL [R1+0x8ac], R26 ;  /* 0x0008ac1a01007387 */ /* 0x000fe80000100800 */
[----:B------:R-:W2:Y:S04]  /*f0b0*/  LDL.LU R75, [R1+0x4] ;  /* 0x00000400014b7983 */ /* 0x000ea80000300800 */
[----:B------:R-:W-:Y:S04]  /*f0c0*/  STL [R1+0x878], R25 ;  /* 0x0008781901007387 */ /* 0x000fe80000100800 */
[----:B------:R0:W-:Y:S04]  /*f0d0*/  STL [R1+0x8b4], R24 ;  /* 0x0008b41801007387 */ /* 0x0001e80000100800 */
[----:B------:R-:W2:Y:S04]  /*f0e0*/  LDL.LU R76, [R1+0x10] ;  /* 0x00001000014c7983 */ /* 0x000ea80000300800 */
[----:B------:R1:W-:Y:S01]  /*f0f0*/  STL [R1+0x880], R23 ;  /* 0x0008801701007387 */ /* 0x0003e20000100800 */
[----:B0-----:R-:W-:-:S03]  /*f100*/  LEA R24, P3, R16, R5, 0x1 ;  /* 0x0000000510187211 */ /* 0x001fc600078608ff */
[----:B------:R-:W2:Y:S01]  /*f110*/  LDL.LU R77, [R1+0x1c] ;  /* 0x00001c00014d7983 */ /* 0x000ea20000300800 */
[----:B-1----:R-:W-:-:S03]  /*f120*/  LEA.HI.X.SX32 R23, R22, R2, 0x1, P2 ;  /* 0x0000000216177211 */ /* 0x002fc600010f0eff */
[----:B------:R-:W-:Y:S01]  /*f130*/  STL [R1+0x8bc], R24 ;  /* 0x0008bc1801007387 */ /* 0x000fe20000100800 */
[----:B------:R-:W-:-:S03]  /*f140*/  LEA R22, P2, R15, R5, 0x1 ;  /* 0x000000050f167211 */ /* 0x000fc600078408ff */
[----:B------:R-:W2:Y:S04]  /*f150*/  LDL.LU R78, [R1+0x20] ;  /* 0x00002000014e7983 */ /* 0x000ea80000300800 */
[----:B------:R0:W-:Y:S04]  /*f160*/  STL [R1+0x888], R23 ;  /* 0x0008881701007387 */ /* 0x0001e80000100800 */
[----:B------:R-:W2:Y:S04]  /*f170*/  LDL.LU R79, [R1+0x18] ;  /* 0x00001800014f7983 */ /* 0x000ea80000300800 */
[----:B------:R1:W-:Y:S04]  /*f180*/  STL [R1+0x8c4], R22 ;  /* 0x0008c41601007387 */ /* 0x0003e80000100800 */
[----:B------:R-:W2:Y:S01]  /*f190*/  LDL.LU R80, [R1+0x14] ;  /* 0x0000140001507983 */ /* 0x000ea20000300800 */
[----:B------:R-:W-:Y:S01]  /*f1a0*/  IMAD R14, R14, UR5, RZ ;  /* 0x000000050e0e7c24 */ /* 0x000fe2000f8e02ff */
[----:B------:R-:W-:Y:S01]  /*f1b0*/  LEA.HI.X.SX32 R21, R21, R2, 0x1, P1 ;  /* 0x0000000215157211 */ /* 0x000fe200008f0eff */
[----:B------:R-:W-:-:S02]  /*f1c0*/  IMAD R13, R13, UR5, RZ ;  /* 0x000000050d0d7c24 */ /* 0x000fc4000f8e02ff */
[----:B------:R-:W-:Y:S01]  /*f1d0*/  IMAD R12, R12, UR5, RZ ;  /* 0x000000050c0c7c24 */ /* 0x000fe2000f8e02ff */
[-C--:B0-----:R-:W-:Y:S01]  /*f1e0*/  LEA R23, P1, R14, R5.reuse, 0x1 ;  /* 0x000000050e177211 */ /* 0x081fe200078208ff */
[----:B------:R0:W-:Y:S01]  /*f1f0*/  STL [R1+0x890], R21 ;  /* 0x0008901501007387 */ /* 0x0001e20000100800 */
[-C--:B-1----:R-:W-:Y:S01]  /*f200*/  LEA.HI.X.SX32 R22, R20, R2.reuse, 0x1, P0 ;  /* 0x0000000214167211 */ /* 0x082fe200000f0eff */
[----:B------:R-:W-:Y:S01]  /*f210*/  IMAD R11, R11, UR5, RZ ;  /* 0x000000050b0b7c24 */ /* 0x000fe2000f8e02ff */
[-C--:B------:R-:W-:Y:S01]  /*f220*/  LEA.HI.X.SX32 R20, R19, R2.reuse, 0x1, P4 ;  /* 0x0000000213147211 */ /* 0x080fe200020f0eff */
[----:B------:R-:W-:Y:S01]  /*f230*/  STL [R1+0x8cc], R23 ;  /* 0x0008cc1701007387 */ /* 0x000fe20000100800 */
[-C--:B------:R-:W-:Y:S01]  /*f240*/  LEA R19, P4, R12, R5.reuse, 0x1 ;  /* 0x000000050c137211 */ /* 0x080fe200078808ff */
[----:B------:R-:W-:Y:S01]  /*f250*/  IMAD R10, R10, UR5, RZ ;  /* 0x000000050a0a7c24 */ /* 0x000fe2000f8e02ff */
[----:B------:R-:W-:Y:S02]  /*f260*/  LEA.HI.X.SX32 R18, R18, R2, 0x1, P6 ;  /* 0x0000000212127211 */ /* 0x000fe400030f0eff */
[----:B0-----:R-:W-:Y:S01]  /*f270*/  LEA R21, P0, R13, R5, 0x1 ;  /* 0x000000050d157211 */ /* 0x001fe200078008ff */
[----:B------:R-:W-:Y:S01]  /*f280*/  STL [R1+0x898], R22 ;  /* 0x0008981601007387 */ /* 0x000fe20000100800 */
[----:B------:R-:W-:-:S03]  /*f290*/  IMAD R9, R9, UR5, RZ ;  /* 0x0000000509097c24 */ /* 0x000fc6000f8e02ff */
[----:B------:R-:W-:Y:S04]  /*f2a0*/  STL [R1+0x8d4], R21 ;  /* 0x0008d41501007387 */ /* 0x000fe80000100800 */
[----:B------:R0:W-:Y:S04]  /*f2b0*/  STL [R1+0x8a0], R20 ;  /* 0x0008a01401007387 */ /* 0x0001e80000100800 */
[----:B------:R1:W-:Y:S01]  /*f2c0*/  STL [R1+0x8dc], R19 ;  /* 0x0008dc1301007387 */ /* 0x0003e20000100800 */
[----:B------:R-:W-:-:S03]  /*f2d0*/  IMAD R8, R8, UR5, RZ ;  /* 0x0000000508087c24 */ /* 0x000fc6000f8e02ff */
[----:B------:R3:W-:Y:S01]  /*f2e0*/  STL [R1+0x8a8], R18 ;  /* 0x0008a81201007387 */ /* 0x0007e20000100800 */
[-C--:B0-----:R-:W-:Y:S02]  /*f2f0*/  LEA R20, P6, R11, R5.reuse, 0x1 ;  /* 0x000000050b147211 */ /* 0x081fe400078c08ff */
[-C--:B-1----:R-:W-:Y:S02]  /*f300*/  LEA.HI.X.SX32 R19, R17, R2.reuse, 0x1, P5 ;  /* 0x0000000211137211 */ /* 0x082fe400028f0eff */
[-C--:B------:R-:W-:Y:S02]  /*f310*/  LEA.HI.X.SX32 R17, R16, R2.reuse, 0x1, P3 ;  /* 0x0000000210117211 */ /* 0x080fe400018f0eff */
[-C--:B---3--:R-:W-:Y:S01]  /*f320*/  LEA R18, P5, R10, R5.reuse, 0x1 ;  /* 0x000000050a127211 */ /* 0x088fe200078a08ff */
[----:B------:R-:W-:Y:S01]  /*f330*/  STL [R1+0x8e4], R20 ;  /* 0x0008e41401007387 */ /* 0x000fe20000100800 */
[----:B------:R-:W-:Y:S01]  /*f340*/  LEA R16, P3, R9, R5, 0x1 ;  /* 0x0000000509107211 */ /* 0x000fe200078608ff */
[----:B------:R-:W-:Y:S01]  /*f350*/  IMAD R7, R7, UR5, RZ ;  /* 0x0000000507077c24 */ /* 0x000fe2000f8e02ff */
[----:B------:R-:W-:Y:S01]  /*f360*/  LEA.HI.X.SX32 R15, R15, R2, 0x1, P2 ;  /* 0x000000020f0f7211 */ /* 0x000fe200010f0eff */
        /* <DEDUP_REMOVED lines=21> */
[-C--:B------:R-:W-:Y:S01]  /*f4c0*/  LEA.HI.X.SX32 R11, R10, R2.reuse, 0x1, P5 ;  /* 0x000000020a0b7211 */ /* 0x080fe200028f0eff */
[----:B------:R-:W-:Y:S01]  /*f4d0*/  STL [R1+0x914], R14 ;  /* 0x0009140e01007387 */ /* 0x000fe20000100800 */
[----:B------:R-:W-:-:S03]  /*f4e0*/  LEA.HI.X.SX32 R9, R9, R2, 0x1, P3 ;  /* 0x0000000209097211 */ /* 0x000fc600018f0eff */
[----:B------:R-:W-:Y:S01]  /*f4f0*/  STL [R1+0x8e0], R13 ;  /* 0x0008e00d01007387 */ /* 0x000fe20000100800 */
[----:B------:R-:W-:Y:S01]  /*f500*/  LEA.HI.X.SX32 R6, R6, R2, 0x1, P0 ;  /* 0x0000000206067211 */ /* 0x000fe200000f0eff */
[----:B----4-:R-:W-:Y:S02]  /*f510*/  IMAD R0, R0, UR5, RZ ;  /* 0x0000000500007c24 */ /* 0x010fe4000f8e02ff */
        /* <DEDUP_REMOVED lines=18> */
[----:B------:R-:W-:Y:S01]  /*f640*/  IMAD R102, R102, UR5, RZ ;  /* 0x0000000566667c24 */ /* 0x000fe2000f8e02ff */
[----:B--2---:R-:W-:-:S05]  /*f650*/  LEA R12, P6, R75, R5, 0x1 ;  /* 0x000000054b0c7211 */ /* 0x004fca00078c08ff */
[----:B------:R-:W-:Y:S01]  /*f660*/  STL [R1+0x91c], R12 ;  /* 0x00091c0c01007387 */ /* 0x000fe20000100800 */
[----:B------:R-:W-:-:S03]  /*f670*/  LEA R10, P5, R76, R5, 0x1 ;  /* 0x000000054c0a7211 */ /* 0x000fc600078a08ff */
[----:B------:R0:W-:Y:S04]  /*f680*/  STL [R1+0x8e8], R11 ;  /* 0x0008e80b01007387 */ /* 0x0001e80000100800 */
[----:B------:R1:W-:Y:S04]  /*f690*/  STL [R1+0x924], R10 ;  /* 0x0009240a01007387 */ /* 0x0003e80000100800 */
[----:B------:R2:W-:Y:S01]  /*f6a0*/  STL [R1+0x8f0], R9 ;  /* 0x0008f00901007387 */ /* 0x0005e20000100800 */
[----:B0-----:R-:W-:Y:S02]  /*f6b0*/  LEA R11, P3, R77, R5, 0x1 ;  /* 0x000000054d0b7211 */ /* 0x001fe400078608ff */
[----:B-1----:R-:W-:-:S02]  /*f6c0*/  LEA.HI.X.SX32 R10, R8, R2, 0x1, P2 ;  /* 0x00000002080a7211 */ /* 0x002fc400010f0eff */
[----:B------:R-:W-:Y:S02]  /*f6d0*/  LEA.HI.X.SX32 R8, R7, R2, 0x1, P1 ;  /* 0x0000000207087211 */ /* 0x000fe400008f0eff */
[-C--:B--2---:R-:W-:Y:S01]  /*f6e0*/  LEA R9, P2, R78, R5.reuse, 0x1 ;  /* 0x000000054e097211 */ /* 0x084fe200078408ff */
[----:B------:R-:W-:Y:S04]  /*f6f0*/  STL [R1+0x92c], R11 ;  /* 0x00092c0b01007387 */ /* 0x000fe80000100800 */
[----:B------:R-:W-:Y:S01]  /*f700*/  STL [R1+0x8f8], R10 ;  /* 0x0008f80a01007387 */ /* 0x000fe20000100800 */
[----:B------:R-:W-:-:S03]  /*f710*/  LEA R7, P1, R79, R5, 0x1 ;  /* 0x000000054f077211 */ /* 0x000fc600078208ff */
[----:B------:R-:W-:Y:S04]  /*f720*/  STL [R1+0x934], R9 ;  /* 0x0009340901007387 */ /* 0x000fe80000100800 */
[----:B------:R0:W-:Y:S04]  /*f730*/  STL [R1+0x900], R8 ;  /* 0x0009000801007387 */ /* 0x0001e80000100800 */
[----:B------:R1:W-:Y:S04]  /*f740*/  STL [R1+0x93c], R7 ;  /* 0x00093c0701007387 */ /* 0x0003e80000100800 */
[----:B------:R2:W-:Y:S01]  /*f750*/  STL [R1+0x908], R6 ;  /* 0x0009080601007387 */ /* 0x0005e20000100800 */
[----:B0-----:R-:W-:-:S02]  /*f760*/  LEA R8, P0, R80, R5, 0x1 ;  /* 0x0000000550087211 */ /* 0x001fc400078008ff */
[----:B-1----:R-:W-:-:S03]  /*f770*/  LEA.HI.X.SX32 R7, R85, R2, 0x1, P4 ;  /* 0x0000000255077211 */ /* 0x002fc600020f0eff */
[----:B------:R0:W-:Y:S01]  /*f780*/  STL [R1+0x944], R8 ;  /* 0x0009440801007387 */ /* 0x0001e20000100800 */
[----:B--2---:R-:W-:-:S03]  /*f790*/  LEA R6, P4, R3, R5, 0x1 ;  /* 0x0000000503067211 */ /* 0x004fc600078808ff */
[----:B------:R1:W-:Y:S04]  /*f7a0*/  STL [R1+0x910], R7 ;  /* 0x0009100701007387 */ /* 0x0003e80000100800 */
[----:B------:R2:W-:Y:S01]  /*f7b0*/  STL [R1+0x94c], R6 ;  /* 0x00094c0601007387 */ /* 0x0005e20000100800 */
[----:B0-----:R-:W-:Y:S02]  /*f7c0*/  LEA.HI.X.SX32 R8, R75, R2, 0x1, P6 ;  /* 0x000000024b087211 */ /* 0x001fe400030f0eff */
[----:B-1----:R-:W-:-:S03]  /*f7d0*/  LEA R7, P6, R0, R5, 0x1 ;  /* 0x0000000500077211 */ /* 0x002fc600078c08ff */
[----:B------:R0:W-:Y:S01]  /*f7e0*/  STL [R1+0x918], R8 ;  /* 0x0009180801007387 */ /* 0x0001e20000100800 */
[----:B--2---:R-:W-:-:S03]  /*f7f0*/  LEA.HI.X.SX32 R6, R76, R2, 0x1, P5 ;  /* 0x000000024c067211 */ /* 0x004fc600028f0eff */
[----:B------:R1:W-:Y:S04]  /*f800*/  STL [R1+0x954], R7 ;  /* 0x0009540701007387 */ /* 0x0003e80000100800 */
[----:B------:R2:W-:Y:S01]  /*f810*/  STL [R1+0x920], R6 ;  /* 0x0009200601007387 */ /* 0x0005e20000100800 */
[----:B0-----:R-:W-:Y:S02]  /*f820*/  LEA R8, P5, R4, R5, 0x1 ;  /* 0x0000000504087211 */ /* 0x001fe400078a08ff */
        /* <DEDUP_REMOVED lines=15> */
[----:B------:R1:W-:Y:S01]  /*f920*/  STL [R1+0x940], R7 ;  /* 0x0009400701007387 */ /* 0x0003e20000100800 */
[----:B0-----:R-:W-:-:S03]  /*f930*/  LEA.HI.X.SX32 R8, R3, R2, 0x1, P4 ;  /* 0x0000000203087211 */ /* 0x001fc600020f0eff */
[----:B------:R-:W2:Y:S04]  /*f940*/  LDL.LU R3, [R1+0x10ec] ;  /* 0x0010ec0001037983 */ /* 0x000ea80000300800 */
[----:B------:R0:W-:Y:S01]  /*f950*/  STL [R1+0x97c], R6 ;  /* 0x00097c0601007387 */ /* 0x0001e20000100800 */
[----:B-1----:R-:W-:-:S03]  /*f960*/  LEA.HI.X.SX32 R7, R0, R2, 0x1, P6 ;  /* 0x0000000200077211 */ /* 0x002fc600030f0eff */
[----:B------:R1:W-:Y:S04]  /*f970*/  STL [R1+0x948], R8 ;  /* 0x0009480801007387 */ /* 0x0003e80000100800 */
[----:B------:R-:W3:Y:S01]  /*f980*/  LDL.LU R0, [R1+0x10e8] ;  /* 0x0010e80001007983 */ /* 0x000ee20000300800 */
[----:B0-----:R-:W-:-:S05]  /*f990*/  LEA R6, P4, R89, R5, 0x1 ;  /* 0x0000000559067211 */ /* 0x001fca00078808ff */
[----:B------:R0:W-:Y:S01]  /*f9a0*/  STL [R1+0x984], R6 ;  /* 0x0009840601007387 */ /* 0x0001e20000100800 */
[----:B-1----:R-:W-:-:S03]  /*f9b0*/  LEA.HI.X.SX32 R8, R4, R2, 0x1, P5 ;  /* 0x0000000204087211 */ /* 0x002fc600028f0eff */
[----:B------:R1:W-:Y:S04]  /*f9c0*/  STL [R1+0x950], R7 ;  /* 0x0009500701007387 */ /* 0x0003e80000100800 */
[----:B------:R-:W4:Y:S01]  /*f9d0*/  LDL.LU R4, [R1+0x10e4] ;  /* 0x0010e40001047983 */ /* 0x000f220000300800 */
[-C--:B0-----:R-:W-:Y:S02]  /*f9e0*/  LEA R6, P6, R90, R5.reuse, 0x1 ;  /* 0x000000055a067211 */ /* 0x081fe400078c08ff */
[----:B-1----:R-:W-:-:S03]  /*f9f0*/  LEA R7, P5, R91, R5, 0x1 ;  /* 0x000000055b077211 */ /* 0x002fc600078a08ff */
[----:B------:R0:W-:Y:S04]  /*fa00*/  STL [R1+0x98c], R6 ;  /* 0x00098c0601007387 */ /* 0x0001e80000100800 */
[----:B------:R1:W-:Y:S01]  /*fa10*/  STL [R1+0x958], R8 ;  /* 0x0009580801007387 */ /* 0x0003e20000100800 */
[----:B0-----:R-:W-:-:S03]  /*fa20*/  LEA.HI.X.SX32 R6, R252, R2, 0x1, P3 ;  /* 0x00000002fc067211 */ /* 0x001fc600018f0eff */
[----:B------:R0:W-:Y:S01]  /*fa30*/  STL [R1+0x994], R7 ;  /* 0x0009940701007387 */ /* 0x0001e20000100800 */
[----:B-1----:R-:W-:-:S03]  /*fa40*/  LEA R8, P3, R92, R5, 0x1 ;  /* 0x000000055c087211 */ /* 0x002fc600078608ff */
[----:B------:R1:W-:Y:S01]  /*fa50*/  STL [R1+0x960], R6 ;  /* 0x0009600601007387 */ /* 0x0003e20000100800 */
[----:B0-----:R-:W-:-:S03]  /*fa60*/  LEA.HI.X.SX32 R7, R86, R2, 0x1, P2 ;  /* 0x0000000256077211 */ /* 0x001fc600010f0eff */
[----:B------:R0:W-:Y:S01]  /*fa70*/  STL [R1+0x99c], R8 ;  /* 0x00099c0801007387 */ /* 0x0001e20000100800 */
[----:B-1----:R-:W-:-:S03]  /*fa80*/  LEA R6, P2, R93, R5, 0x1 ;  /* 0x000000055d067211 */ /* 0x002fc600078408ff */
[----:B------:R1:W-:Y:S04]  /*fa90*/  STL [R1+0x968], R7 ;  /* 0x0009680701007387 */ /* 0x0003e80000100800 */
[----:B------:R1:W-:Y:S01]  /*faa0*/  STL [R1+0x9a4], R6 ;  /* 0x0009a40601007387 */ /* 0x0003e20000100800 */
[----:B0-----:R-:W-:Y:S02]  /*fab0*/  LEA.HI.X.SX32 R8, R87, R2, 0x1, P1 ;  /* 0x0000000257087211 */ /* 0x001fe400008f0eff */
[----:B-1----:R-:W-:-:S03]  /*fac0*/  LEA R7, P1, R94, R5, 0x1 ;  /* 0x000000055e077211 */ /* 0x002fc600078208ff */
[----:B------:R0:W-:Y:S01]  /*fad0*/  STL [R1+0x970], R8 ;  /* 0x0009700801007387 */ /* 0x0001e20000100800 */
[----:B------:R-:W-:-:S03]  /*fae0*/  LEA.HI.X.SX32 R6, R88, R2, 0x1, P0 ;  /* 0x0000000258067211 */ /* 0x000fc600000f0eff */
[----:B------:R1:W-:Y:S04]  /*faf0*/  STL [R1+0x9ac], R7 ;  /* 0x0009ac0701007387 */ /* 0x0003e80000100800 */
[----:B------:R1:W-:Y:S01]  /*fb00*/  STL [R1+0x978], R6 ;  /* 0x0009780601007387 */ /* 0x0003e20000100800 */
[----:B0-----:R-:W-:Y:S02]  /*fb10*/  LEA R8, P0, R95, R5, 0x1 ;  /* 0x000000055f087211 */ /* 0x001fe400078008ff */
[----:B-1----:R-:W-:-:S03]  /*fb20*/  LEA.HI.X.SX32 R7, R89, R2, 0x1, P4 ;  /* 0x0000000259077211 */ /* 0x002fc600020f0eff */
[----:B------:R0:W-:Y:S01]  /*fb30*/  STL [R1+0x9b4], R8 ;  /* 0x0009b40801007387 */ /* 0x0001e20000100800 */
[----:B------:R-:W-:-:S03]  /*fb40*/  LEA R6, P4, R96, R5, 0x1 ;  /* 0x0000000560067211 */ /* 0x000fc600078808ff */
        /* <DEDUP_REMOVED lines=18> */
[----:B------:R1:W-:Y:S01]  /*fc70*/  STL [R1+0x9dc], R7 ;  /* 0x0009dc0701007387 */ /* 0x0003e20000100800 */
[----:B------:R-:W-:-:S03]  /*fc80*/  IMAD R103, R103, UR5, RZ ;  /* 0x0000000567677c24 */ /* 0x000fc6000f8e02ff */
[----:B------:R1:W-:Y:S01]  /*fc90*/  STL [R1+0x9a8], R6 ;  /* 0x0009a80601007387 */ /* 0x0003e20000100800 */
[----:B0-----:R-:W-:Y:S02]  /*fca0*/  LEA R8, P1, R101, R5, 0x1 ;  /* 0x0000000565087211 */ /* 0x001fe400078208ff */
[----:B-1----:R-:W-:-:S03]  /*fcb0*/  LEA.HI.X.SX32 R7, R95, R2, 0x1, P0 ;  /* 0x000000025f077211 */ /* 0x002fc600000f0eff */
[----:B------:R0:W-:Y:S01]  /*fcc0*/  STL [R1+0x9e4], R8 ;  /* 0x0009e40801007387 */ /* 0x0001e20000100800 */
[----:B------:R-:W-:-:S03]  /*fcd0*/  LEA R6, P0, R102, R5, 0x1 ;  /* 0x0000000566067211 */ /* 0x000fc600078008ff */
[----:B------:R1:W-:Y:S01]  /*fce0*/  STL [R1+0x9b0], R7 ;  /* 0x0009b00701007387 */ /* 0x0003e20000100800 */
[----:B------:R-:W-:-:S03]  /*fcf0*/  IMAD R104, R104, UR5, RZ ;  /* 0x0000000568687c24 */ /* 0x000fc6000f8e02ff */
[----:B------:R1:W-:Y:S01]  /*fd00*/  STL [R1+0x9ec], R6 ;  /* 0x0009ec0601007387 */ /* 0x0003e20000100800 */
[----:B0-----:R-:W-:Y:S01]  /*fd10*/  LEA.HI.X.SX32 R8, R96, R2, 0x1, P4 ;  /* 0x0000000260087211 */ /* 0x001fe200020f0eff */
[----:B------:R-:W-:Y:S01]  /*fd20*/  IMAD R105, R105, UR5, RZ ;  /* 0x0000000569697c24 */ /* 0x000fe2000f8e02ff */
        /* <DEDUP_REMOVED lines=54> */
[----:B--2---:R-:W-:-:S03]  /*10090*/  LEA R6, P2, R114, R5, 0x1 ;  /* 0x0000000572067211 */ /* 0x004fc600078408ff */
[----:B------:R1:W-:Y:S01]  /*100a0*/  STL [R1+0xa10], R7 ;  /* 0x000a100701007387 */ /* 0x0003e20000100800 */
[----:B------:R-:W-:-:S03]  /*100b0*/  IMAD R116, R116, UR5, RZ ;  /* 0x0000000574747c24 */ /* 0x000fc6000f8e02ff */
[----:B------:R2:W-:Y:S01]  /*100c0*/  STL [R1+0xa4c], R6 ;  /* 0x000a4c0601007387 */ /* 0x0005e20000100800 */
[----:B0-----:R-:W-:Y:S01]  /*100d0*/  LEA.HI.X.SX32 R8, R108, R2, 0x1, P1 ;  /* 0x000000026c087211 */ /* 0x001fe200008f0eff */
[----:B------:R-:W-:Y:S01]  /*100e0*/  IMAD R117, R117, UR5, RZ ;  /* 0x0000000575757c24 */ /* 0x000fe2000f8e02ff */
[----:B-1----:R-:W-:-:S03]  /*100f0*/  LEA R7, P1, R115, R5, 0x1 ;  /* 0x0000000573077211 */ /* 0x002fc600078208ff */
[----:B------:R0:W-:Y:S01]  /*10100*/  STL [R1+0xa18], R8 ;  /* 0x000a180801007387 */ /* 0x0001e20000100800 */
[----:B--2---:R-:W-:-:S03]  /*10110*/  LEA.HI.X.SX32 R6, R109, R2, 0x1, P0 ;  /* 0x000000026d067211 */ /* 0x004fc600000f0eff */
        /* <DEDUP_REMOVED lines=690> */
[----:B------:R1:W-:Y:S04]  /*12c40*/  STL [R1+0x10a0], R7 ;  /* 0x0010a00701007387 */ /* 0x0003e80000100800 */
[----:B------:R2:W-:Y:S01]  /*12c50*/  STL [R1+0x1080], R6 ;  /* 0x0010800601007387 */ /* 0x0005e20000100800 */
[----:B0-----:R-:W-:Y:S02]  /*12c60*/  LEA R8, P2, R83, R5, 0x1 ;  /* 0x0000000553087211 */ /* 0x001fe400078408ff */
[----:B-1----:R-:W-:-:S03]  /*12c70*/  LEA.HI.X.SX32 R7, R248, R2, 0x1, P1 ;  /* 0x00000002f8077211 */ /* 0x002fc600008f0eff */
[----:B------:R-:W-:Y:S01]  /*12c80*/  STL [R1+0x10a4], R8 ;  /* 0x0010a40801007387 */ /* 0x000fe20000100800 */
[----:B--2---:R-:W-:Y:S02]  /*12c90*/  LEA R6, P1, R84, R5, 0x1 ;  /* 0x0000000554067211 */ /* 0x004fe400078208ff */
[-C--:B------:R-:W-:Y:S01]  /*12ca0*/  LEA.HI.X.SX32 R5, R249, R2.reuse, 0x1, P0 ;  /* 0x00000002f9057211 */ /* 0x080fe200000f0eff */
[----:B------:R-:W-:Y:S04]  /*12cb0*/  STL [R1+0x1088], R7 ;  /* 0x0010880701007387 */ /* 0x000fe80000100800 */
[----:B------:R0:W-:Y:S04]  /*12cc0*/  STL [R1+0xca8], R6 ;  /* 0x000ca80601007387 */ /* 0x0001e80000100800 */
[----:B------:R1:W-:Y:S01]  /*12cd0*/  STL [R1+0xc90], R5 ;  /* 0x000c900501007387 */ /* 0x0003e20000100800 */
[----:B0-----:R-:W-:-:S02]  /*12ce0*/  LEA.HI.X.SX32 R6, R250, R2, 0x1, P4 ;  /* 0x00000002fa067211 */ /* 0x001fc400020f0eff */
[----:B-1----:R-:W-:-:S03]  /*12cf0*/  LEA.HI.X.SX32 R5, R251, R2, 0x1, P6 ;  /* 0x00000002fb057211 */ /* 0x002fc600030f0eff */
[----:B------:R0:W-:Y:S01]  /*12d00*/  STL [R1+0xc94], R6 ;  /* 0x000c940601007387 */ /* 0x0001e20000100800 */
[----:B------:R-:W-:-:S03]  /*12d10*/  LEA.HI.X.SX32 R7, R81, R2, 0x1, P5 ;  /* 0x0000000251077211 */ /* 0x000fc600028f0eff */
[----:B------:R1:W-:Y:S01]  /*12d20*/  STL [R1+0xc98], R5 ;  /* 0x000c980501007387 */ /* 0x0003e20000100800 */
[----:B------:R-:W-:Y:S02]  /*12d30*/  LEA R9, P0, R3, UR10, 0x1 ;  /* 0x0000000a03097c11 */ /* 0x000fe4000f8008ff */
[-C--:B0-----:R-:W-:Y:S01]  /*12d40*/  LEA.HI.X.SX32 R6, R82, R2.reuse, 0x1, P3 ;  /* 0x0000000252067211 */ /* 0x081fe200018f0eff */
[----:B------:R-:W-:Y:S01]  /*12d50*/  STL [R1+0xc9c], R7 ;  /* 0x000c9c0701007387 */ /* 0x000fe20000100800 */
[-C--:B-1----:R-:W-:Y:S02]  /*12d60*/  LEA.HI.X.SX32 R5, R83, R2.reuse, 0x1, P2 ;  /* 0x0000000253057211 */ /* 0x082fe400010f0eff */
[----:B------:R-:W-:Y:S01]  /*12d70*/  LEA.HI.X.SX32 R2, R84, R2, 0x1, P1 ;  /* 0x0000000254027211 */ /* 0x000fe200008f0eff */
[----:B------:R-:W-:Y:S01]  /*12d80*/  STL [R1+0xca0], R6 ;  /* 0x000ca00601007387 */ /* 0x000fe20000100800 */
[----:B------:R-:W-:-:S03]  /*12d90*/  LEA.HI.X.SX32 R8, R3, UR11, 0x1, P0 ;  /* 0x0000000b03087c11 */ /* 0x000fc600080f0eff */
[----:B------:R0:W-:Y:S04]  /*12da0*/  STL [R1+0xca4], R5 ;  /* 0x000ca40501007387 */ /* 0x0001e80000100800 */
[----:B------:R1:W-:Y:S04]  /*12db0*/  STL [R1+0xa94], R2 ;  /* 0x000a940201007387 */ /* 0x0003e80000100800 */
[----:B------:R2:W5:Y:S01]  /*12dc0*/  LDL.LU R3, [R1+0x10e0] ;  /* 0x0010e00001037983 */ /* 0x0005620000300800 */
[----:B0-----:R-:W0:Y:S03]  /*12dd0*/  LDC R5, c[0x0][0x238] ;  /* 0x00008e00ff057b82 */ /* 0x001e260000000800 */
[----:B------:R-:W-:Y:S04]  /*12de0*/  STL [R1+0x6b4], RZ ;  /* 0x0006b4ff01007387 */ /* 0x000fe80000100800 */
        /* <DEDUP_REMOVED lines=256> */
[----:B------:R-:W-:Y:S04]  /*13df0*/  STL [R1], RZ ;  /* 0x000000ff01007387 */ /* 0x000fe80000100800 */
        /* <DEDUP_REMOVED lines=126> */
[----:B------:R-:W-:Y:S01]  /*145e0*/  STL [R1+0x1fc], RZ ;  /* 0x0001fcff01007387 */ /* 0x000fe20000100800 */
[----:B------:R-:W-:Y:S01]  /*145f0*/  UIADD3 UR5, UR6, 0x10000, URZ ;  /* 0x0001000006057890 */ /* 0x000fe2000fffe03f */
        /* <DEDUP_REMOVED lines=35> */
[----:B------:R-:W-:Y:S01]  /*14830*/  IMAD.MOV.U32 R94, RZ, RZ, RZ ;  /* 0x000000ffff5e7224 */ /* 0x000fe200078e00ff */
[----:B------:R-:W-:Y:S01]  /*14840*/  USHF.R.U32.HI UR38, URZ, 0x4, UR6 ;  /* 0x000000043f267899 */ /* 0x000fe20008011606 */
[----:B------:R-:W-:Y:S01]  /*14850*/  UMOV UR7, URZ ;  /* 0x0000003f00077c82 */ /* 0x000fe20008000000 */
[----:B------:R-:W-:Y:S01]  /*14860*/  UMOV UR4, URZ ;  /* 0x0000003f00047c82 */ /* 0x000fe20008000000 */
[----:B------:R-:W-:-:S02]  /*14870*/  USHF.L.U32 UR8, UR8, 0x6, URZ ;  /* 0x0000000608087899 */ /* 0x000fc4000800063f */
[----:B------:R-:W-:Y:S01]  /*14880*/  USHF.R.U32.HI UR5, URZ, 0x4, UR5 ;  /* 0x000000043f057899 */ /* 0x000fe20008011605 */
[----:B------:R-:W3:Y:S01]  /*14890*/  LDL.LU R252, [R1+0x600] ;  /* 0x0006000001fc7983 */ /* 0x000ee20000300800 */
[C---:B0-----:R-:W-:Y:S01]  /*148a0*/  IMAD R107, R5.reuse, 0x7e, RZ ;  /* 0x0000007e056b7824 */ /* 0x041fe200078e02ff */
[----:B------:R-:W-:Y:S01]  /*148b0*/  USGXT.U32 UR38, UR38, 0xe ;  /* 0x0000000e2626789a */ /* 0x000fe20008000000 */
[C---:B------:R-:W-:Y:S01]  /*148c0*/  IMAD R108, R5.reuse, 0x7a, RZ ;  /* 0x0000007a056c7824 */ /* 0x040fe200078e02ff */
[----:B------:R-:W-:Y:S01]  /*148d0*/  USGXT.U32 UR36, UR5, 0xe ;  /* 0x0000000e0524789a */ /* 0x000fe20008000000 */
[----:B------:R-:W-:Y:S01]  /*148e0*/  IMAD R109, R5, 0x76, RZ ;  /* 0x00000076056d7824 */ /* 0x000fe200078e02ff */
[-C--:B------:R-:W-:Y:S01]  /*148f0*/  IADD3 R174, P0, R107, R9.reuse, RZ ;  /* 0x000000096bae7210 */ /* 0x080fe20007f1e0ff */
[C---:B------:R-:W-:Y:S01]  /*14900*/  IMAD R110, R5.reuse, 0x72, RZ ;  /* 0x00000072056e7824 */ /* 0x040fe200078e02ff */
[----:B------:R-:W-:Y:S01]  /*14910*/  UIADD3 UR18, UP0, UR38, 0x2, URZ ;  /* 0x0000000226127890 */ /* 0x000fe2000ff1e03f */
[----:B------:R-:W-:Y:S01]  /*14920*/  IMAD R111, R5, 0x6e, RZ ;  /* 0x0000006e056f7824 */ /* 0x000fe200078e02ff */
[-C--:B------:R-:W-:Y:S01]  /*14930*/  IADD3 R107, P1, R109, R9.reuse, RZ ;  /* 0x000000096d6b7210 */ /* 0x080fe20007f3e0ff */
[C---:B------:R-:W-:Y:S01]  /*14940*/  IMAD R112, R5.reuse, 0x6a, RZ ;  /* 0x0000006a05707824 */ /* 0x040fe200078e02ff */
[----:B------:R-:W-:Y:S01]  /*14950*/  UIADD3.X UR19, UR4, 0x40000040, URZ, UP0, !UPT ;  /* 0x4000004004137890 */ /* 0x000fe200087fe43f */
[----:B------:R-:W-:Y:S01]  /*14960*/  IMAD R113, R5, 0x66, RZ ;  /* 0x0000006605717824 */ /* 0x000fe200078e02ff */
[----:B------:R-:W-:Y:S01]  /*14970*/  IADD3 R109, P3, R111, R9, RZ ;  /* 0x000000096f6d7210 */ /* 0x000fe20007f7e0ff */
[C---:B------:R-:W-:Y:S01]  /*14980*/  IMAD R114, R5.reuse, 0x3f, RZ ;  /* 0x0000003f05727824 */ /* 0x040fe200078e02ff */
[----:B------:R-:W-:Y:S01]  /*14990*/  UIADD3 UR16, UP0, UR36, 0x80, URZ ;  /* 0x0000008024107890 */ /* 0x000fe2000ff1e03f */
[C---:B------:R-:W-:Y:S01]  /*149a0*/  IMAD R115, R5.reuse, 0x62, RZ ;  /* 0x0000006205737824 */ /* 0x040fe200078e02ff */
[----:B------:R-:W-:Y:S01]  /*149b0*/  USHF.R.S32.HI UR9, URZ, 0x1f, UR8 ;  /* 0x0000001f3f097899 */ /* 0x000fe20008011408 */
[C---:B------:R-:W-:Y:S01]  /*149c0*/  IMAD R116, R5.reuse, 0x3d, RZ ;  /* 0x0000003d05747824 */ /* 0x040fe200078e02ff */
[----:B------:R-:W-:Y:S01]  /*149d0*/  UIADD3.X UR17, UR7, 0x40000040, URZ, UP0, !UPT ;  /* 0x4000004007117890 */ /* 0x000fe200087fe43f */
[C---:B------:R-:W-:Y:S01]  /*149e0*/  IMAD R117, R5.reuse, 0x5e, RZ ;  /* 0x0000005e05757824 */ /* 0x040fe200078e02ff */
[----:B------:R-:W-:Y:S01]  /*149f0*/  USHF.L.U32 UR5, UR8, 0x1, URZ ;  /* 0x0000000108057899 */ /* 0x000fe2000800063f */
[C---:B------:R-:W-:Y:S01]  /*14a00*/  IMAD R118, R5.reuse, 0x3b, RZ ;  /* 0x0000003b05767824 */ /* 0x040fe200078e02ff */
[----:B------:R-:W-:Y:S01]  /*14a10*/  USHF.L.U64.HI UR4, UR8, 0x1, UR9 ;  /* 0x0000000108047899 */ /* 0x000fe20008010209 */
[C---:B------:R-:W-:Y:S01]  /*14a20*/  IMAD R119, R5.reuse, 0x5a, RZ ;  /* 0x0000005a05777824 */ /* 0x040fe200078e02ff */
[----:B------:R-:W-:Y:S01]  /*14a30*/  UIADD3.64 UR22, UR18, 0x2, URZ ;  /* 0x0000000212167897 */ /* 0x000fe2000fffe03f */
        /* <DEDUP_REMOVED lines=23> */
[----:B------:R-:W-:Y:S01]  /*14bb0*/  UMOV UR39, 0x40000040 ;  /* 0x4000004000277882 */ /* 0x000fe20000000000 */
[C---:B------:R-:W-:Y:S01]  /*14bc0*/  IMAD R132, R5.reuse, 0x2d, RZ ;  /* 0x0000002d05847824 */ /* 0x040fe200078e02ff */
[----:B------:R-:W-:Y:S01]  /*14bd0*/  UMOV UR37, 0x40000040 ;  /* 0x4000004000257882 */ /* 0x000fe20000000000 */
[----:B------:R-:W-:-:S02]  /*14be0*/  IMAD R133, R5, 0x7c, RZ ;  /* 0x0000007c05857824 */ /* 0x000fc400078e02ff */
[C---:B------:R-:W-:Y:S02]  /*14bf0*/  IMAD R134, R5.reuse, 0x2b, RZ ;  /* 0x0000002b05867824 */ /* 0x040fe400078e02ff */
[C---:B------:R-:W-:Y:S02]  /*14c00*/  IMAD R135, R5.reuse, 0x74, RZ ;  /* 0x0000007405877824 */ /* 0x040fe400078e02ff */
[C---:B------:R-:W-:Y:S02]  /*14c10*/  IMAD R136, R5.reuse, 0x29, RZ ;  /* 0x0000002905887824 */ /* 0x040fe400078e02ff */
[C---:B------:R-:W-:Y:S02]  /*14c20*/  IMAD R137, R5.reuse, 0x6c, RZ ;  /* 0x0000006c05897824 */ /* 0x040fe400078e02ff */
[C---:B------:R-:W-:Y:S02]  /*14c30*/  IMAD R138, R5.reuse, 0x27, RZ ;  /* 0x00000027058a7824 */ /* 0x040fe400078e02ff */
        /* <DEDUP_REMOVED lines=55> */
[C---:B------:R-:W-:Y:S02]  /*14fb0*/  IMAD.SHL.U32 R106, R5.reuse, 0x2, RZ ;  /* 0x00000002056a7824 */ /* 0x040fe400078e00ff */
[C---:B------:R-:W-:Y:S02]  /*14fc0*/  IMAD R168, R5.reuse, 0x3, RZ ;  /* 0x0000000305a87824 */ /* 0x040fe400078e02ff */
[C---:B------:R-:W-:Y:S02]  /*14fd0*/  IMAD.SHL.U32 R169, R5.reuse, 0x20, RZ ;  /* 0x0000002005a97824 */ /* 0x040fe400078e00ff */
[C---:B------:R-:W-:Y:S02]  /*14fe0*/  IMAD.SHL.U32 R170, R5.reuse, 0x10, RZ ;  /* 0x0000001005aa7824 */ /* 0x040fe400078e00ff */
[C---:B------:R-:W-:Y:S02]  /*14ff0*/  IMAD.SHL.U32 R171, R5.reuse, 0x8, RZ ;  /* 0x0000000805ab7824 */ /* 0x040fe400078e00ff */
[----:B------:R-:W-:-:S02]  /*15000*/  IMAD.SHL.U32 R173, R5, 0x4, RZ ;  /* 0x0000000405ad7824 */ /* 0x000fc400078e00ff */
[----:B------:R-:W-:-:S05]  /*15010*/  IMAD.SHL.U32 R21, R5, 0x40, RZ ;  /* 0x0000004005157824 */ /* 0x000fca00078e00ff */
[----:B-1----:R-:W-:-:S04]  /*15020*/  SHF.R.S32.HI R2, RZ, 0x1f, R21 ;  /* 0x0000001fff027819 */ /* 0x002fc80000011415 */
[C---:B------:R-:W-:Y:S01]  /*15030*/  SHF.L.U64.HI R2, R21.reuse, 0x1, R2 ;  /* 0x0000000115027819 */ /* 0x040fe20000010202 */
[----:B------:R-:W-:Y:S01]  /*15040*/  IMAD.SHL.U32 R21, R21, 0x2, RZ ;  /* 0x0000000215157824 */ /* 0x000fe200078e00ff */
[----:B---3--:R-:W-:-:S05]  /*15050*/  SHF.R.S32.HI R172, RZ, 0x6, R252 ;  /* 0x00000006ffac7819 */ /* 0x008fca00000114fc */
[----:B------:R0:W-:Y:S04]  /*15060*/  STL [R1+0x10bc], R172 ;  /* 0x0010bcac01007387 */ /* 0x0001e80000100800 */
[----:B------:R-:W-:Y:S01]  /*15070*/  STL [R1+0xa9c], R174 ;  /* 0x000a9cae01007387 */ /* 0x000fe20000100800 */
[-C--:B0-----:R-:W-:Y:S02]  /*15080*/  IADD3 R172, P5, R108, R9.reuse, RZ ;  /* 0x000000096cac7210 */ /* 0x081fe40007fbe0ff */
[-C--:B------:R-:W-:Y:S02]  /*15090*/  IADD3 R108, P2, R110, R9.reuse, RZ ;  /* 0x000000096e6c7210 */ /* 0x080fe40007f5e0ff */
[----:B------:R-:W-:Y:S01]  /*150a0*/  CS2R R110, SRZ ;  /* 0x00000000006e7805 */ /* 0x000fe2000001ff00 */
[----:B------:R-:W-:Y:S04]  /*150b0*/  STL [R1+0xaac], R172 ;  /* 0x000aacac01007387 */ /* 0x000fe80000100800 */
[----:B------:R0:W-:Y:S04]  /*150c0*/  STL [R1+0xabc], R107 ;  /* 0x000abc6b01007387 */ /* 0x0001e80000100800 */
[----:B------:R1:W-:Y:S04]  /*150d0*/  STL [R1+0xacc], R108 ;  /* 0x000acc6c01007387 */ /* 0x0003e80000100800 */
[----:B------:R3:W-:Y:S01]  /*150e0*/  STL [R1+0xadc], R109 ;  /* 0x000adc6d01007387 */ /* 0x0007e20000100800 */
[----:B0-----:R-:W-:-:S02]  /*150f0*/  IADD3 R107, P4, R112, R9, RZ ;  /* 0x00000009706b7210 */ /* 0x001fc40007f9e0ff */
[----:B-1----:R-:W-:-:S03]  /*15100*/  IADD3 R108, P6, R113, R9, RZ ;  /* 0x00000009716c7210 */ /* 0x002fc60007fde0ff */
[----:B------:R0:W-:Y:S01]  /*15110*/  STL [R1+0xaec], R107 ;  /* 0x000aec6b01007387 */ /* 0x0001e20000100800 */
[----:B------:R-:W-:Y:S02]  /*15120*/  CS2R R112, SRZ ;  /* 0x0000000000707805 */ /* 0x000fe4000001ff00 */
[----:B---3--:R-:W-:Y:S01]  /*15130*/  LEA.HI.X.SX32 R109, R114, R8, 0x1, P0 ;  /* 0x00000008726d7211 */ /* 0x008fe200000f0eff */
[----:B------:R1:W-:Y:S04]  /*15140*/  STL [R1+0xafc], R108 ;  /* 0x000afc6c01007387 */ /* 0x0003e80000100800 */
[----:B------:R3:W-:Y:S01]  /*15150*/  STL [R1+0xa98], R109 ;  /* 0x000a986d01007387 */ /* 0x0007e20000100800 */
[----:B0-----:R-:W-:Y:S02]  /*15160*/  IADD3 R107, P0, R115, R9, RZ ;  /* 0x00000009736b7210 */ /* 0x001fe40007f1e0ff */
[----:B------:R-:W-:-:S02]  /*15170*/  CS2R R114, SRZ ;  /* 0x0000000000727805 */ /* 0x000fc4000001ff00 */
[----:B-1----:R-:W-:Y:S01]  /*15180*/  LEA.HI.X.SX32 R108, R116, R8, 0x1, P5 ;  /* 0x00000008746c7211 */ /* 0x002fe200028f0eff */
[----:B------:R0:W-:Y:S01]  /*15190*/  STL [R1+0xb0c], R107 ;  /* 0x000b0c6b01007387 */ /* 0x0001e20000100800 */
[----:B---3--:R-:W-:-:S03]  /*151a0*/  IADD3 R109, P5, R117, R9, RZ ;  /* 0x00000009756d7210 */ /* 0x008fc60007fbe0ff */
[----:B------:R1:W-:Y:S01]  /*151b0*/  STL [R1+0xaa8], R108 ;  /* 0x000aa86c01007387 */ /* 0x0003e20000100800 */
[----:B------:R-:W-:-:S03]  /*151c0*/  CS2R R116, SRZ ;  /* 0x0000000000747805 */ /* 0x000fc6000001ff00 */
[----:B------:R3:W-:Y:S01]  /*151d0*/  STL [R1+0xb1c], R109 ;  /* 0x000b1c6d01007387 */ /* 0x0007e20000100800 */
[----:B0-----:R-:W-:Y:S02]  /*151e0*/  LEA.HI.X.SX32 R107, R118, R8, 0x1, P1 ;  /* 0x00000008766b7211 */ /* 0x001fe400008f0eff */
        /* <DEDUP_REMOVED lines=62> */
[----:B---3--:R-:W-:-:S03]  /*155d0*/  LEA.HI.X.SX32 R109, R143, R8, 0x1, P5 ;  /* 0x000000088f6d7211 */ /* 0x008fc600028f0eff */
[----:B------:R1:W-:Y:S01]  /*155e0*/  STL [R1+0xb9c], R108 ;  /* 0x000b9c6c01007387 */ /* 0x0003e20000100800 */
[----:B------:R-:W-:-:S03]  /*155f0*/  CS2R R142, SRZ ;  /* 0x00000000008e7805 */ /* 0x000fc6000001ff00 */
[----:B------:R-:W-:Y:S01]  /*15600*/  STL [R1+0xb88], R109 ;  /* 0x000b886d01007387 */ /* 0x000fe20000100800 */
[----:B0-----:R-:W-:Y:S02]  /*15610*/  IADD3 R107, P5, R144, R9, RZ ;  /* 0x00000009906b7210 */ /* 0x001fe40007fbe0ff */
[----:B-1----:R-:W-:-:S03]  /*15620*/  LEA.HI.X.SX32 R108, R6, R8, 0x1, P1 ;  /* 0x00000008066c7211 */ /* 0x002fc600008f0eff */
[----:B------:R0:W-:Y:S01]  /*15630*/  STL [R1+0xb44], R107 ;  /* 0x000b446b01007387 */ /* 0x0001e20000100800 */
[----:B------:R-:W-:-:S03]  /*15640*/  IADD3 R6, P1, R7, R9, RZ ;  /* 0x0000000907067210 */ /* 0x000fc60007f3e0ff */
[----:B------:R1:W-:Y:S04]  /*15650*/  STL [R1+0xaa0], R108 ;  /* 0x000aa06c01007387 */ /* 0x0003e80000100800 */
[----:B------:R3:W-:Y:S01]  /*15660*/  STL [R1+0xbac], R6 ;  /* 0x000bac0601007387 */ /* 0x0007e20000100800 */
[-C--:B0-----:R-:W-:Y:S02]  /*15670*/  LEA.HI.X.SX32 R107, R145, R8.reuse, 0x1, P0 ;  /* 0x00000008916b7211 */ /* 0x081fe400000f0eff */
[----:B------:R-:W-:Y:S02]  /*15680*/  CS2R R144, SRZ ;  /* 0x0000000000907805 */ /* 0x000fe4000001ff00 */
[----:B-1----:R-:W-:Y:S01]  /*15690*/  IADD3 R108, P0, R146, R9, RZ ;  /* 0x00000009926c7210 */ /* 0x002fe20007f1e0ff */
[----:B------:R0:W-:Y:S01]  /*156a0*/  STL [R1+0xb98], R107 ;  /* 0x000b986b01007387 */ /* 0x0001e20000100800 */
[----:B---3--:R-:W-:-:S03]  /*156b0*/  LEA.HI.X.SX32 R6, R7, R8, 0x1, P2 ;  /* 0x0000000807067211 */ /* 0x008fc600010f0eff */
[----:B------:R1:W-:Y:S01]  /*156c0*/  STL [R1+0xb64], R108 ;  /* 0x000b646c01007387 */ /* 0x0003e20000100800 */
[-C--:B------:R-:W-:Y:S02]  /*156d0*/  LEA.HI.X.SX32 R7, R147, R8.reuse, 0x1, P1 ;  /* 0x0000000893077211 */ /* 0x080fe400008f0eff */
[----:B------:R-:W-:Y:S01]  /*156e0*/  CS2R R146, SRZ ;  /* 0x0000000000927805 */ /* 0x000fe2000001ff00 */
[----:B------:R3:W-:Y:S01]  /*156f0*/  STL [R1+0xac0], R6 ;  /* 0x000ac00601007387 */ /* 0x0007e20000100800 */
[CC--:B0-----:R-:W-:Y:S02]  /*15700*/  IADD3 R107, P2, R10.reuse, R9.reuse, RZ ;  /* 0x000000090a6b7210 */ /* 0x0c1fe40007f5e0ff */
[----:B------:R-:W-:Y:S02]  /*15710*/  LEA.HI.X.SX32 R10, R10, R8, 0x1, P3 ;  /* 0x000000080a0a7211 */ /* 0x000fe400018f0eff */
[----:B-1----:R-:W-:Y:S01]  /*15720*/  CS2R R108, SRZ ;  /* 0x00000000006c7805 */ /* 0x002fe2000001ff00 */
[----:B------:R-:W-:Y:S01]  /*15730*/  STL [R1+0xbbc], R107 ;  /* 0x000bbc6b01007387 */ /* 0x000fe20000100800 */
[----:B---3--:R-:W-:-:S03]  /*15740*/  IADD3 R6, P1, R148, R9, RZ ;  /* 0x0000000994067210 */ /* 0x008fc60007f3e0ff */
[----:B------:R0:W-:Y:S04]  /*15750*/  STL [R1+0xba8], R7 ;  /* 0x000ba80701007387 */ /* 0x0001e80000100800 */
[----:B------:R1:W-:Y:S04]  /*15760*/  STL [R1+0xb84], R6 ;  /* 0x000b840601007387 */ /* 0x0003e80000100800 */
[----:B------:R3:W-:Y:S01]  /*15770*/  STL [R1+0xae0], R10 ;  /* 0x000ae00a01007387 */ /* 0x0007e20000100800 */
[----:B0-----:R-:W-:Y:S02]  /*15780*/  IADD3 R7, P3, R11, R9, RZ ;  /* 0x000000090b077210 */ /* 0x001fe40007f7e0ff */
[----:B-1----:R-:W-:-:S03]  /*15790*/  LEA.HI.X.SX32 R6, R149, R8, 0x1, P2 ;  /* 0x0000000895067211 */ /* 0x002fc600010f0eff */
[----:B------:R0:W-:Y:S01]  /*157a0*/  STL [R1+0xbcc], R7 ;  /* 0x000bcc0701007387 */ /* 0x0001e20000100800 */
[----:B------:R-:W-:Y:S02]  /*157b0*/  CS2R R148, SRZ ;  /* 0x0000000000947805 */ /* 0x000fe4000001ff00 */
[-C--:B---3--:R-:W-:Y:S01]  /*157c0*/  IADD3 R10, P2, R150, R9.reuse, RZ ;  /* 0x00000009960a7210 */ /* 0x088fe20007f5e0ff */
[----:B------:R1:W-:Y:S04]  /*157d0*/  STL [R1+0xbb8], R6 ;  /* 0x000bb80601007387 */ /* 0x0003e80000100800 */
[----:B------:R3:W-:Y:S01]  /*157e0*/  STL [R1+0xab4], R10 ;  /* 0x000ab40a01007387 */ /* 0x0007e20000100800 */
[----:B0-----:R-:W-:Y:S02]  /*157f0*/  LEA.HI.X.SX32 R7, R11, R8, 0x1, P4 ;  /* 0x000000080b077211 */ /* 0x001fe400020f0eff */
[----:B-1----:R-:W-:-:S03]  /*15800*/  IADD3 R6, P4, R12, R9, RZ ;  /* 0x000000090c067210 */ /* 0x002fc60007f9e0ff */
[----:B------:R0:W-:Y:S01]  /*15810*/  STL [R1+0xb00], R7 ;  /* 0x000b000701007387 */ /* 0x0001e20000100800 */
[----:B---3--:R-:W-:-:S03]  /*15820*/  LEA.HI.X.SX32 R10, R151, R8, 0x1, P3 ;  /* 0x00000008970a7211 */ /* 0x008fc600018f0eff */
[----:B------:R1:W-:Y:S01]  /*15830*/  STL [R1+0xbdc], R6 ;  /* 0x000bdc0601007387 */ /* 0x0003e20000100800 */
[----:B------:R-:W-:-:S03]  /*15840*/  CS2R R150, SRZ ;  /* 0x0000000000967805 */ /* 0x000fc6000001ff00 */
[----:B------:R3:W-:Y:S01]  /*15850*/  STL [R1+0xbc8], R10 ;  /* 0x000bc80a01007387 */ /* 0x0007e20000100800 */
[----:B0-----:R-:W-:Y:S02]  /*15860*/  IADD3 R7, P3, R152, R9, RZ ;  /* 0x0000000998077210 */ /* 0x001fe40007f7e0ff */
[----:B-1----:R-:W-:-:S03]  /*15870*/  LEA.HI.X.SX32 R6, R12, R8, 0x1, P6 ;  /* 0x000000080c067211 */ /* 0x002fc600030f0eff */
[----:B------:R0:W-:Y:S01]  /*15880*/  STL [R1+0xaf4], R7 ;  /* 0x000af40701007387 */ /* 0x0001e20000100800 */
[----:B---3--:R-:W-:-:S03]  /*15890*/  IADD3 R10, P6, R13, R9, RZ ;  /* 0x000000090d0a7210 */ /* 0x008fc60007fde0ff */
[----:B------:R1:W-:Y:S04]  /*158a0*/  STL [R1+0xb20], R6 ;  /* 0x000b200601007387 */ /* 0x0003e80000100800 */
[----:B------:R3:W-:Y:S01]  /*158b0*/  STL [R1+0xbec], R10 ;  /* 0x000bec0a01007387 */ /* 0x0007e20000100800 */
[----:B0-----:R-:W-:Y:S02]  /*158c0*/  LEA.HI.X.SX32 R7, R153, R8, 0x1, P4 ;  /* 0x0000000899077211 */ /* 0x001fe400020f0eff */
[----:B-1----:R-:W-:-:S03]  /*158d0*/  IADD3 R6, P4, R154, R9, RZ ;  /* 0x000000099a067210 */ /* 0x002fc60007f9e0ff */
[----:B------:R0:W-:Y:S01]  /*158e0*/  STL [R1+0xbd8], R7 ;  /* 0x000bd80701007387 */ /* 0x0001e20000100800 */
[----:B---3--:R-:W-:-:S03]  /*158f0*/  LEA.HI.X.SX32 R10, R13, R8, 0x1, P5 ;  /* 0x000000080d0a7211 */ /* 0x008fc600028f0eff */
[----:B------:R1:W-:Y:S04]  /*15900*/  STL [R1+0xb34], R6 ;  /* 0x000b340601007387 */ /* 0x0003e80000100800 */
        /* <DEDUP_REMOVED lines=64> */
[----:B------:R-:W-:Y:S01]  /*15d10*/  IMAD.MOV.U32 R95, RZ, RZ, RZ ;  /* 0x000000ffff5f7224 */ /* 0x000fe200078e00ff */
[-C--:B---3--:R-:W-:Y:S02]  /*15d20*/  IADD3 R10, P4, R98, R9.reuse, RZ ;  /* 0x00000009620a7210 */ /* 0x088fe40007f9e0ff */
        /* <DEDUP_REMOVED lines=35> */
[----:B0-----:R-:W-:Y:S02]  /*15f60*/  LEA R7, P5, R5, R9, 0x6 ;  /* 0x0000000905077211 */ /* 0x001fe400078a30ff */
[----:B-1----:R-:W-:-:S03]  /*15f70*/  LEA.HI.X.SX32 R6, R167, R8, 0x1, P0 ;  /* 0x00000008a7067211 */ /* 0x002fc600000f0eff */
[----:B------:R0:W-:Y:S01]  /*15f80*/  STL [R1+0xb94], R7 ;  /* 0x000b940701007387 */ /* 0x0001e20000100800 */
[----:B---3--:R-:W-:-:S03]  /*15f90*/  LEA R10, P0, R5, R9, 0x5 ;  /* 0x00000009050a7211 */ /* 0x008fc600078028ff */
[----:B------:R1:W-:Y:S04]  /*15fa0*/  STL [R1+0xc68], R6 ;  /* 0x000c680601007387 */ /* 0x0003e80000100800 */
[----:B------:R3:W-:Y:S01]  /*15fb0*/  STL [R1+0xc14], R10 ;  /* 0x000c140a01007387 */ /* 0x0007e20000100800 */
[----:B0-----:R-:W-:Y:S02]  /*15fc0*/  LEA.HI.X.SX32 R7, R102, R8, 0x1, P3 ;  /* 0x0000000866077211 */ /* 0x001fe400018f0eff */
[----:B-1----:R-:W-:-:S03]  /*15fd0*/  LEA R6, P3, R5, R9, 0x4 ;  /* 0x0000000905067211 */ /* 0x002fc600078620ff */
        /* <DEDUP_REMOVED lines=8> */
[----:B---3--:R-:W-:-:S03]  /*16060*/  IADD3 R10, P4, R106, R9, RZ ;  /* 0x000000096a0a7210 */ /* 0x008fc60007f9e0ff */
[----:B------:R1:W-:Y:S04]  /*16070*/  STL [R1+0xc30], R6 ;  /* 0x000c300601007387 */ /* 0x0003e80000100800 */
[----:B------:R3:W-:Y:S01]  /*16080*/  STL [R1+0xc8c], R10 ;  /* 0x000c8c0a01007387 */ /* 0x0007e20000100800 */
[-C--:B0-----:R-:W-:Y:S02]  /*16090*/  LEA.HI.X.SX32 R7, R105, R8.reuse, 0x1, P2 ;  /* 0x0000000869077211 */ /* 0x081fe400010f0eff */
[----:B------:R-:W-:Y:S02]  /*160a0*/  CS2R R104, SRZ ;  /* 0x0000000000687805 */ /* 0x000fe4000001ff00 */
[----:B-1----:R-:W-:Y:S01]  /*160b0*/  LEA R6, P2, R5, R9, 0x2 ;  /* 0x0000000905067211 */ /* 0x002fe200078410ff */
[----:B------:R0:W-:Y:S01]  /*160c0*/  STL [R1+0xc60], R7 ;  /* 0x000c600701007387 */ /* 0x0001e20000100800 */
[----:B---3--:R-:W-:-:S03]  /*160d0*/  LEA.HI.X.SX32 R10, R168, R8, 0x1, P1 ;  /* 0x00000008a80a7211 */ /* 0x008fc600008f0eff */
[----:B------:R1:W-:Y:S04]  /*160e0*/  STL [R1+0xc84], R6 ;  /* 0x000c840601007387 */ /* 0x0003e80000100800 */
[----:B------:R3:W-:Y:S01]  /*160f0*/  STL [R1+0xc78], R10 ;  /* 0x000c780a01007387 */ /* 0x0007e20000100800 */
[-C--:B0-----:R-:W-:Y:S02]  /*16100*/  LEA.HI.X.SX32 R7, R169, R8.reuse, 0x1, P5 ;  /* 0x00000008a9077211 */ /* 0x081fe400028f0eff */
[----:B-1----:R-:W-:-:S03]  /*16110*/  LEA.HI.X.SX32 R6, R170, R8, 0x1, P0 ;  /* 0x00000008aa067211 */ /* 0x002fc600000f0eff */
[----:B------:R0:W-:Y:S01]  /*16120*/  STL [R1+0xb90], R7 ;  /* 0x000b900701007387 */ /* 0x0001e20000100800 */
[----:B---3--:R-:W-:-:S03]  /*16130*/  LEA.HI.X.SX32 R10, R171, R8, 0x1, P3 ;  /* 0x00000008ab0a7211 */ /* 0x008fc600018f0eff */
[----:B------:R1:W-:Y:S04]  /*16140*/  STL [R1+0xc10], R6 ;  /* 0x000c100601007387 */ /* 0x0003e80000100800 */
[----:B------:R-:W-:Y:S01]  /*16150*/  STL [R1+0xc50], R10 ;  /* 0x000c500a01007387 */ /* 0x000fe20000100800 */
[-C--:B0-----:R-:W-:Y:S02]  /*16160*/  LEA.HI.X.SX32 R7, R173, R8.reuse, 0x1, P6 ;  /* 0x00000008ad077211 */ /* 0x081fe400030f0eff */
[----:B-1----:R-:W-:-:S03]  /*16170*/  LEA.HI.X.SX32 R6, R5, R8, 0x1, P4 ;  /* 0x0000000805067211 */ /* 0x002fc600020f0eff */
[----:B------:R4:W-:Y:S01]  /*16180*/  STL [R1+0xc70], R7 ;  /* 0x000c700701007387 */ /* 0x0009e20000100800 */
[----:B------:R-:W-:Y:S02]  /*16190*/  LEA.HI.X.SX32 R5, R106, R8, 0x1, P2 ;  /* 0x000000086a057211 */ /* 0x000fe400010f0eff */
[----:B------:R-:W-:Y:S01]  /*161a0*/  CS2R R106, SRZ ;  /* 0x00000000006a7805 */ /* 0x000fe2000001ff00 */
[----:B------:R0:W-:Y:S04]  /*161b0*/  STL [R1+0xc88], R6 ;  /* 0x000c880601007387 */ /* 0x0001e80000100800 */
[----:B------:R1:W-:Y:S01]  /*161c0*/  STL [R1+0xc80], R5 ;  /* 0x000c800501007387 */ /* 0x0003e20000100800 */
[C---:B----4-:R-:W-:Y:S02]  /*161d0*/  LOP3.LUT R7, R4.reuse, 0x20, RZ, 0x3c, !PT ;  /* 0x0000002004077812 */ /* 0x050fe400078e3cff */
[----:B------:R-:W-:-:S02]  /*161e0*/  LOP3.LUT R7, R4, 0x50, RZ, 0x3c, !PT ;  /* 0x0000005004077812 */ /* 0x000fc400078e3cff */
[C---:B0-----:R-:W-:Y:S02]  /*161f0*/  LOP3.LUT R6, R4.reuse, 0x30, RZ, 0x3c, !PT ;  /* 0x0000003004067812 */ /* 0x041fe400078e3cff */
[C---:B------:R-:W-:Y:S02]  /*16200*/  LOP3.LUT R6, R4.reuse, 0x60, RZ, 0x3c, !PT ;  /* 0x0000006004067812 */ /* 0x040fe400078e3cff */
[C---:B-1----:R-:W-:Y:S02]  /*16210*/  LOP3.LUT R5, R4.reuse, 0x10, RZ, 0x3c, !PT ;  /* 0x0000001004057812 */ /* 0x042fe400078e3cff */
[C---:B------:R-:W-:Y:S02]  /*16220*/  LOP3.LUT R5, R4.reuse, 0x40, RZ, 0x3c, !PT ;  /* 0x0000004004057812 */ /* 0x040fe400078e3cff */
[----:B------:R-:W-:Y:S02]  /*16230*/  LOP3.LUT R5, R4, 0x70, RZ, 0x3c, !PT ;  /* 0x0000007004057812 */ /* 0x000fe400078e3cff */
[----:B------:R-:W-:-:S02]  /*16240*/  LOP3.LUT R6, R0, 0x40, RZ, 0x3c, !PT ;  /* 0x0000004000067812 */ /* 0x000fc400078e3cff */
[C---:B------:R-:W-:Y:S02]  /*16250*/  LOP3.LUT R5, R0.reuse, 0x60, RZ, 0x3c, !PT ;  /* 0x0000006000057812 */ /* 0x040fe400078e3cff */
[----:B------:R-:W-:Y:S01]  /*16260*/  LOP3.LUT R7, R0, 0x20, RZ, 0x3c, !PT ;  /* 0x0000002000077812 */ /* 0x000fe200078e3cff */
[----:B------:R2:W-:Y:S04]  /*16270*/  STL [R1+0x10b4], R6 ;  /* 0x0010b40601007387 */ /* 0x0005e80000100800 */
[----:B------:R2:W-:Y:S02]  /*16280*/  STL [R1+0x10b0], R5 ;  /* 0x0010b00501007387 */ /* 0x0005e40000100800 */
.L_x_1:
[----:B------:R0:W-:Y:S01]  /*16290*/  STL.64 [R1+0x1378], R150 ;  /* 0x0013789601007387 */ /* 0x0001e20000100a00 */
[----:B--2--5:R-:W1:Y:S03]  /*162a0*/  LDC R5, c[0x0][0x230] ;  /* 0x00008c00ff057b82 */ /* 0x024e660000000800 */
[----:B0-----:R-:W2:Y:S04]  /*162b0*/  LDL R150, [R1+0xc68] ;  /* 0x000c680001967983 */ /* 0x001ea80000100800 */
[----:B------:R-:W1:Y:S04]  /*162c0*/  LDL.LU R151, [R1+0x6b4] ;  /* 0x0006b40001977983 */ /* 0x000e680000300800 */
[----:B------:R0:W-:Y:S04]  /*162d0*/  STL.64 [R1+0x1370], R148 ;  /* 0x0013709401007387 */ /* 0x0001e80000100a00 */
[----:B0-----:R-:W3:Y:S04]  /*162e0*/  LDL R148, [R1+0xc7c] ;  /* 0x000c7c0001947983 */ /* 0x001ee80000100800 */
[----:B------:R-:W4:Y:S04]  /*162f0*/  LDL R149, [R1+0xc70] ;  /* 0x000c700001957983 */ /* 0x000f280000100800 */
[----:B------:R0:W-:Y:S04]  /*16300*/  STL.64 [R1+0x1368], R146 ;  /* 0x0013689201007387 */ /* 0x0001e80000100a00 */
[----:B0-----:R-:W2:Y:S04]  /*16310*/  LDL R146, [R1+0xc84] ;  /* 0x000c840001927983 */ /* 0x001ea80000100800 */
[----:B------:R-:W4:Y:S04]  /*16320*/  LDL R147, [R1+0xc78] ;  /* 0x000c780001937983 */ /* 0x000f280000100800 */
[----:B------:R0:W-:Y:S04]  /*16330*/  STL.64 [R1+0x1360], R144 ;  /* 0x0013609001007387 */ /* 0x0001e80000100a00 */
[----:B0-----:R-:W3:Y:S04]  /*16340*/  LDL R144, [R1+0xc8c] ;  /* 0x000c8c0001907983 */ /* 0x001ee80000100800 */
[----:B------:R-:W4:Y:S04]  /*16350*/  LDL R145, [R1+0xc80] ;  /* 0x000c800001917983 */ /* 0x000f280000100800 */
[----:B------:R0:W-:Y:S04]  /*16360*/  STL.64 [R1+0x1358], R142 ;  /* 0x0013588e01007387 */ /* 0x0001e80000100a00 */
[----:B0-----:R-:W2:Y:S01]  /*16370*/  LDL R143, [R1+0xc88] ;  /* 0x000c8800018f7983 */ /* 0x001ea20000100800 */
[----:B------:R-:W-:-:S02]  /*16380*/  PRMT R159, RZ, 0x7610, R159 ;  /* 0x00007610ff9f7816 */ /* 0x000fc4000000009f */
[----:B------:R-:W-:Y:S01]  /*16390*/  PRMT R166, RZ, 0x7610, R166 ;  /* 0x00007610ffa67816 */ /* 0x000fe200000000a6 */
[----:B------:R-:W-:Y:S04]  /*163a0*/  STL.64 [R1+0x1350], R140 ;  /* 0x0013508c01007387 */ /* 0x000fe80000100a00 */
        /* <DEDUP_REMOVED lines=53> */
[----:B------:R-:W-:Y:S01]  /*16700*/  STL.64 [R1+0x11a0], R32 ;  /* 0x0011a02001007387 */ /* 0x000fe20000100a00 */
[----:B-1----:R-:W-:-:S03]  /*16710*/  IMAD R5, R151, -0x40, R5 ;  /* 0xffffffc097057824 */ /* 0x002fc600078e0205 */
[----:B------:R-:W-:Y:S02]  /*16720*/  STL.64 [R1+0x1198], R30 ;  /* 0x0011981e01007387 */ /* 0x000fe40000100a00 */
[C---:B------:R-:W-:Y:S02]  /*16730*/  ISETP.GT.AND P0, PT, R5.reuse, RZ, PT ;  /* 0x000000ff0500720c */ /* 0x040fe40003f04270 */
[----:B------:R-:W-:Y:S01]  /*16740*/  STL.64 [R1+0x1190], R28 ;  /* 0x0011901c01007387 */ /* 0x000fe20000100a00 */
[C---:B------:R-:W-:Y:S02]  /*16750*/  ISETP.GT.AND P1, PT, R5.reuse, 0x1, PT ;  /* 0x000000010500780c */ /* 0x040fe40003f24270 */
[C---:B------:R-:W-:Y:S01]  /*16760*/  ISETP.GT.AND P2, PT, R5.reuse, 0x2, PT ;  /* 0x000000020500780c */ /* 0x040fe20003f44270 */
[----:B------:R-:W-:Y:S01]  /*16770*/  STL.64 [R1+0x1188], R26 ;  /* 0x0011881a01007387 */ /* 0x000fe20000100a00 */
[----:B------:R-:W-:-:S03]  /*16780*/  ISETP.GT.AND P3, PT, R5, 0x3, PT ;  /* 0x000000030500780c */ /* 0x000fc60003f64270 */
[----:B------:R-:W-:Y:S04]  /*16790*/  STL.64 [R1+0x1180], R24 ;  /* 0x0011801801007387 */ /* 0x000fe80000100a00 */
[----:B------:R-:W-:Y:S01]  /*167a0*/  STL [R1+0x1174], R2 ;  /* 0x0011740201007387 */ /* 0x000fe20000100800 */
[----:B------:R-:W-:Y:S02]  /*167b0*/  @P0 IMAD.MOV.U32 R7, RZ, RZ, R8 ;  /* 0x000000ffff070224 */ /* 0x000fe400078e0008 */
[----:B------:R-:W-:Y:S01]  /*167c0*/  @P0 IMAD.MOV.U32 R6, RZ, RZ, R9 ;  /* 0x000000ffff060224 */ /* 0x000fe200078e0009 */
[----:B-----5:R-:W-:Y:S04]  /*167d0*/  STL [R1+0x10e0], R3 ;  /* 0x0010e00301007387 */ /* 0x020fe80000100800 */
[----:B------:R0:W-:Y:S04]  /*167e0*/  STL [R1+0x1178], R8 ;  /* 0x0011780801007387 */ /* 0x0001e80000100800 */
[----:B------:R3:W4:Y:S04]  /*167f0*/  @P0 LDG.E.U16 R159, desc[UR56][R6.64] ;  /* 0x00000038069f0981 */ /* 0x000728000c1e1500 */
[----:B0-----:R-:W4:Y:S04]  /*16800*/  LDL.LU R8, [R1+0xc74] ;  /* 0x000c740001087983 */ /* 0x001f280000300800 */
[----:B------:R-:W4:Y:S04]  /*16810*/  LDL R64, [R1+0xc60] ;  /* 0x000c600001407983 */ /* 0x000f280000100800 */
[----:B------:R-:W4:Y:S04]  /*16820*/  LDL R59, [R1+0xc64] ;  /* 0x000c6400013b7983 */ /* 0x000f280000100800 */
[----:B------:R-:W4:Y:S04]  /*16830*/  LDL R51, [R1+0xc58] ;  /* 0x000c580001337983 */ /* 0x000f280000100800 */
[----:B------:R-:W4:Y:S04]  /*16840*/  LDL R48, [R1+0xc5c] ;  /* 0x000c5c0001307983 */ /* 0x000f280000100800 */
[----:B------:R-:W4:Y:S04]  /*16850*/  LDL.LU R2, [R1+0xc6c] ;  /* 0x000c6c0001027983 */ /* 0x000f280000300800 */
[----:B------:R-:W4:Y:S04]  /*16860*/  LDL R44, [R1+0xc50] ;  /* 0x000c5000012c7983 */ /* 0x000f280000100800 */
[----:B------:R-:W4:Y:S04]  /*16870*/  LDL R43, [R1+0xc54] ;  /* 0x000c5400012b7983 */ /* 0x000f280000100800 */
[----:B------:R-:W4:Y:S04]  /*16880*/  LDL R42, [R1+0xc48] ;  /* 0x000c4800012a7983 */ /* 0x000f280000100800 */
[----:B------:R-:W4:Y:S04]  /*16890*/  LDL R39, [R1+0xc4c] ;  /* 0x000c4c0001277983 */ /* 0x000f280000100800 */
[----:B------:R-:W4:Y:S04]  /*168a0*/  LDL R36, [R1+0xc40] ;  /* 0x000c400001247983 */ /* 0x000f280000100800 */
[----:B------:R-:W4:Y:S04]  /*168b0*/  LDL R31, [R1+0xc44] ;  /* 0x000c4400011f7983 */ /* 0x000f280000100800 */
[----:B------:R-:W4:Y:S04]  /*168c0*/  LDL R29, [R1+0xc38] ;  /* 0x000c3800011d7983 */ /* 0x000f280000100800 */
[----:B------:R-:W4:Y:S01]  /*168d0*/  LDL R28, [R1+0xc3c] ;  /* 0x000c3c00011c7983 */ /* 0x000f220000100800 */
[----:B---3--:R-:W-:-:S02]  /*168e0*/  @P1 IMAD.MOV.U32 R6, RZ, RZ, R144 ;  /* 0x000000ffff061224 */ /* 0x008fc400078e0090 */
[----:B--2---:R-:W-:Y:S01]  /*168f0*/  @P1 IMAD.MOV.U32 R7, RZ, RZ, R143 ;  /* 0x000000ffff071224 */ /* 0x004fe200078e008f */
[----:B------:R-:W-:Y:S01]  /*16900*/  PRMT R172, RZ, 0x7610, R172 ;  /* 0x00007610ffac7816 */ /* 0x000fe200000000ac */
[----:B------:R-:W2:Y:S01]  /*16910*/  LDL R74, [R1+0xb40] ;  /* 0x000b4000014a7983 */ /* 0x000ea20000100800 */
[----:B------:R-:W-:-:S03]  /*16920*/  ISETP.GT.AND P0, PT, R5, 0x4, PT ;  /* 0x000000040500780c */ /* 0x000fc60003f04270 */
[----:B------:R0:W3:Y:S01]  /*16930*/  @P1 LDG.E.U16 R166, desc[UR56][R6.64] ;  /* 0x0000003806a61981 */ /* 0x0000e2000c1e1500 */
[----:B------:R-:W-:Y:S02]  /*16940*/  PRMT R175, RZ, 0x7610, R175 ;  /* 0x00007610ffaf7816 */ /* 0x000fe400000000af */
[----:B------:R-:W-:Y:S01]  /*16950*/  ISETP.GT.AND P1, PT, R5, 0x5, PT ;  /* 0x000000050500780c */ /* 0x000fe20003f24270 */
[----:B------:R-:W2:Y:S01]  /*16960*/  LDL R73, [R1+0xb44] ;  /* 0x000b440001497983 */ /* 0x000ea20000100800 */
[----:B0-----:R-:W-:Y:S02]  /*16970*/  @P2 IMAD.MOV.U32 R6, RZ, RZ, R146 ;  /* 0x000000ffff062224 */ /* 0x001fe400078e0092 */
[----:B----4-:R-:W-:-:S05]  /*16980*/  @P2 IMAD.MOV.U32 R7, RZ, RZ, R145 ;  /* 0x000000ffff072224 */ /* 0x010fca00078e0091 */
[----:B------:R0:W4:Y:S01]  /*16990*/  @P2 LDG.E.U16 R172, desc[UR56][R6.64] ;  /* 0x0000003806ac2981 */ /* 0x000122000c1e1500 */
[----:B------:R-:W-:Y:S02]  /*169a0*/  PRMT R176, RZ, 0x7610, R176 ;  /* 0x00007610ffb07816 */ /* 0x000fe400000000b0 */
[----:B------:R-:W-:Y:S01]  /*169b0*/  ISETP.GT.AND P2, PT, R5, 0x6, PT ;  /* 0x000000060500780c */ /* 0x000fe20003f44270 */
[----:B0-----:R-:W-:Y:S02]  /*169c0*/  @P3 IMAD.MOV.U32 R6, RZ, RZ, R148 ;  /* 0x000000ffff063224 */ /* 0x001fe400078e0094 */
[----:B------:R-:W-:-:S05]  /*169d0*/  @P3 IMAD.MOV.U32 R7, RZ, RZ, R147 ;  /* 0x000000ffff073224 */ /* 0x000fca00078e0093 */
[----:B------:R0:W4:Y:S01]  /*169e0*/  @P3 LDG.E.U16 R175, desc[UR56][R6.64] ;  /* 0x0000003806af3981 */ /* 0x000122000c1e1500 */
[----:B------:R-:W-:Y:S01]  /*169f0*/  PRMT R92, RZ, 0x7610, R92 ;  /* 0x00007610ff5c7816 */ /* 0x000fe2000000005c */
[----:B0-----:R-:W-:Y:S01]  /*16a00*/  @P0 IMAD.MOV.U32 R7, RZ, RZ, R149 ;  /* 0x000000ffff070224 */ /* 0x001fe200078e0095 */
[----:B------:R-:W-:Y:S02]  /*16a10*/  ISETP.GT.AND P3, PT, R5, 0x7, PT ;  /* 0x000000070500780c */ /* 0x000fe40003f64270 */
[----:B------:R-:W-:Y:S02]  /*16a20*/  PRMT R77, RZ, 0x7610, R77 ;  /* 0x00007610ff4d7816 */ /* 0x000fe4000000004d */
[----:B------:R-:W-:Y:S02]  /*16a30*/  PRMT R70, RZ, 0x7610, R70 ;  /* 0x00007610ff467816 */ /* 0x000fe40000000046 */
[----:B------:R-:W-:Y:S02]  /*16a40*/  PRMT R155, RZ, 0x7610, R155 ;  /* 0x00007610ff9b7816 */ /* 0x000fe4000000009b */
[----:B------:R-:W-:-:S02]  /*16a50*/  PRMT R163, RZ, 0x7610, R163 ;  /* 0x00007610ffa37816 */ /* 0x000fc400000000a3 */
[----:B------:R-:W-:Y:S01]  /*16a60*/  PRMT R169, RZ, 0x7610, R169 ;  /* 0x00007610ffa97816 */ /* 0x000fe200000000a9 */
[----:B------:R-:W-:-:S05]  /*16a70*/  @P0 IMAD.MOV.U32 R6, RZ, RZ, R8 ;  /* 0x000000ffff060224 */ /* 0x000fca00078e0008 */
[----:B------:R0:W4:Y:S02]  /*16a80*/  @P0 LDG.E.U16 R176, desc[UR56][R6.64] ;  /* 0x0000003806b00981 */ /* 0x000124000c1e1500 */
[----:B0-----:R-:W-:Y:S02]  /*16a90*/  @P1 IMAD.MOV.U32 R7, RZ, RZ, R150 ;  /* 0x000000ffff071224 */ /* 0x001fe400078e0096 */
[----:B------:R-:W-:-:S05]  /*16aa0*/  @P1 IMAD.MOV.U32 R6, RZ, RZ, R2 ;  /* 0x000000ffff061224 */ /* 0x000fca00078e0002 */
[----:B------:R0:W4:Y:S01]  /*16ab0*/  @P1 LDG.E.U16 R92, desc[UR56][R6.64] ;  /* 0x00000038065c1981 */ /* 0x000122000c1e1500 */
[----:B------:R-:W-:Y:S01]  /*16ac0*/  ISETP.GT.AND P0, PT, R5, 0x8, PT ;  /* 0x000000080500780c */ /* 0x000fe20003f04270 */
[----:B0-----:R-:W-:Y:S02]  /*16ad0*/  @P2 IMAD.MOV.U32 R6, RZ, RZ, R59 ;  /* 0x000000ffff062224 */ /* 0x001fe400078e003b */
[----:B------:R-:W-:Y:S01]  /*16ae0*/  @P2 IMAD.MOV.U32 R7, RZ, RZ, R64 ;  /* 0x000000ffff072224 */ /* 0x000fe200078e0040 */
[----:B------:R-:W3:Y:S04]  /*16af0*/  LDL R59, [R1+0xc34] ;  /* 0x000c3400013b7983 */ /* 0x000ee80000100800 */
[----:B------:R-:W2:Y:S04]  /*16b00*/  LDL R64, [R1+0xc30] ;  /* 0x000c300001407983 */ /* 0x000ea80000100800 */
[----:B------:R0:W4:Y:S02]  /*16b10*/  @P2 LDG.E.U16 R77, desc[UR56][R6.64] ;  /* 0x00000038064d2981 */ /* 0x000124000c1e1500 */
[----:B0-----:R-:W-:-:S02]  /*16b20*/  @P3 IMAD.MOV.U32 R6, RZ, RZ, R48 ;  /* 0x000000ffff063224 */ /* 0x001fc400078e0030 */
[----:B------:R-:W-:Y:S01]  /*16b30*/  @P3 IMAD.MOV.U32 R7, RZ, RZ, R51 ;  /* 0x000000ffff073224 */ /* 0x000fe200078e0033 */
[----:B------:R-:W4:Y:S04]  /*16b40*/  LDL R48, [R1+0xc2c] ;  /* 0x000c2c0001307983 */ /* 0x000f280000100800 */
[----:B------:R-:W4:Y:S04]  /*16b50*/  LDL R51, [R1+0xc28] ;  /* 0x000c280001337983 */ /* 0x000f280000100800 */
[----:B------:R0:W4:Y:S02]  /*16b60*/  @P3 LDG.E.U16 R70, desc[UR56][R6.64] ;  /* 0x0000003806463981 */ /* 0x000124000c1e1500 */
[----:B0-----:R-:W-:-:S02]  /*16b70*/  @P0 IMAD.MOV.U32 R7, RZ, RZ, R44 ;  /* 0x000000ffff070224 */ /* 0x001fc400078e002c */
[----:B------:R-:W4:Y:S01]  /*16b80*/  LDL R44, [R1+0xc20] ;  /* 0x000c2000012c7983 */ /* 0x000f220000100800 */
[C---:B------:R-:W-:Y:S01]  /*16b90*/  ISETP.GT.AND P1, PT, R5.reuse, 0x9, PT ;  /* 0x000000090500780c */ /* 0x040fe20003f24270 */
[----:B------:R-:W-:Y:S01]  /*16ba0*/  @P0 IMAD.MOV.U32 R6, RZ, RZ, R43 ;  /* 0x000000ffff060224 */ /* 0x000fe200078e002b */
[C---:B------:R-:W-:Y:S01]  /*16bb0*/  ISETP.GT.AND P2, PT, R5.reuse, 0xa, PT ;  /* 0x0000000a0500780c */ /* 0x040fe20003f44270 */
[----:B------:R-:W4:Y:S01]  /*16bc0*/  LDL R43, [R1+0xc24] ;  /* 0x000c2400012b7983 */ /* 0x000f220000100800 */
[----:B------:R-:W-:-:S03]  /*16bd0*/  ISETP.GT.AND P3, PT, R5, 0xb, PT ;  /* 0x0000000b0500780c */ /* 0x000fc60003f64270 */
[----:B------:R0:W4:Y:S06]  /*16be0*/  @P0 LDG.E.U16 R155, desc[UR56][R6.64] ;  /* 0x00000038069b0981 */ /* 0x00012c000c1e1500 */
[----:B0-----:R-:W-:Y:S02]  /*16bf0*/  @P1 IMAD.MOV.U32 R6, RZ, RZ, R39 ;  /* 0x000000ffff061224 */ /* 0x001fe400078e0027 */
[----:B------:R-:W-:Y:S01]  /*16c00*/  @P1 IMAD.MOV.U32 R7, RZ, RZ, R42 ;  /* 0x000000ffff071224 */ /* 0x000fe200078e002a */
[----:B------:R-:W4:Y:S04]  /*16c10*/  LDL R39, [R1+0xc1c] ;  /* 0x000c1c0001277983 */ /* 0x000f280000100800 */
[----:B------:R-:W4:Y:S04]  /*16c20*/  LDL R42, [R1+0xc18] ;  /* 0x000c1800012a7983 */ /* 0x000f280000100800 */
[----:B------:R0:W4:Y:S02]  /*16c30*/  @P1 LDG.E.U16 R163, desc[UR56][R6.64] ;  /* 0x0000003806a31981 */ /* 0x000124000c1e1500 */
[----:B0-----:R-:W-:-:S02]  /*16c40*/  @P2 IMAD.MOV.U32 R6, RZ, RZ, R31 ;  /* 0x000000ffff062224 */ /* 0x001fc400078e001f */
[----:B------:R-:W-:Y:S01]  /*16c50*/  @P2 IMAD.MOV.U32 R7, RZ, RZ, R36 ;  /* 0x000000ffff072224 */ /* 0x000fe200078e0024 */
[----:B------:R-:W4:Y:S04]  /*16c60*/  LDL R31, [R1+0xc14] ;  /* 0x000c1400011f7983 */ /* 0x000f280000100800 */
[----:B------:R-:W4:Y:S04]  /*16c70*/  LDL R36, [R1+0xc10] ;  /* 0x000c100001247983 */ /* 0x000f280000100800 */
[----:B------:R0:W4:Y:S02]  /*16c80*/  @P2 LDG.E.U16 R169, desc[UR56][R6.64] ;  /* 0x0000003806a92981 */ /* 0x000124000c1e1500 */
[----:B0-----:R-:W-:-:S02]  /*16c90*/  @P3 IMAD.MOV.U32 R7, RZ, RZ, R29 ;  /* 0x000000ffff073224 */ /* 0x001fc400078e001d */
[----:B------:R-:W-:Y:S01]  /*16ca0*/  @P3 IMAD.MOV.U32 R6, RZ, RZ, R28 ;  /* 0x000000ffff063224 */ /* 0x000fe200078e001c */
[----:B------:R-:W4:Y:S04]  /*16cb0*/  LDL R29, [R1+0xc08] ;  /* 0x000c0800011d7983 */ /* 0x000f280000100800 */
[----:B------:R-:W4:Y:S01]  /*16cc0*/  LDL R28, [R1+0xc0c] ;  /* 0x000c0c00011c7983 */ /* 0x000f220000100800 */
[C---:B------:R-:W-:Y:S02]  /*16cd0*/  ISETP.GT.AND P0, PT, R5.reuse, 0xc, PT ;  /* 0x0000000c0500780c */ /* 0x040fe40003f04270 */
[----:B------:R-:W-:Y:S02]  /*16ce0*/  PRMT R174, RZ, 0x7610, R174 ;  /* 0x00007610ffae7816 */ /* 0x000fe400000000ae */
[----:B------:R-:W-:-:S04]  /*16cf0*/  ISETP.GT.AND P1, PT, R5, 0xd, PT ;  /* 0x0000000d0500780c */ /* 0x000fc80003f24270 */
[----:B------:R3:W4:Y:S01]  /*16d00*/  @P3 LDG.E.U16 R174, desc[UR56][R6.64] ;  /* 0x0000003806ae3981 */ /* 0x000722000c1e1500 */
[----:B------:R-:W-:Y:S02]  /*16d10*/  PRMT R93, RZ, 0x7610, R93 ;  /* 0x00007610ff5d7816 */ /* 0x000fe4000000005d */
[C---:B------:R-:W-:Y:S02]  /*16d20*/  ISETP.GT.AND P2, PT, R5.reuse, 0xe, PT ;  /* 0x0000000e0500780c */ /* 0x040fe40003f44270 */
[----:B------:R-:W-:Y:S02]  /*16d30*/  PRMT R90, RZ, 0x7610, R90 ;  /* 0x00007610ff5a7816 */ /* 0x000fe4000000005a */
[----:B------:R-:W-:Y:S02]  /*16d40*/  ISETP.GT.AND P3, PT, R5, 0xf, PT ;  /* 0x0000000f0500780c */ /* 0x000fe40003f64270 */
[----:B------:R-:W-:Y:S02]  /*16d50*/  PRMT R84, RZ, 0x7610, R84 ;  /* 0x00007610ff547816 */ /* 0x000fe40000000054 */
[----:B------:R-:W-:-:S02]  /*16d60*/  PRMT R50, RZ, 0x7610, R50 ;  /* 0x00007610ff327816 */ /* 0x000fc40000000032 */
[----:B------:R-:W-:Y:S01]  /*16d70*/  PRMT R23, RZ, 0x7610, R23 ;  /* 0x00007610ff177816 */ /* 0x000fe20000000017 */
[----:B---3--:R-:W-:Y:S02]  /*16d80*/  @P0 IMAD.MOV.U32 R6, RZ, RZ, R59 ;  /* 0x000000ffff060224 */ /* 0x008fe400078e003b */
[----:B------:R-:W3:Y:S01]  /*16d90*/  LDL R59, [R1+0xc04] ;  /* 0x000c0400013b7983 */ /* 0x000ee20000100800 */
[----:B--2---:R-:W-:-:S03]  /*16da0*/  @P0 IMAD.MOV.U32 R7, RZ, RZ, R64 ;  /* 0x000000ffff070224 */ /* 0x004fc600078e0040 */
[----:B------:R-:W2:Y:S04]  /*16db0*/  LDL R64, [R1+0xc00] ;  /* 0x000c000001407983 */ /* 0x000ea80000100800 */
[----:B------:R4:W2:Y:S02]  /*16dc0*/  @P0 LDG.E.U16 R93, desc[UR56][R6.64] ;  /* 0x00000038065d0981 */ /* 0x0008a4000c1e1500 */
[----:B----4-:R-:W-:Y:S02]  /*16dd0*/  @P1 IMAD.MOV.U32 R6, RZ, RZ, R48 ;  /* 0x000000ffff061224 */ /* 0x010fe400078e0030 */
[----:B------:R-:W4:Y:S01]  /*16de0*/  LDL R48, [R1+0xbfc] ;  /* 0x000bfc0001307983 */ /* 0x000f220000100800 */
[----:B------:R-:W-:-:S03]  /*16df0*/  @P1 IMAD.MOV.U32 R7, RZ, RZ, R51 ;  /* 0x000000ffff071224 */ /* 0x000fc600078e0033 */
[----:B------:R-:W4:Y:S04]  /*16e00*/  LDL R51, [R1+0xbf8] ;  /* 0x000bf80001337983 */ /* 0x000f280000100800 */
[----:B------:R0:W4:Y:S02]  /*16e10*/  @P1 LDG.E.U16 R90, desc[UR56][R6.64] ;  /* 0x00000038065a1981 */ /* 0x000124000c1e1500 */
[----:B0-----:R-:W-:Y:S02]  /*16e20*/  @P2 IMAD.MOV.U32 R7, RZ, RZ, R44 ;  /* 0x000000ffff072224 */ /* 0x001fe400078e002c */
[----:B------:R-:W4:Y:S01]  /*16e30*/  LDL R44, [R1+0xbf0] ;  /* 0x000bf000012c7983 */ /* 0x000f220000100800 */
[----:B------:R-:W-:Y:S01]  /*16e40*/  ISETP.GT.AND P0, PT, R5, 0x10, PT ;  /* 0x000000100500780c */ /* 0x000fe20003f04270 */
[----:B------:R-:W-:-:S02]  /*16e50*/  @P2 IMAD.MOV.U32 R6, RZ, RZ, R43 ;  /* 0x000000ffff062224 */ /* 0x000fc400078e002b */
[----:B------:R-:W4:Y:S01]  /*16e60*/  LDL R43, [R1+0xbf4] ;  /* 0x000bf400012b7983 */ /* 0x000f220000100800 */
[----:B------:R-:W-:-:S03]  /*16e70*/  ISETP.GT.AND P1, PT, R5, 0x11, PT ;  /* 0x000000110500780c */ /* 0x000fc60003f24270 */
[----:B------:R0:W4:Y:S02]  /*16e80*/  @P2 LDG.E.U16 R84, desc[UR56][R6.64] ;  /* 0x0000003806542981 */ /* 0x000124000c1e1500 */
[----:B0-----:R-:W-:Y:S02]  /*16e90*/  @P3 IMAD.MOV.U32 R6, RZ, RZ, R39 ;  /* 0x000000ffff063224 */ /* 0x001fe400078e0027 */
[----:B------:R-:W4:Y:S01]  /*16ea0*/  LDL R39, [R1+0xbec] ;  /* 0x000bec0001277983 */ /* 0x000f220000100800 */
[----:B------:R-:W-:-:S03]  /*16eb0*/  @P3 IMAD.MOV.U32 R7, RZ, RZ, R42 ;  /* 0x000000ffff073224 */ /* 0x000fc600078e002a */
[----:B------:R-:W4:Y:S04]  /*16ec0*/  LDL R42, [R1+0xbe8] ;  /* 0x000be800012a7983 */ /* 0x000f280000100800 */
        /* <DEDUP_REMOVED lines=143> */
[C---:B------:R-:W-:Y:S02]  /*177c0*/  ISETP.GT.AND P3, PT, R5.reuse, 0x27, PT ;  /* 0x000000270500780c */ /* 0x040fe40003f64270 */
[----:B------:R-:W-:Y:S02]  /*177d0*/  PRMT R33, RZ, 0x7610, R33 ;  /* 0x00007610ff217816 */ /* 0x000fe40000000021 */
[----:B------:R-:W-:-:S02]  /*177e0*/  ISETP.GT.AND P4, PT, R5, 0x28, PT ;  /* 0x000000280500780c */ /* 0x000fc40003f84270 */
[----:B------:R-:W-:Y:S02]  /*177f0*/  PRMT R65, RZ, 0x7610, R65 ;  /* 0x00007610ff417816 */ /* 0x000fe40000000041 */
        /* <DEDUP_REMOVED lines=33> */
[C---:B------:R-:W-:Y:S02]  /*17a10*/  ISETP.GT.AND P2, PT, R5.reuse, 0x2b, PT ;  /* 0x0000002b0500780c */ /* 0x040fe40003f44270 */
[----:B------:R-:W-:Y:S02]  /*17a20*/  PRMT R152, RZ, 0x7610, R152 ;  /* 0x00007610ff987816 */ /* 0x000fe40000000098 */
[----:B------:R0:W4:Y:S01]  /*17a30*/  @P1 LDG.E.U16 R17, desc[UR56][R6.64] ;  /* 0x0000003806111981 */ /* 0x000122000c1e1500 */
[----:B------:R-:W-:-:S04]  /*17a40*/  ISETP.GT.AND P3, PT, R5, 0x2c, PT ;  /* 0x0000002c0500780c */ /* 0x000fc80003f64270 */
[----:B0-----:R-:W-:Y:S02]  /*17a50*/  @P0 IMAD.MOV.U32 R6, RZ, RZ, R73 ;  /* 0x000000ffff060224 */ /* 0x001fe400078e0049 */
[----:B------:R-:W-:-:S05]  /*17a60*/  @P0 IMAD.MOV.U32 R7, RZ, RZ, R74 ;  /* 0x000000ffff070224 */ /* 0x000fca00078e004a */
[----:B------:R3:W4:Y:S01]  /*17a70*/  @P0 LDG.E.U16 R152, desc[UR56][R6.64] ;  /* 0x0000003806980981 */ /* 0x000722000c1e1500 */
[----:B------:R-:W-:Y:S02]  /*17a80*/  PRMT R160, RZ, 0x7610, R160 ;  /* 0x00007610ffa07816 */ /* 0x000fe400000000a0 */
[C---:B------:R-:W-:Y:S02]  /*17a90*/  ISETP.GT.AND P1, PT, R5.reuse, 0x2d, PT ;  /* 0x0000002d0500780c */ /* 0x040fe40003f24270 */
[----:B------:R-:W-:Y:S02]  /*17aa0*/  PRMT R167, RZ, 0x7610, R167 ;  /* 0x00007610ffa77816 */ /* 0x000fe400000000a7 */
[C---:B------:R-:W-:Y:S02]  /*17ab0*/  ISETP.GT.AND P4, PT, R5.reuse, 0x2e, PT ;  /* 0x0000002e0500780c */ /* 0x040fe40003f84270 */
[----:B------:R-:W-:Y:S02]  /*17ac0*/  PRMT R71, RZ, 0x7610, R71 ;  /* 0x00007610ff477816 */ /* 0x000fe40000000047 */
[----:B------:R-:W-:Y:S01]  /*17ad0*/  ISETP.GT.AND P0, PT, R5, 0x2f, PT ;  /* 0x0000002f0500780c */ /* 0x000fe20003f04270 */
[----:B---3--:R-:W-:-:S02]  /*17ae0*/  @P2 IMAD.MOV.U32 R6, RZ, RZ, R59 ;  /* 0x000000ffff062224 */ /* 0x008fc400078e003b */
        /* <DEDUP_REMOVED lines=13> */
[----:B------:R-:W-:-:S03]  /*17bc0*/  PRMT R27, RZ, 0x7610, R27 ;  /* 0x00007610ff1b7816 */ /* 0x000fc6000000001b */
        /* <DEDUP_REMOVED lines=10> */
[----:B------:R-:W-:Y:S02]  /*17c70*/  ISETP.GT.AND P1, PT, R5, 0x30, PT ;  /* 0x000000300500780c */ /* 0x000fe40003f24270 */
[----:B------:R-:W-:-:S06]  /*17c80*/  PRMT R62, RZ, 0x7610, R62 ;  /* 0x00007610ff3e7816 */ /* 0x000fcc000000003e */
[----:B------:R0:W4:Y:S05]  /*17c90*/  @P0 LDG.E.U16 R62, desc[UR56][R6.64] ;  /* 0x00000038063e0981 */ /* 0x00012a000c1e1500 */
[----:B0-----:R-:W-:Y:S02]  /*17ca0*/  @P1 IMAD.MOV.U32 R7, RZ, RZ, R39 ;  /* 0x000000ffff071224 */ /* 0x001fe400078e0027 */
[----:B------:R-:W4:Y:S01]  /*17cb0*/  LDL R39, [R1+0xae0] ;  /* 0x000ae00001277983 */ /* 0x000f220000100800 */
[----:B------:R-:W-:-:S03]  /*17cc0*/  @P1 IMAD.MOV.U32 R6, RZ, RZ, R36 ;  /* 0x000000ffff061224 */ /* 0x000fc600078e0024 */
[----:B------:R-:W4:Y:S01]  /*17cd0*/  LDL R36, [R1+0xae4] ;  /* 0x000ae40001247983 */ /* 0x000f220000100800 */
[----:B------:R-:W-:Y:S02]  /*17ce0*/  ISETP.GT.AND P0, PT, R5, 0x31, PT ;  /* 0x000000310500780c */ /* 0x000fe40003f04270 */
[----:B------:R-:W-:Y:S02]  /*17cf0*/  PRMT R11, RZ, 0x7610, R11 ;  /* 0x00007610ff0b7816 */ /* 0x000fe4000000000b */
[----:B------:R-:W-:-:S04]  /*17d00*/  PRMT R14, RZ, 0x7610, R14 ;  /* 0x00007610ff0e7816 */ /* 0x000fc8000000000e */
[----:B------:R3:W4:Y:S01]  /*17d10*/  @P1 LDG.E.U16 R11, desc[UR56][R6.64] ;  /* 0x00000038060b1981 */ /* 0x000722000c1e1500 */
[----:B------:R-:W-:Y:S02]  /*17d20*/  ISETP.GT.AND P1, PT, R5, 0x32, PT ;  /* 0x000000320500780c */ /* 0x000fe40003f24270 */
[----:B------:R-:W-:Y:S02]  /*17d30*/  PRMT R19, RZ, 0x7610, R19 ;  /* 0x00007610ff137816 */ /* 0x000fe40000000013 */
[----:B------:R-:W-:Y:S01]  /*17d40*/  PRMT R154, RZ, 0x7610, R154 ;  /* 0x00007610ff9a7816 */ /* 0x000fe2000000009a */
[----:B---3--:R-:W-:Y:S02]  /*17d50*/  @P0 IMAD.MOV.U32 R6, RZ, RZ, R59 ;  /* 0x000000ffff060224 */ /* 0x008fe400078e003b */
[----:B------:R-:W3:Y:S01]  /*17d60*/  LDL R59, [R1+0xadc] ;  /* 0x000adc00013b7983 */ /* 0x000ee20000100800 */
[----:B--2---:R-:W-:-:S03]  /*17d70*/  @P0 IMAD.MOV.U32 R7, RZ, RZ, R64 ;  /* 0x000000ffff070224 */ /* 0x004fc600078e0040 */
[----:B------:R-:W2:Y:S04]  /*17d80*/  LDL R64, [R1+0xad8] ;  /* 0x000ad80001407983 */ /* 0x000ea80000100800 */
[----:B------:R4:W2:Y:S01]  /*17d90*/  @P0 LDG.E.U16 R14, desc[UR56][R6.64] ;  /* 0x00000038060e0981 */ /* 0x0008a2000c1e1500 */
[----:B------:R-:W-:Y:S01]  /*17da0*/  ISETP.GT.AND P0, PT, R5, 0x33, PT ;  /* 0x000000330500780c */ /* 0x000fe20003f04270 */
[----:B----4-:R-:W-:Y:S02]  /*17db0*/  @P1 IMAD.MOV.U32 R6, RZ, RZ, R48 ;  /* 0x000000ffff061224 */ /* 0x010fe400078e0030 */
[----:B------:R-:W4:Y:S01]  /*17dc0*/  LDL R48, [R1+0xad4] ;  /* 0x000ad40001307983 */ /* 0x000f220000100800 */
[----:B------:R-:W-:-:S03]  /*17dd0*/  @P1 IMAD.MOV.U32 R7, RZ, RZ, R51 ;  /* 0x000000ffff071224 */ /* 0x000fc600078e0033 */
[----:B------:R-:W4:Y:S04]  /*17de0*/  LDL R51, [R1+0xad0] ;  /* 0x000ad00001337983 */ /* 0x000f280000100800 */
[----:B------:R0:W4:Y:S02]  /*17df0*/  @P1 LDG.E.U16 R19, desc[UR56][R6.64] ;  /* 0x0000003806131981 */ /* 0x000124000c1e1500 */
[----:B0-----:R-:W-:Y:S02]  /*17e00*/  @P0 IMAD.MOV.U32 R7, RZ, RZ, R44 ;  /* 0x000000ffff070224 */ /* 0x001fe400078e002c */
[----:B------:R-:W4:Y:S01]  /*17e10*/  LDL R44, [R1+0xacc] ;  /* 0x000acc00012c7983 */ /* 0x000f220000100800 */
[C---:B------:R-:W-:Y:S01]  /*17e20*/  ISETP.GT.AND P1, PT, R5.reuse, 0x34, PT ;  /* 0x000000340500780c */ /* 0x040fe20003f24270 */
[----:B------:R-:W-:Y:S01]  /*17e30*/  @P0 IMAD.MOV.U32 R6, RZ, RZ, R43 ;  /* 0x000000ffff060224 */ /* 0x000fe200078e002b */
[----:B------:R-:W-:Y:S01]  /*17e40*/  PRMT R162, RZ, 0x7610, R162 ;  /* 0x00007610ffa27816 */ /* 0x000fe200000000a2 */
[----:B------:R-:W4:Y:S04]  /*17e50*/  LDL R43, [R1+0xac0] ;  /* 0x000ac000012b7983 */ /* 0x000f280000100800 */
[----:B------:R0:W4:Y:S01]  /*17e60*/  @P0 LDG.E.U16 R154, desc[UR56][R6.64] ;  /* 0x00000038069a0981 */ /* 0x000122000c1e1500 */
[----:B------:R-:W-:-:S05]  /*17e70*/  ISETP.GT.AND P0, PT, R5, 0x35, PT ;  /* 0x000000350500780c */ /* 0x000fca0003f04270 */
        /* <DEDUP_REMOVED lines=8> */
[----:B------:R-:W4:Y:S01]  /*17f00*/  LDL.LU R28, [R1+0xac8] ;  /* 0x000ac800011c7983 */ /* 0x000f220000300800 */
[----:B------:R-:W-:Y:S02]  /*17f10*/  ISETP.GT.AND P1, PT, R5, 0x36, PT ;  /* 0x000000360500780c */ /* 0x000fe40003f24270 */
[----:B------:R-:W-:Y:S01]  /*17f20*/  PRMT R248, RZ, 0x7610, R248 ;  /* 0x00007610fff87816 */ /* 0x000fe200000000f8 */
[----:B------:R-:W4:Y:S01]  /*17f30*/  LDL R74, [R1+0x1088] ;  /* 0x00108800014a7983 */ /* 0x000f220000100800 */
[----:B------:R-:W-:Y:S02]  /*17f40*/  PRMT R76, RZ, 0x7610, R76 ;  /* 0x00007610ff4c7816 */ /* 0x000fe4000000004c */
[----:B------:R-:W-:Y:S01]  /*17f50*/  PRMT R61, RZ, 0x7610, R61 ;  /* 0x00007610ff3d7816 */ /* 0x000fe2000000003d */
[----:B------:R-:W4:Y:S04]  /*17f60*/  LDL R73, [R1+0x108c] ;  /* 0x00108c0001497983 */ /* 0x000f280000100800 */
[----:B------:R0:W4:Y:S01]  /*17f70*/  @P0 LDG.E.U16 R248, desc[UR56][R6.64] ;  /* 0x0000003806f80981 */ /* 0x000122000c1e1500 */
[----:B------:R-:W-:-:S02]  /*17f80*/  PRMT R10, RZ, 0x7610, R10 ;  /* 0x00007610ff0a7816 */ /* 0x000fc4000000000a */
[----:B------:R-:W-:Y:S01]  /*17f90*/  PRMT R12, RZ, 0x7610, R12 ;  /* 0x00007610ff0c7816 */ /* 0x000fe2000000000c */
[----:B------:R-:W4:Y:S01]  /*17fa0*/  LDL R82, [R1+0x1008] ;  /* 0x0010080001527983 */ /* 0x000f220000100800 */
[----:B------:R-:W-:Y:S02]  /*17fb0*/  PRMT R16, RZ, 0x7610, R16 ;  /* 0x00007610ff107816 */ /* 0x000fe40000000010 */
[----:B------:R-:W-:Y:S01]  /*17fc0*/  PRMT R22, RZ, 0x7610, R22 ;  /* 0x00007610ff167816 */ /* 0x000fe20000000016 */
[----:B------:R-:W4:Y:S01]  /*17fd0*/  LDL R79, [R1+0x100c] ;  /* 0x00100c00014f7983 */ /* 0x000f220000100800 */
[----:B0-----:R-:W-:-:S03]  /*17fe0*/  @P1 IMAD.MOV.U32 R7, RZ, RZ, R39 ;  /* 0x000000ffff071224 */ /* 0x001fc600078e0027 */
[----:B------:R-:W4:Y:S01]  /*17ff0*/  LDL R39, [R1+0xab0] ;  /* 0x000ab00001277983 */ /* 0x000f220000100800 */
[----:B------:R-:W-:-:S03]  /*18000*/  @P1 IMAD.MOV.U32 R6, RZ, RZ, R36 ;  /* 0x000000ffff061224 */ /* 0x000fc600078e0024 */
[----:B------:R-:W4:Y:S01]  /*18010*/  LDL R36, [R1+0xab4] ;  /* 0x000ab40001247983 */ /* 0x000f220000100800 */
[----:B------:R-:W-:-:S03]  /*18020*/  ISETP.GT.AND P0, PT, R5, 0x37, PT ;  /* 0x000000370500780c */ /* 0x000fc60003f04270 */
[----:B------:R3:W4:Y:S01]  /*18030*/  @P1 LDG.E.U16 R76, desc[UR56][R6.64] ;  /* 0x00000038064c1981 */ /* 0x000722000c1e1500 */
[C---:B------:R-:W-:Y:S02]  /*18040*/  ISETP.GT.AND P1, PT, R5.reuse, 0x38, PT ;  /* 0x000000380500780c */ /* 0x040fe40003f24270 */
[----:B------:R-:W-:Y:S01]  /*18050*/  PRMT R157, RZ, 0x7610, R157 ;  /* 0x00007610ff9d7816 */ /* 0x000fe2000000009d */
[----:B------:R-:W4:Y:S01]  /*18060*/  LDL R86, [R1+0x870] ;  /* 0x0008700001567983 */ /* 0x000f220000100800 */
[----:B------:R-:W-:Y:S02]  /*18070*/  PRMT R240, RZ, 0x7610, R240 ;  /* 0x00007610fff07816 */ /* 0x000fe400000000f0 */
[----:B------:R-:W-:Y:S01]  /*18080*/  ISETP.GT.AND P2, PT, R5, 0x3f, PT ;  /* 0x0000003f0500780c */ /* 0x000fe20003f44270 */
[----:B------:R-:W4:Y:S02]  /*18090*/  LDL R85, [R1+0x874] ;  /* 0x0008740001557983 */ /* 0x000f240000100800 */
[----:B---3--:R-:W-:-:S02]  /*180a0*/  @P0 IMAD.MOV.U32 R6, RZ, RZ, R59 ;  /* 0x000000ffff060224 */ /* 0x008fc400078e003b */
[----:B--2---:R-:W-:Y:S02]  /*180b0*/  @P0 IMAD.MOV.U32 R7, RZ, RZ, R64 ;  /* 0x000000ffff070224 */ /* 0x004fe400078e0040 */
[----:B------:R-:W2:Y:S04]  /*180c0*/  LDL R64, [R1+0xaa8] ;  /* 0x000aa80001407983 */ /* 0x000ea80000100800 */
[----:B------:R4:W3:Y:S01]  /*180d0*/  @P0 LDG.E.U16 R61, desc[UR56][R6.64] ;  /* 0x00000038063d0981 */ /* 0x0008e2000c1e1500 */
[----:B------:R-:W-:Y:S01]  /*180e0*/  ISETP.GT.AND P0, PT, R5, 0x39, PT ;  /* 0x000000390500780c */ /* 0x000fe20003f04270 */
[----:B----4-:R-:W-:Y:S02]  /*180f0*/  @P1 IMAD.MOV.U32 R6, RZ, RZ, R48 ;  /* 0x000000ffff061224 */ /* 0x010fe400078e0030 */
[----:B------:R-:W4:Y:S01]  /*18100*/  LDL R48, [R1+0xaa0] ;  /* 0x000aa00001307983 */ /* 0x000f220000100800 */
[----:B------:R-:W-:-:S03]  /*18110*/  @P1 IMAD.MOV.U32 R7, RZ, RZ, R51 ;  /* 0x000000ffff071224 */ /* 0x000fc600078e0033 */
[----:B------:R-:W3:Y:S04]  /*18120*/  LDL R51, [R1+0xaac] ;  /* 0x000aac0001337983 */ /* 0x000ee80000100800 */
[----:B------:R0:W4:Y:S02]  /*18130*/  @P1 LDG.E.U16 R10, desc[UR56][R6.64] ;  /* 0x00000038060a1981 */ /* 0x000124000c1e1500 */
[----:B0-----:R-:W-:Y:S02]  /*18140*/  @P0 IMAD.MOV.U32 R6, RZ, RZ, R44 ;  /* 0x000000ffff060224 */ /* 0x001fe400078e002c */
[----:B------:R-:W4:Y:S01]  /*18150*/  LDL R44, [R1+0xaa4] ;  /* 0x000aa400012c7983 */ /* 0x000f220000100800 */
[----:B------:R-:W-:Y:S01]  /*18160*/  ISETP.GT.AND P1, PT, R5, 0x3a, PT ;  /* 0x0000003a0500780c */ /* 0x000fe20003f24270 */
[----:B------:R-:W-:-:S05]  /*18170*/  @P0 IMAD.MOV.U32 R7, RZ, RZ, R28 ;  /* 0x000000ffff070224 */ /* 0x000fca00078e001c */
[----:B------:R0:W4:Y:S07]  /*18180*/  @P0 LDG.E.U16 R12, desc[UR56][R6.64] ;  /* 0x00000038060c0981 */ /* 0x00012e000c1e1500 */
[----:B0-----:R-:W-:Y:S02]  /*18190*/  @P1 IMAD.MOV.U32 R6, RZ, RZ, R42 ;  /* 0x000000ffff061224 */ /* 0x001fe400078e002a */
[----:B------:R-:W-:Y:S01]  /*181a0*/  @P1 IMAD.MOV.U32 R7, RZ, RZ, R43 ;  /* 0x000000ffff071224 */ /* 0x000fe200078e002b */
[----:B------:R-:W4:Y:S04]  /*181b0*/  LDL R42, [R1+0xa9c] ;  /* 0x000a9c00012a7983 */ /* 0x000f280000100800 */
[----:B------:R-:W4:Y:S01]  /*181c0*/  LDL R43, [R1+0xa98] ;  /* 0x000a9800012b7983 */ /* 0x000f220000100800 */
[----:B------:R-:W-:-:S03]  /*181d0*/  ISETP.GT.AND P0, PT, R5, 0x3b, PT ;  /* 0x0000003b0500780c */ /* 0x000fc60003f04270 */
[----:B------:R0:W4:Y:S01]  /*181e0*/  @P1 LDG.E.U16 R16, desc[UR56][R6.64] ;  /* 0x0000003806101981 */ /* 0x000122000c1e1500 */
[----:B------:R-:W-:-:S09]  /*181f0*/  ISETP.GT.AND P1, PT, R5, 0x3c, PT ;  /* 0x0000003c0500780c */ /* 0x000fd20003f24270 */
[----:B0-----:R-:W-:Y:S02]  /*18200*/  @P0 IMAD.MOV.U32 R6, RZ, RZ, R29 ;  /* 0x000000ffff060224 */ /* 0x001fe400078e001d */
[----:B------:R-:W-:Y:S01]  /*18210*/  @P0 IMAD.MOV.U32 R7, RZ, RZ, R31 ;  /* 0x000000ffff070224 */ /* 0x000fe200078e001f */
[----:B------:R-:W4:Y:S04]  /*18220*/  LDL R29, [R1+0x10ac] ;  /* 0x0010ac00011d7983 */ /* 0x000f280000100800 */
[----:B------:R-:W4:Y:S04]  /*18230*/  LDL R31, [R1+0x10a8] ;  /* 0x0010a800011f7983 */ /* 0x000f280000100800 */
[----:B------:R0:W4:Y:S02]  /*18240*/  @P0 LDG.E.U16 R22, desc[UR56][R6.64] ;  /* 0x0000003806160981 */ /* 0x000124000c1e1500 */
[----:B0-----:R-:W-:-:S02]  /*18250*/  @P1 IMAD.MOV.U32 R7, RZ, RZ, R39 ;  /* 0x000000ffff071224 */ /* 0x001fc400078e0027 */
[----:B------:R-:W4:Y:S01]  /*18260*/  LDL R39, [R1+0xc9c] ;  /* 0x000c9c0001277983 */ /* 0x000f220000100800 */
[----:B------:R-:W-:-:S03]  /*18270*/  @P1 IMAD.MOV.U32 R6, RZ, RZ, R36 ;  /* 0x000000ffff061224 */ /* 0x000fc600078e0024 */
[----:B------:R-:W4:Y:S01]  /*18280*/  LDL R36, [R1+0x109c] ;  /* 0x00109c0001247983 */ /* 0x000f220000100800 */
[----:B------:R-:W-:-:S03]  /*18290*/  ISETP.GT.AND P0, PT, R5, 0x3d, PT ;  /* 0x0000003d0500780c */ /* 0x000fc60003f04270 */
[----:B------:R2:W4:Y:S01]  /*182a0*/  @P1 LDG.E.U16 R157, desc[UR56][R6.64] ;  /* 0x00000038069d1981 */ /* 0x000522000c1e1500 */
[----:B------:R-:W-:Y:S01]  /*182b0*/  ISETP.GT.AND P1, PT, R5, 0x3e, PT ;  /* 0x0000003e0500780c */ /* 0x000fe20003f24270 */
[----:B------:R-:W0:Y:S08]  /*182c0*/  S2R R59, SR_TID.X ;  /* 0x00000000003b7919 */ /* 0x000e300000002100 */
[----:B--2---:R-:W-:-:S02]  /*182d0*/  @P0 IMAD.MOV.U32 R7, RZ, RZ, R64 ;  /* 0x000000ffff070224 */ /* 0x004fc400078e0040 */
[----:B------:R-:W2:Y:S01]  /*182e0*/  LDL R64, [R1+0x1068] ;  /* 0x0010680001407983 */ /* 0x000ea20000100800 */
[----:B---3--:R-:W-:-:S03]  /*182f0*/  @P0 IMAD.MOV.U32 R6, RZ, RZ, R51 ;  /* 0x000000ffff060224 */ /* 0x008fc600078e0033 */
[----:B------:R-:W3:Y:S04]  /*18300*/  LDL R51, [R1+0x106c] ;  /* 0x00106c0001337983 */ /* 0x000ee80000100800 */
[----:B------:R4:W3:Y:S02]  /*18310*/  @P0 LDG.E.U16 R240, desc[UR56][R6.64] ;  /* 0x0000003806f00981 */ /* 0x0008e4000c1e1500 */
[----:B----4-:R-:W-:Y:S02]  /*18320*/  @P1 IMAD.MOV.U32 R6, RZ, RZ, R44 ;  /* 0x000000ffff061224 */ /* 0x010fe400078e002c */
[----:B------:R-:W4:Y:S01]  /*18330*/  LDL R44, [R1+0x104c] ;  /* 0x00104c00012c7983 */ /* 0x000f220000100800 */
[----:B0-----:R-:W-:Y:S01]  /*18340*/  LOP3.LUT R59, R59, 0x3f, RZ, 0xc0, !PT ;  /* 0x0000003f3b3b7812 */ /* 0x001fe200078ec0ff */
[----:B------:R-:W-:Y:S01]  /*18350*/  @P1 IMAD.MOV.U32 R7, RZ, RZ, R48 ;  /* 0x000000ffff071224 */ /* 0x000fe200078e0030 */
[----:B------:R-:W-:Y:S01]  /*18360*/  PRMT R58, RZ, 0x7610, R58 ;  /* 0x00007610ff3a7816 */ /* 0x000fe2000000003a */
[----:B------:R-:W4:Y:S01]  /*18370*/  LDL R48, [R1+0x1048] ;  /* 0x0010480001307983 */ /* 0x000f220000100800 */
[----:B------:R-:W-:-:S02]  /*18380*/  ISETP.GE.AND P0, PT, R59, R5, PT ;  /* 0x000000053b00720c */ /* 0x000fc40003f06270 */
[----:B------:R-:W-:-:S06]  /*18390*/  PRMT R5, RZ, 0x7610, R5 ;  /* 0x00007610ff057816 */ /* 0x000fcc0000000005 */
[----:B------:R0:W4:Y:S01]  /*183a0*/  @P1 LDG.E.U16 R5, desc[UR56][R6.64] ;  /* 0x0000003806051981 */ /* 0x000122000c1e1500 */
[----:B------:R-:W-:Y:S01]  /*183b0*/  PRMT R78, RZ, 0x7610, R78 ;  /* 0x00007610ff4e7816 */ /* 0x000fe2000000004e */
[----:B0-----:R-:W-:Y:S02]  /*183c0*/  @P2 IMAD.MOV.U32 R6, RZ, RZ, R42 ;  /* 0x000000ffff062224 */ /* 0x001fe400078e002a */
[----:B------:R-:W4:Y:S01]  /*183d0*/  LDL R42, [R1+0x102c] ;  /* 0x00102c00012a7983 */ /* 0x000f220000100800 */
[----:B------:R-:W-:-:S03]  /*183e0*/  @P2 IMAD.MOV.U32 R7, RZ, RZ, R43 ;  /* 0x000000ffff072224 */ /* 0x000fc600078e002b */
[----:B------:R-:W4:Y:S04]  /*183f0*/  LDL R43, [R1+0x1028] ;  /* 0x00102800012b7983 */ /* 0x000f280000100800 */
[----:B------:R0:W4:Y:S01]  /*18400*/  @P2 LDG.E.U16 R58, desc[UR56][R6.64] ;  /* 0x00000038063a2981 */ /* 0x000122000c1e1500 */
[----:B------:R-:W-:Y:S01]  /*18410*/  BAR.SYNC.DEFER_BLOCKING 0x0 ;  /* 0x0000000000007b1d */ /* 0x000fe20000010000 */
[----:B0-----:R-:W-:-:S05]  /*18420*/  @!P0 IMAD.MOV.U32 R6, RZ, RZ, R29 ;  /* 0x000000ffff068224 */ /* 0x001fca00078e001d */
[----:B------:R-:W4:Y:S01]  /*18430*/  LDL R29, [R1+0xfec] ;  /* 0x000fec00011d7983 */ /* 0x000f220000100800 */
[----:B------:R-:W-:-:S03]  /*18440*/  @!P0 IMAD.MOV.U32 R7, RZ, RZ, R31 ;  /* 0x000000ffff078224 */ /* 0x000fc600078e001f */
[----:B------:R-:W4:Y:S04]  /*18450*/  LDL R31, [R1+0xfe8] ;  /* 0x000fe800011f7983 */ /* 0x000f280000100800 */
[----:B------:R0:W4:Y:S02]  /*18460*/  @!P0 LDG.E.U16 R78, desc[UR56][R6.64] ;  /* 0x00000038064e8981 */ /* 0x000124000c1e1500 */
[----:B0-----:R-:W-:Y:S02]  /*18470*/  @!P0 IMAD.MOV.U32 R7, RZ, RZ, R39 ;  /* 0x000000ffff078224 */ /* 0x001fe400078e0027 */
[----:B------:R-:W4:Y:S01]  /*18480*/  LDL R39, [R1+0xfc8] ;  /* 0x000fc80001277983 */ /* 0x000f220000100800 */
[----:B------:R-:W-:-:S03]  /*18490*/  @!P0 IMAD.MOV.U32 R6, RZ, RZ, R36 ;  /* 0x000000ffff068224 */ /* 0x000fc600078e0024 */
[----:B------:R-:W4:Y:S01]  /*184a0*/  LDL R36, [R1+0xfcc] ;  /* 0x000fcc0001247983 */ /* 0x000f220000100800 */
[----:B------:R-:W-:Y:S02]  /*184b0*/  PRMT R75, RZ, 0x7610, R75 ;  /* 0x00007610ff4b7816 */ /* 0x000fe4000000004b */
[----:B------:R-:W-:-:S04]  /*184c0*/  PRMT R72, RZ, 0x7610, R72 ;  /* 0x00007610ff487816 */ /* 0x000fc80000000048 */
[----:B------:R0:W4:Y:S02]  /*184d0*/  @!P0 LDG.E.U16 R75, desc[UR56][R6.64] ;  /* 0x00000038064b8981 */ /* 0x000124000c1e1500 */
[----:B0-----:R-:W-:Y:S02]  /*184e0*/  @!P0 IMAD.MOV.U32 R6, RZ, RZ, R73 ;  /* 0x000000ffff068224 */ /* 0x001fe400078e0049 */
[----:B------:R-:W-:Y:S01]  /*184f0*/  @!P0 IMAD.MOV.U32 R7, RZ, RZ, R74 ;  /* 0x000000ffff078224 */ /* 0x000fe200078e004a */
[----:B------:R-:W4:Y:S04]  /*18500*/  LDL R73, [R1+0xfac] ;  /* 0x000fac0001497983 */ /* 0x000f280000100800 */
[----:B------:R-:W4:Y:S04]  /*18510*/  LDL R74, [R1+0xfa8] ;  /* 0x000fa800014a7983 */ /* 0x000f280000100800 */
[----:B------:R2:W4:Y:S01]  /*18520*/  @!P0 LDG.E.U16 R72, desc[UR56][R6.64] ;  /* 0x0000003806488981 */ /* 0x000522000c1e1500 */
[----:B------:R-:W-:Y:S01]  /*18530*/  PRMT R69, RZ, 0x7610, R69 ;  /* 0x00007610ff457816 */ /* 0x000fe20000000045 */
[----:B--2---:R-:W-:-:S02]  /*18540*/  @!P0 IMAD.MOV.U32 R7, RZ, RZ, R64 ;  /* 0x000000ffff078224 */ /* 0x004fc400078e0040 */
[----:B------:R-:W2:Y:S01]  /*18550*/  LDL R64, [R1+0xf88] ;  /* 0x000f880001407983 */ /* 0x000ea20000100800 */
[----:B---3--:R-:W-:-:S03]  /*18560*/  @!P0 IMAD.MOV.U32 R6, RZ, RZ, R51 ;  /* 0x000000ffff068224 */ /* 0x008fc600078e0033 */
[----:B------:R-:W3:Y:S04]  /*18570*/  LDL R51, [R1+0xf8c] ;  /* 0x000f8c0001337983 */ /* 0x000ee80000100800 */
[----:B------:R4:W3:Y:S02]  /*18580*/  @!P0 LDG.E.U16 R69, desc[UR56][R6.64] ;  /* 0x0000003806458981 */ /* 0x0008e4000c1e1500 */
[----:B----4-:R-:W-:Y:S02]  /*18590*/  @!P0 IMAD.MOV.U32 R6, RZ, RZ, R44 ;  /* 0x000000ffff068224 */ /* 0x010fe400078e002c */
[----:B------:R-:W4:Y:S01]  /*185a0*/  LDL R44, [R1+0xf6c] ;  /* 0x000f6c00012c7983 */ /* 0x000f220000100800 */
[----:B------:R-:W-:Y:S01]  /*185b0*/  PRMT R66, RZ, 0x7610, R66 ;  /* 0x00007610ff427816 */ /* 0x000fe20000000042 */
[----:B------:R-:W-:-:S02]  /*185c0*/  @!P0 IMAD.MOV.U32 R7, RZ, RZ, R48 ;  /* 0x000000ffff078224 */ /* 0x000fc400078e0030 */
[----:B------:R-:W4:Y:S01]  /*185d0*/  LDL R48, [R1+0xf68] ;  /* 0x000f680001307983 */ /* 0x000f220000100800 */
[----:B------:R-:W-:-:S03]  /*185e0*/  PRMT R63, RZ, 0x7610, R63 ;  /* 0x00007610ff3f7816 */ /* 0x000fc6000000003f */
[----:B------:R0:W4:Y:S01]  /*185f0*/  @!P0 LDG.E.U16 R66, desc[UR56][R6.64] ;  /* 0x0000003806428981 */ /* 0x000122000c1e1500 */
[----:B------:R-:W-:Y:S02]  /*18600*/  PRMT R60, RZ, 0x7610, R60 ;  /* 0x00007610ff3c7816 */ /* 0x000fe4000000003c */
[----:B------:R-:W-:Y:S01]  /*18610*/  PRMT R49, RZ, 0x7610, R49 ;  /* 0x00007610ff317816 */ /* 0x000fe20000000031 */
[----:B0-----:R-:W-:Y:S02]  /*18620*/  @!P0 IMAD.MOV.U32 R6, RZ, RZ, R42 ;  /* 0x000000ffff068224 */ /* 0x001fe400078e002a */
[----:B------:R-:W4:Y:S01]  /*18630*/  LDL R42, [R1+0xf4c] ;  /* 0x000f4c00012a7983 */ /* 0x000f220000100800 */
[----:B------:R-:W-:-:S03]  /*18640*/  @!P0 IMAD.MOV.U32 R7, RZ, RZ, R43 ;  /* 0x000000ffff078224 */ /* 0x000fc600078e002b */
[----:B------:R-:W4:Y:S04]  /*18650*/  LDL R43, [R1+0xf48] ;  /* 0x000f4800012b7983 */ /* 0x000f280000100800 */
[----:B------:R0:W4:Y:S02]  /*18660*/  @!P0 LDG.E.U16 R63, desc[UR56][R6.64] ;  /* 0x00000038063f8981 */ /* 0x000124000c1e1500 */
[----:B0-----:R-:W-:Y:S02]  /*18670*/  @!P0 IMAD.MOV.U32 R6, RZ, RZ, R79 ;  /* 0x000000ffff068224 */ /* 0x001fe400078e004f */
[----:B------:R-:W-:Y:S01]  /*18680*/  @!P0 IMAD.MOV.U32 R7, RZ, RZ, R82 ;  /* 0x000000ffff078224 */ /* 0x000fe200078e0052 */
[----:B------:R-:W4:Y:S04]  /*18690*/  LDL R79, [R1+0xf2c] ;  /* 0x000f2c00014f7983 */ /* 0x000f280000100800 */
[----:B------:R-:W4:Y:S04]  /*186a0*/  LDL R82, [R1+0xf28] ;  /* 0x000f280001527983 */ /* 0x000f280000100800 */
[----:B------:R0:W4:Y:S02]  /*186b0*/  @!P0 LDG.E.U16 R60, desc[UR56][R6.64] ;  /* 0x00000038063c8981 */ /* 0x000124000c1e1500 */
[----:B0-----:R-:W-:-:S02]  /*186c0*/  @!P0 IMAD.MOV.U32 R6, RZ, RZ, R29 ;  /* 0x000000ffff068224 */ /* 0x001fc400078e001d */
[----:B------:R-:W-:Y:S01]  /*186d0*/  @!P0 IMAD.MOV.U32 R7, RZ, RZ, R31 ;  /* 0x000000ffff078224 */ /* 0x000fe200078e001f */
[----:B------:R-:W4:Y:S04]  /*186e0*/  LDL R29, [R1+0xf0c] ;  /* 0x000f0c00011d7983 */ /* 0x000f280000100800 */
[----:B------:R-:W4:Y:S04]  /*186f0*/  LDL R31, [R1+0xf08] ;  /* 0x000f0800011f7983 */ /* 0x000f280000100800 */
[----:B------:R0:W4:Y:S02]  /*18700*/  @!P0 LDG.E.U16 R49, desc[UR56][R6.64] ;  /* 0x0000003806318981 */ /* 0x000124000c1e1500 */
[----:B0-----:R-:W-:-:S02]  /*18710*/  @!P0 IMAD.MOV.U32 R7, RZ, RZ, R39 ;  /* 0x000000ffff078224 */ /* 0x001fc400078e0027 */
        /* <DEDUP_REMOVED lines=49> */
[----:B------:R-:W4:Y:S01]  /*18a30*/  LDL R73, [R1+0xdec] ;  /* 0x000dec0001497983 */ /* 0x000f220000100800 */
[----:B------:R-:W-:-:S03]  /*18a40*/  @!P0 IMAD.MOV.U32 R7, RZ, RZ, R74 ;  /* 0x000000ffff078224 */ /* 0x000fc600078e004a */
[----:B------:R-:W4:Y:S04]  /*18a50*/  LDL R74, [R1+0xde8] ;  /* 0x000de800014a7983 */ /* 0x000f280000100800 */
[----:B------:R2:W4:Y:S01]  /*18a60*/  @!P0 LDG.E.U16 R34, desc[UR56][R6.64] ;  /* 0x0000003806228981 */ /* 0x000522000c1e1500 */
[----:B------:R-:W-:Y:S01]  /*18a70*/  PRMT R32, RZ, 0x7610, R32 ;  /* 0x00007610ff207816 */ /* 0x000fe20000000020 */
[----:B--2---:R-:W-:Y:S02]  /*18a80*/  @!P0 IMAD.MOV.U32 R7, RZ, RZ, R64 ;  /* 0x000000ffff078224 */ /* 0x004fe400078e0040 */
        /* <DEDUP_REMOVED lines=133> */
[----:B------:R-:W-:Y:S01]  /*192e0*/  @!P0 IMAD.MOV.U32 R7, RZ, RZ, R48 ;  /* 0x000000ffff078224 */ /* 0x000fe200078e0030 */
[----:B------:R-:W-:Y:S01]  /*192f0*/  PRMT R232, RZ, 0x7610, R232 ;  /* 0x00007610ffe87816 */ /* 0x000fe200000000e8 */
[----:B------:R-:W4:Y:S04]  /*19300*/  LDL R48, [R1+0x8f0] ;  /* 0x0008f00001307983 */ /* 0x000f280000100800 */
[----:B------:R0:W4:Y:S01]  /*19310*/  @!P0 LDG.E.U16 R233, desc[UR56][R6.64] ;  /* 0x0000003806e98981 */ /* 0x000122000c1e1500 */
[----:B------:R-:W-:-:S02]  /*19320*/  PRMT R231, RZ, 0x7610, R231 ;  /* 0x00007610ffe77816 */ /* 0x000fc400000000e7 */
[----:B------:R-:W-:Y:S01]  /*19330*/  PRMT R230, RZ, 0x7610, R230 ;  /* 0x00007610ffe67816 */ /* 0x000fe200000000e6 */
[----:B0-----:R-:W-:Y:S02]  /*19340*/  @!P0 IMAD.MOV.U32 R6, RZ, RZ, R42 ;  /* 0x000000ffff068224 */ /* 0x001fe400078e002a */
[----:B------:R-:W4:Y:S01]  /*19350*/  LDL R42, [R1+0x8d4] ;  /* 0x0008d400012a7983 */ /* 0x000f220000100800 */
[----:B------:R-:W-:-:S03]  /*19360*/  @!P0 IMAD.MOV.U32 R7, RZ, RZ, R43 ;  /* 0x000000ffff078224 */ /* 0x000fc600078e002b */
[----:B------:R-:W4:Y:S04]  /*19370*/  LDL R43, [R1+0x8d0] ;  /* 0x0008d000012b7983 */ /* 0x000f280000100800 */
[----:B------:R0:W4:Y:S02]  /*19380*/  @!P0 LDG.E.U16 R232, desc[UR56][R6.64] ;  /* 0x0000003806e88981 */ /* 0x000124000c1e1500 */
[----:B0-----:R-:W-:Y:S01]  /*19390*/  @!P0 IMAD.MOV.U32 R6, RZ, RZ, R79 ;  /* 0x000000ffff068224 */ /* 0x001fe200078e004f */
[----:B------:R-:W-:Y:S01]  /*193a0*/  PRMT R229, RZ, 0x7610, R229 ;  /* 0x00007610ffe57816 */ /* 0x000fe200000000e5 */
[----:B------:R-:W4:Y:S01]  /*193b0*/  LDL R79, [R1+0x850] ;  /* 0x00085000014f7983 */ /* 0x000f220000100800 */
[----:B------:R-:W-:Y:S01]  /*193c0*/  @!P0 IMAD.MOV.U32 R7, RZ, RZ, R82 ;  /* 0x000000ffff078224 */ /* 0x000fe200078e0052 */
[----:B------:R-:W-:-:S02]  /*193d0*/  PRMT R228, RZ, 0x7610, R228 ;  /* 0x00007610ffe47816 */ /* 0x000fc400000000e4 */
        /* <DEDUP_REMOVED lines=11> */
[----:B------:R0:W4:Y:S01]  /*19490*/  @!P0 LDG.E.U16 R229, desc[UR56][R6.64] ;  /* 0x0000003806e58981 */ /* 0x000122000c1e1500 */
[----:B------:R-:W-:Y:S01]  /*194a0*/  PRMT R227, RZ, 0x7610, R227 ;  /* 0x00007610ffe37816 */ /* 0x000fe200000000e3 */
[----:B0-----:R-:W-:Y:S02]  /*194b0*/  @!P0 IMAD.MOV.U32 R6, RZ, RZ, R73 ;  /* 0x000000ffff068224 */ /* 0x001fe400078e0049 */
[----:B------:R-:W4:Y:S01]  /*194c0*/  LDL R73, [R1+0x830] ;  /* 0x0008300001497983 */ /* 0x000f220000100800 */
[----:B------:R-:W-:-:S03]  /*194d0*/  @!P0 IMAD.MOV.U32 R7, RZ, RZ, R74 ;  /* 0x000000ffff078224 */ /* 0x000fc600078e004a */
[----:B------:R-:W4:Y:S04]  /*194e0*/  LDL R74, [R1+0x854] ;  /* 0x00085400014a7983 */ /* 0x000f280000100800 */
[----:B------:R2:W4:Y:S02]  /*194f0*/  @!P0 LDG.E.U16 R228, desc[UR56][R6.64] ;  /* 0x0000003806e48981 */ /* 0x000524000c1e1500 */
        /* <DEDUP_REMOVED lines=29> */
[----:B------:R0:W4:Y:S01]  /*196d0*/  @!P0 LDG.E.U16 R223, desc[UR56][R6.64] ;  /* 0x0000003806df8981 */ /* 0x000122000c1e1500 */
[----:B------:R-:W-:Y:S01]  /*196e0*/  PRMT R221, RZ, 0x7610, R221 ;  /* 0x00007610ffdd7816 */ /* 0x000fe200000000dd */
[----:B0-----:R-:W-:Y:S02]  /*196f0*/  @!P0 IMAD.MOV.U32 R6, RZ, RZ, R85 ;  /* 0x000000ffff068224 */ /* 0x001fe400078e0055 */
[----:B------:R-:W-:-:S05]  /*19700*/  @!P0 IMAD.MOV.U32 R7, RZ, RZ, R86 ;  /* 0x000000ffff078224 */ /* 0x000fca00078e0056 */
[----:B------:R0:W4:Y:S01]  /*19710*/  @!P0 LDG.E.U16 R222, desc[UR56][R6.64] ;  /* 0x0000003806de8981 */ /* 0x000122000c1e1500 */
[----:B------:R-:W-:Y:S01]  /*19720*/  PRMT R220, RZ, 0x7610, R220 ;  /* 0x00007610ffdc7816 */ /* 0x000fe200000000dc */
[----:B0-----:R-:W-:Y:S02]  /*19730*/  @!P0 IMAD.MOV.U32 R6, RZ, RZ, R74 ;  /* 0x000000ffff068224 */ /* 0x001fe400078e004a */
[----:B------:R-:W-:Y:S01]  /*19740*/  @!P0 IMAD.MOV.U32 R7, RZ, RZ, R79 ;  /* 0x000000ffff078224 */ /* 0x000fe200078e004f */
[----:B------:R-:W4:Y:S04]  /*19750*/  LDL R74, [R1+0x774] ;  /* 0x00077400014a7983 */ /* 0x000f280000100800 */
[----:B------:R0:W4:Y:S04]  /*19760*/  @!P0 LDG.E.U16 R221, desc[UR56][R6.64] ;  /* 0x0000003806dd8981 */ /* 0x000128000c1e1500 */
[----:B------:R-:W4:Y:S01]  /*19770*/  LDL R79, [R1+0x770] ;  /* 0x00077000014f7983 */ /* 0x000f220000100800 */
[----:B------:R-:W-:Y:S01]  /*19780*/  PRMT R219, RZ, 0x7610, R219 ;  /* 0x00007610ffdb7816 */ /* 0x000fe200000000db */
[----:B0-----:R-:W-:-:S02]  /*19790*/  @!P0 IMAD.MOV.U32 R7, RZ, RZ, R73 ;  /* 0x000000ffff078224 */ /* 0x001fc400078e0049 */
[----:B------:R-:W4:Y:S01]  /*197a0*/  LDL R73, [R1+0x750] ;  /* 0x0007500001497983 */ /* 0x000f220000100800 */
[----:B--2---:R-:W-:-:S03]  /*197b0*/  @!P0 IMAD.MOV.U32 R6, RZ, RZ, R64 ;  /* 0x000000ffff068224 */ /* 0x004fc600078e0040 */
[----:B------:R-:W2:Y:S04]  /*197c0*/  LDL R64, [R1+0x754] ;  /* 0x0007540001407983 */ /* 0x000ea80000100800 */
[----:B------:R0:W2:Y:S02]  /*197d0*/  @!P0 LDG.E.U16 R220, desc[UR56][R6.64] ;  /* 0x0000003806dc8981 */ /* 0x0000a4000c1e1500 */
[----:B0-----:R-:W-:Y:S02]  /*197e0*/  @!P0 IMAD.MOV.U32 R7, RZ, RZ, R82 ;  /* 0x000000ffff078224 */ /* 0x001fe400078e0052 */
[----:B---3--:R-:W-:-:S05]  /*197f0*/  @!P0 IMAD.MOV.U32 R6, RZ, RZ, R51 ;  /* 0x000000ffff068224 */ /* 0x008fca00078e0033 */
[----:B------:R4:W3:Y:S02]  /*19800*/  @!P0 LDG.E.U16 R219, desc[UR56][R6.64] ;  /* 0x0000003806db8981 */ /* 0x0008e4000c1e1500 */
[----:B----4-:R-:W-:Y:S02]  /*19810*/  @!P0 IMAD.MOV.U32 R6, RZ, RZ, R44 ;  /* 0x000000ffff068224 */ /* 0x010fe400078e002c */
[----:B------:R-:W4:Y:S01]  /*19820*/  LDL R44, [R1+0x734] ;  /* 0x00073400012c7983 */ /* 0x000f220000100800 */
[----:B------:R-:W-:Y:S01]  /*19830*/  PRMT R218, RZ, 0x7610, R218 ;  /* 0x00007610ffda7816 */ /* 0x000fe200000000da */
[----:B------:R-:W-:Y:S01]  /*19840*/  @!P0 IMAD.MOV.U32 R7, RZ, RZ, R48 ;  /* 0x000000ffff078224 */ /* 0x000fe200078e0030 */
[----:B------:R-:W-:Y:S01]  /*19850*/  PRMT R217, RZ, 0x7610, R217 ;  /* 0x00007610ffd97816 */ /* 0x000fe200000000d9 */
[----:B------:R-:W3:Y:S04]  /*19860*/  LDL.LU R51, [R1+0x730] ;  /* 0x0007300001337983 */ /* 0x000ee80000300800 */
[----:B------:R0:W3:Y:S01]  /*19870*/  @!P0 LDG.E.U16 R218, desc[UR56][R6.64] ;  /* 0x0000003806da8981 */ /* 0x0000e2000c1e1500 */
[----:B------:R-:W-:-:S03]  /*19880*/  PRMT R216, RZ, 0x7610, R216 ;  /* 0x00007610ffd87816 */ /* 0x000fc600000000d8 */
[----:B------:R-:W3:Y:S01]  /*19890*/  LDL.LU R48, [R1+0x714] ;  /* 0x0007140001307983 */ /* 0x000ee20000300800 */
[----:B0-----:R-:W-:Y:S02]  /*198a0*/  @!P0 IMAD.MOV.U32 R6, RZ, RZ, R42 ;  /* 0x000000ffff068224 */ /* 0x001fe400078e002a */
[----:B------:R-:W-:-:S05]  /*198b0*/  @!P0 IMAD.MOV.U32 R7, RZ, RZ, R43 ;  /* 0x000000ffff078224 */ /* 0x000fca00078e002b */
[----:B------:R0:W3:Y:S02]  /*198c0*/  @!P0 LDG.E.U16 R217, desc[UR56][R6.64] ;  /* 0x0000003806d98981 */ /* 0x0000e4000c1e1500 */
[----:B0-----:R-:W-:Y:S02]  /*198d0*/  @!P0 IMAD.MOV.U32 R6, RZ, RZ, R29 ;  /* 0x000000ffff068224 */ /* 0x001fe400078e001d */
[----:B------:R-:W-:Y:S02]  /*198e0*/  @!P0 IMAD.MOV.U32 R7, RZ, RZ, R31 ;  /* 0x000000ffff078224 */ /* 0x000fe400078e001f */
[----:B------:R-:W3:Y:S04]  /*198f0*/  LDL.LU R31, [R1+0x710] ;  /* 0x00071000011f7983 */ /* 0x000ee80000300800 */
[----:B------:R0:W3:Y:S04]  /*19900*/  @!P0 LDG.E.U16 R216, desc[UR56][R6.64] ;  /* 0x0000003806d88981 */ /* 0x0000e8000c1e1500 */
[----:B------:R-:W3:Y:S04]  /*19910*/  LDL.LU R29, [R1+0x6f0] ;  /* 0x0006f000011d7983 */ /* 0x000ee80000300800 */
[----:B------:R-:W3:Y:S01]  /*19920*/  LDL R94, [R1+0x6d0] ;  /* 0x0006d000015e7983 */ /* 0x000ee20000100800 */
[----:B0-----:R-:W-:-:S03]  /*19930*/  @!P0 IMAD.MOV.U32 R7, RZ, RZ, R39 ;  /* 0x000000ffff078224 */ /* 0x001fc600078e0027 */
[----:B------:R-:W3:Y:S04]  /*19940*/  LDL R43, [R1+0xa94] ;  /* 0x000a9400012b7983 */ /* 0x000ee80000100800 */
[----:B------:R-:W3:Y:S04]  /*19950*/  LDL R39, [R1+0xca8] ;  /* 0x000ca80001277983 */ /* 0x000ee80000100800 */
[----:B------:R-:W3:Y:S01]  /*19960*/  LDL.LU R42, [R1+0x6f4] ;  /* 0x0006f400012a7983 */ /* 0x000ee20000300800 */
[----:B------:R-:W-:-:S03]  /*19970*/  @!P0 IMAD.MOV.U32 R6, RZ, RZ, R36 ;  /* 0x000000ffff068224 */ /* 0x000fc600078e0024 */
[----:B------:R-:W3:Y:S04]  /*19980*/  LDL.LU R36, [R1+0x6d4] ;  /* 0x0006d40001247983 */ /* 0x000ee80000300800 */
[----:B------:R-:W3:Y:S04]  /*19990*/  LDL R91, [R1+0xc98] ;  /* 0x000c9800015b7983 */ /* 0x000ee80000100800 */
[----:B------:R-:W3:Y:S01]  /*199a0*/  LDL R89, [R1+0x1098] ;  /* 0x0010980001597983 */ /* 0x000ee20000100800 */
[----:B------:R-:W-:-:S03]  /*199b0*/  PRMT R215, RZ, 0x7610, R215 ;  /* 0x00007610ffd77816 */ /* 0x000fc600000000d7 */
[----:B------:R-:W3:Y:S04]  /*199c0*/  LDL R86, [R1+0x1080] ;  /* 0x0010800001567983 */ /* 0x000ee80000100800 */
[----:B------:R-:W3:Y:S01]  /*199d0*/  LDL R85, [R1+0x1084] ;  /* 0x0010840001557983 */ /* 0x000ee20000100800 */
[----:B------:R-:W-:-:S03]  /*199e0*/  PRMT R214, RZ, 0x7610, R214 ;  /* 0x00007610ffd67816 */ /* 0x000fc600000000d6 */
[----:B------:R0:W3:Y:S04]  /*199f0*/  @!P0 LDG.E.U16 R215, desc[UR56][R6.64] ;  /* 0x0000003806d78981 */ /* 0x0000e8000c1e1500 */
[----:B------:R-:W3:Y:S01]  /*19a00*/  LDL R82, [R1+0x1060] ;  /* 0x0010600001527983 */ /* 0x000ee20000100800 */
[----:B------:R-:W-:Y:S02]  /*19a10*/  PRMT R213, RZ, 0x7610, R213 ;  /* 0x00007610ffd57816 */ /* 0x000fe400000000d5 */
[----:B------:R-:W-:Y:S01]  /*19a20*/  PRMT R212, RZ, 0x7610, R212 ;  /* 0x00007610ffd47816 */ /* 0x000fe200000000d4 */
[----:B------:R-:W3:Y:S01]  /*19a30*/  LDL R97, [R1+0xfe0] ;  /* 0x000fe00001617983 */ /* 0x000ee20000100800 */
[----:B0-----:R-:W-:-:S03]  /*19a40*/  @!P0 IMAD.MOV.U32 R6, RZ, RZ, R74 ;  /* 0x000000ffff068224 */ /* 0x001fc600078e004a */
[----:B------:R-:W3:Y:S01]  /*19a50*/  LDL R74, [R1+0x1040] ;  /* 0x00104000014a7983 */ /* 0x000ee20000100800 */
[----:B------:R-:W-:Y:S01]  /*19a60*/  @!P0 IMAD.MOV.U32 R7, RZ, RZ, R79 ;  /* 0x000000ffff078224 */ /* 0x000fe200078e004f */
[----:B------:R-:W-:Y:S02]  /*19a70*/  PRMT R211, RZ, 0x7610, R211 ;  /* 0x00007610ffd37816 */ /* 0x000fe400000000d3 */
[----:B------:R-:W3:Y:S04]  /*19a80*/  LDL R79, [R1+0x1064] ;  /* 0x00106400014f7983 */ /* 0x000ee80000100800 */
[----:B------:R0:W3:Y:S01]  /*19a90*/  @!P0 LDG.E.U16 R214, desc[UR56][R6.64] ;  /* 0x0000003806d68981 */ /* 0x0000e2000c1e1500 */
[----:B------:R-:W-:Y:S02]  /*19aa0*/  PRMT R210, RZ, 0x7610, R210 ;  /* 0x00007610ffd27816 */ /* 0x000fe400000000d2 */
[----:B------:R-:W-:Y:S01]  /*19ab0*/  PRMT R209, RZ, 0x7610, R209 ;  /* 0x00007610ffd17816 */ /* 0x000fe200000000d1 */
[----:B------:R-:W3:Y:S01]  /*19ac0*/  LDL R96, [R1+0xfe4] ;  /* 0x000fe40001607983 */ /* 0x000ee20000100800 */
[----:B------:R-:W-:-:S02]  /*19ad0*/  PRMT R208, RZ, 0x7610, R208 ;  /* 0x00007610ffd07816 */ /* 0x000fc400000000d0 */
[----:B------:R-:W-:Y:S01]  /*19ae0*/  PRMT R207, RZ, 0x7610, R207 ;  /* 0x00007610ffcf7816 */ /* 0x000fe200000000cf */
[----:B------:R-:W3:Y:S01]  /*19af0*/  LDL R95, [R1+0xfc0] ;  /* 0x000fc000015f7983 */ /* 0x000ee20000100800 */
[----:B0-----:R-:W-:-:S03]  /*19b00*/  @!P0 IMAD.MOV.U32 R7, RZ, RZ, R73 ;  /* 0x000000ffff078224 */ /* 0x001fc600078e0049 */
[----:B------:R-:W3:Y:S01]  /*19b10*/  LDL R73, [R1+0x1044] ;  /* 0x0010440001497983 */ /* 0x000ee20000100800 */
[----:B--2---:R-:W-:-:S03]  /*19b20*/  @!P0 IMAD.MOV.U32 R6, RZ, RZ, R64 ;  /* 0x000000ffff068224 */ /* 0x004fc600078e0040 */
[----:B------:R-:W2:Y:S04]  /*19b30*/  LDL R64, [R1+0x1020] ;  /* 0x0010200001407983 */ /* 0x000ea80000100800 */
[----:B------:R4:W2:Y:S02]  /*19b40*/  @!P0 LDG.E.U16 R213, desc[UR56][R6.64] ;  /* 0x0000003806d58981 */ /* 0x0008a4000c1e1500 */
[----:B----4-:R-:W-:Y:S02]  /*19b50*/  @!P0 IMAD.MOV.U32 R6, RZ, RZ, R44 ;  /* 0x000000ffff068224 */ /* 0x010fe400078e002c */
[----:B------:R-:W4:Y:S01]  /*19b60*/  LDL R44, [R1+0x1024] ;  /* 0x00102400012c7983 */ /* 0x000f220000100800 */
[----:B---3--:R-:W-:-:S05]  /*19b70*/  @!P0 IMAD.MOV.U32 R7, RZ, RZ, R51 ;  /* 0x000000ffff078224 */ /* 0x008fca00078e0033 */
[----:B------:R0:W3:Y:S02]  /*19b80*/  @!P0 LDG.E.U16 R212, desc[UR56][R6.64] ;  /* 0x0000003806d48981 */ /* 0x0000e4000c1e1500 */
[----:B0-----:R-:W-:Y:S01]  /*19b90*/  @!P0 IMAD.MOV.U32 R6, RZ, RZ, R48 ;  /* 0x000000ffff068224 */ /* 0x001fe200078e0030 */
[----:B------:R-:W-:Y:S01]  /*19ba0*/  PRMT R206, RZ, 0x7610, R206 ;  /* 0x00007610ffce7816 */ /* 0x000fe200000000ce */
[----:B------:R-:W-:-:S05]  /*19bb0*/  @!P0 IMAD.MOV.U32 R7, RZ, RZ, R31 ;  /* 0x000000ffff078224 */ /* 0x000fca00078e001f */
[----:B------:R0:W3:Y:S02]  /*19bc0*/  @!P0 LDG.E.U16 R211, desc[UR56][R6.64] ;  /* 0x0000003806d38981 */ /* 0x0000e4000c1e1500 */
[----:B0-----:R-:W-:Y:S02]  /*19bd0*/  @!P0 IMAD.MOV.U32 R7, RZ, RZ, R29 ;  /* 0x000000ffff078224 */ /* 0x001fe400078e001d */
[----:B------:R-:W-:-:S05]  /*19be0*/  @!P0 IMAD.MOV.U32 R6, RZ, RZ, R42 ;  /* 0x000000ffff068224 */ /* 0x000fca00078e002a */
[----:B------:R0:W3:Y:S02]  /*19bf0*/  @!P0 LDG.E.U16 R210, desc[UR56][R6.64] ;  /* 0x0000003806d28981 */ /* 0x0000e4000c1e1500 */
[----:B0-----:R-:W-:Y:S02]  /*19c00*/  @!P0 IMAD.MOV.U32 R6, RZ, RZ, R36 ;  /* 0x000000ffff068224 */ /* 0x001fe400078e0024 */
[----:B------:R-:W-:Y:S02]  /*19c10*/  @!P0 IMAD.MOV.U32 R7, RZ, RZ, R94 ;  /* 0x000000ffff078224 */ /* 0x000fe400078e005e */
[----:B------:R-:W3:Y:S04]  /*19c20*/  LDL R94, [R1+0xfc4] ;  /* 0x000fc400015e7983 */ /* 0x000ee80000100800 */
[----:B------:R0:W3:Y:S02]  /*19c30*/  @!P0 LDG.E.U16 R209, desc[UR56][R6.64] ;  /* 0x0000003806d18981 */ /* 0x0000e4000c1e1500 */
[----:B0-----:R-:W-:-:S02]  /*19c40*/  @!P0 IMAD.MOV.U32 R6, RZ, RZ, R39 ;  /* 0x000000ffff068224 */ /* 0x001fc400078e0027 */
[----:B------:R-:W3:Y:S01]  /*19c50*/  LDL R39, [R1+0x1004] ;  /* 0x0010040001277983 */ /* 0x000ee20000100800 */
[----:B------:R-:W-:-:S03]  /*19c60*/  @!P0 IMAD.MOV.U32 R7, RZ, RZ, R43 ;  /* 0x000000ffff078224 */ /* 0x000fc600078e002b */
[----:B------:R-:W3:Y:S04]  /*19c70*/  LDL R43, [R1+0x1000] ;  /* 0x00100000012b7983 */ /* 0x000ee80000100800 */
[----:B------:R0:W3:Y:S02]  /*19c80*/  @!P0 LDG.E.U16 R208, desc[UR56][R6.64] ;  /* 0x0000003806d08981 */ /* 0x0000e4000c1e1500 */
[----:B0-----:R-:W-:Y:S02]  /*19c90*/  @!P0 IMAD.MOV.U32 R6, RZ, RZ, R89 ;  /* 0x000000ffff068224 */ /* 0x001fe400078e0059 */
[----:B------:R-:W-:Y:S01]  /*19ca0*/  @!P0 IMAD.MOV.U32 R7, RZ, RZ, R91 ;  /* 0x000000ffff078224 */ /* 0x000fe200078e005b */
[----:B------:R-:W3:Y:S04]  /*19cb0*/  LDL R89, [R1+0xfa4] ;  /* 0x000fa40001597983 */ /* 0x000ee80000100800 */
[----:B------:R0:W3:Y:S04]  /*19cc0*/  @!P0 LDG.E.U16 R207, desc[UR56][R6.64] ;  /* 0x0000003806cf8981 */ /* 0x0000e8000c1e1500 */
[----:B------:R-:W3:Y:S01]  /*19cd0*/  LDL R91, [R1+0xfa0] ;  /* 0x000fa000015b7983 */ /* 0x000ee20000100800 */
[----:B------:R-:W-:Y:S01]  /*19ce0*/  PRMT R205, RZ, 0x7610, R205 ;  /* 0x00007610ffcd7816 */ /* 0x000fe200000000cd */
[----:B0-----:R-:W-:-:S02]  /*19cf0*/  @!P0 IMAD.MOV.U32 R6, RZ, RZ, R85 ;  /* 0x000000ffff068224 */ /* 0x001fc400078e0055 */
        /* <DEDUP_REMOVED lines=10> */
[----:B0-----:R-:W-:-:S02]  /*19da0*/  @!P0 IMAD.MOV.U32 R6, RZ, RZ, R73 ;  /* 0x000000ffff068224 */ /* 0x001fc400078e0049 */
[----:B------:R-:W-:Y:S01]  /*19db0*/  @!P0 IMAD.MOV.U32 R7, RZ, RZ, R74 ;  /* 0x000000ffff078224 */ /* 0x000fe200078e004a */
[----:B------:R-:W-:Y:S04]  /*19dc0*/  STL [R1+0x10e4], R4 ;  /* 0x0010e40401007387 */ /* 0x000fe80000100800 */
[----:B------:R4:W3:Y:S01]  /*19dd0*/  @!P0 LDG.E.U16 R204, desc[UR56][R6.64] ;  /* 0x0000003806cc8981 */ /* 0x0008e2000c1e1500 */
[----:B------:R-:W-:Y:S01]  /*19de0*/  PRMT R203, RZ, 0x7610, R203 ;  /* 0x00007610ffcb7816 */ /* 0x000fe200000000cb */
[----:B------:R-:W0:Y:S02]  /*19df0*/  S2R R150, SR_TID.X ;  /* 0x0000000000967919 */ /* 0x000e240000002100 */
[----:B------:R-:W3:Y:S04]  /*19e00*/  LDL R74, [R1+0xf40] ;  /* 0x000f4000014a7983 */ /* 0x000ee80000100800 */
[----:B------:R-:W3:Y:S01]  /*19e10*/  LDL R73, [R1+0xf20] ;  /* 0x000f200001497983 */ /* 0x000ee20000100800 */
[----:B----4-:R-:W-:-:S03]  /*19e20*/  @!P0 IMAD.MOV.U32 R6, RZ, RZ, R44 ;  /* 0x000000ffff068224 */ /* 0x010fc600078e002c */
[----:B------:R-:W4:Y:S01]  /*19e30*/  LDL R44, [R1+0xf44] ;  /* 0x000f4400012c7983 */ /* 0x000f220000100800 */
[----:B--2---:R-:W-:Y:S01]  /*19e40*/  @!P0 IMAD.MOV.U32 R7, RZ, RZ, R64 ;  /* 0x000000ffff078224 */ /* 0x004fe200078e0040 */
[----:B0-----:R-:W-:Y:S02]  /*19e50*/  LOP3.LUT R150, R150, 0x3f, RZ, 0xc0, !PT ;  /* 0x0000003f96967812 */ /* 0x001fe400078ec0ff */
[----:B------:R-:W2:Y:S04]  /*19e60*/  LDL R64, [R1+0xf24] ;  /* 0x000f240001407983 */ /* 0x000ea80000100800 */
[----:B------:R3:W2:Y:S01]  /*19e70*/  @!P0 LDG.E.U16 R203, desc[UR56][R6.64] ;  /* 0x0000003806cb8981 */ /* 0x0006a2000c1e1500 */
[----:B------:R-:W-:Y:S02]  /*19e80*/  PRMT R202, RZ, 0x7610, R202 ;  /* 0x00007610ffca7816 */ /* 0x000fe400000000ca */
[----:B------:R-:W-:-:S02]  /*19e90*/  PRMT R201, RZ, 0x7610, R201 ;  /* 0x00007610ffc97816 */ /* 0x000fc400000000c9 */
[----:B------:R-:W-:Y:S02]  /*19ea0*/  PRMT R200, RZ, 0x7610, R200 ;  /* 0x00007610ffc87816 */ /* 0x000fe400000000c8 */
[----:B------:R-:W-:Y:S01]  /*19eb0*/  PRMT R199, RZ, 0x7610, R199 ;  /* 0x00007610ffc77816 */ /* 0x000fe200000000c7 */
[----:B------:R-:W-:Y:S01]  /*19ec0*/  STS.U16 [R4+UR6+0x10000], R159 ;  /* 0x0100009f04007988 */ /* 0x000fe20008000406 */
[----:B------:R-:W-:-:S03]  /*19ed0*/  PRMT R198, RZ, 0x7610, R198 ;  /* 0x00007610ffc67816 */ /* 0x000fc600000000c6 */
[----:B------:R-:W-:Y:S04]  /*19ee0*/  STS.U16 [R4+UR6+0x10400], R155 ;  /* 0x0104009b04007988 */ /* 0x000fe80008000406 */
[----:B------:R-:W-:Y:S04]  /*19ef0*/  STS.U16 [R4+UR6+0x10800], R23 ;  /* 0x0108001704007988 */ /* 0x000fe80008000406 */
[----:B------:R-:W-:Y:S04]  /*19f00*/  STS.U16 [R4+UR6+0x10c00], R18 ;  /* 0x010c001204007988 */ /* 0x000fe80008000406 */
[----:B------:R-:W-:Y:S04]  /*19f10*/  STS.U16 [R4+UR6+0x11000], R15 ;  /* 0x0110000f04007988 */ /* 0x000fe80008000406 */
[----:B------:R-:W-:Y:S04]  /*19f20*/  STS.U16 [R4+UR6+0x11400], R13 ;  /* 0x0114000d04007988 */ /* 0x000fe80008000406 */
[----:B------:R-:W-:Y:S04]  /*19f30*/  STS.U16 [R4+UR6+0x11800], R11 ;  /* 0x0118000b04007988 */ /* 0x000fe80008000406 */
[----:B------:R0:W-:Y:S01]  /*19f40*/  STS.U16 [R4+UR6+0x11c00], R10 ;  /* 0x011c000a04007988 */ /* 0x0001e20008000406 */
[----:B------:R-:W-:-:S03]  /*19f50*/  PRMT R197, RZ, 0x7610, R197 ;  /* 0x00007610ffc57816 */ /* 0x000fc600000000c5 */
[----:B0-----:R-:W2:Y:S01]  /*19f60*/  LDL R4, [R1+0xf04] ;  /* 0x000f040001047983 */ /* 0x001ea20000100800 */
[----:B---3--:R-:W-:Y:S02]  /*19f70*/  @!P0 IMAD.MOV.U32 R6, RZ, RZ, R39 ;  /* 0x000000ffff068224 */ /* 0x008fe400078e0027 */
[----:B------:R-:W0:Y:S01]  /*19f80*/  S2R R39, SR_TID.X ;  /* 0x0000000000277919 */ /* 0x000e220000002100 */
[----:B------:R-:W-:Y:S02]  /*19f90*/  @!P0 IMAD.MOV.U32 R7, RZ, RZ, R43 ;  /* 0x000000ffff078224 */ /* 0x000fe400078e002b */
[----:B------:R-:W-:-:S03]  /*19fa0*/  IMAD.SHL.U32 R43, R150, 0x2, RZ ;  /* 0x00000002962b7824 */ /* 0x000fc600078e00ff */
[----:B------:R1:W3:Y:S01]  /*19fb0*/  @!P0 LDG.E.U16 R202, desc[UR56][R6.64] ;  /* 0x0000003806ca8981 */ /* 0x0002e2000c1e1500 */
[----:B0-----:R-:W-:-:S05]  /*19fc0*/  LOP3.LUT R39, R39, 0x40, RZ, 0xc0, !PT ;  /* 0x0000004027277812 */ /* 0x001fca00078ec0ff */
[----:B------:R-:W-:Y:S02]  /*19fd0*/  IMAD R39, R39, 0x80, R43 ;  /* 0x0000008027277824 */ /* 0x000fe400078e022b */
[----:B------:R-:W3:Y:S01]  /*19fe0*/  LDL R43, [R1+0xf00] ;  /* 0x000f0000012b7983 */ /* 0x000ee20000100800 */
[----:B-1----:R-:W-:Y:S02]  /*19ff0*/  @!P0 IMAD.MOV.U32 R6, RZ, RZ, R96 ;  /* 0x000000ffff068224 */ /* 0x002fe400078e0060 */
[----:B------:R-:W-:Y:S01]  /*1a000*/  @!P0 IMAD.MOV.U32 R7, RZ, RZ, R97 ;  /* 0x000000ffff078224 */ /* 0x000fe200078e0061 */
[----:B------:R-:W3:Y:S04]  /*1a010*/  LDL R96, [R1+0xee0] ;  /* 0x000ee00001607983 */ /* 0x000ee80000100800 */
[----:B------:R0:W3:Y:S02]  /*1a020*/  @!P0 LDG.E.U16 R201, desc[UR56][R6.64] ;  /* 0x0000003806c98981 */ /* 0x0000e4000c1e1500 */
[----:B0-----:R-:W-:-:S02]  /*1a030*/  @!P0 IMAD.MOV.U32 R6, RZ, RZ, R94 ;  /* 0x000000ffff068224 */ /* 0x001fc400078e005e */
[----:B------:R-:W-:Y:S01]  /*1a040*/  @!P0 IMAD.MOV.U32 R7, RZ, RZ, R95 ;  /* 0x000000ffff078224 */ /* 0x000fe200078e005f */
[----:B------:R-:W3:Y:S04]  /*1a050*/  LDL R94, [R1+0xec0] ;  /* 0x000ec000015e7983 */ /* 0x000ee80000100800 */
[----:B------:R0:W3:Y:S04]  /*1a060*/  @!P0 LDG.E.U16 R200, desc[UR56][R6.64] ;  /* 0x0000003806c88981 */ /* 0x0000e8000c1e1500 */
[----:B------:R-:W3:Y:S01]  /*1a070*/  LDL R95, [R1+0xee4] ;  /* 0x000ee400015f7983 */ /* 0x000ee20000100800 */
[----:B0-----:R-:W-:-:S02]  /*1a080*/  @!P0 IMAD.MOV.U32 R6, RZ, RZ, R89 ;  /* 0x000000ffff068224 */ /* 0x001fc400078e0059 */
[----:B------:R-:W-:Y:S01]  /*1a090*/  @!P0 IMAD.MOV.U32 R7, RZ, RZ, R91 ;  /* 0x000000ffff078224 */ /* 0x000fe200078e005b */
[----:B------:R-:W3:Y:S04]  /*1a0a0*/  LDL R89, [R1+0xea4] ;  /* 0x000ea40001597983 */ /* 0x000ee80000100800 */
[----:B------:R0:W3:Y:S04]  /*1a0b0*/  @!P0 LDG.E.U16 R199, desc[UR56][R6.64] ;  /* 0x0000003806c78981 */ /* 0x0000e8000c1e1500 */
[----:B------:R-:W3:Y:S01]  /*1a0c0*/  LDL R91, [R1+0xea0] ;  /* 0x000ea000015b7983 */ /* 0x000ee20000100800 */
[----:B0-----:R-:W-:-:S02]  /*1a0d0*/  @!P0 IMAD.MOV.U32 R6, RZ, RZ, R85 ;  /* 0x000000ffff068224 */ /* 0x001fc400078e0055 */
[----:B------:R-:W-:Y:S01]  /*1a0e0*/  @!P0 IMAD.MOV.U32 R7, RZ, RZ, R86 ;  /* 0x000000ffff078224 */ /* 0x000fe200078e0056 */
[----:B------:R-:W-:Y:S01]  /*1a0f0*/  PRMT R196, RZ, 0x7610, R196 ;  /* 0x00007610ffc47816 */ /* 0x000fe200000000c4 */
        /* <DEDUP_REMOVED lines=9> */
[----:B----4-:R-:W-:-:S03]  /*1a190*/  @!P0 IMAD.MOV.U32 R6, RZ, RZ, R44 ;  /* 0x000000ffff068224 */ /* 0x010fc600078e002c */
[----:B------:R-:W4:Y:S01]  /*1a1a0*/  LDL R44, [R1+0xec4] ;  /* 0x000ec400012c7983 */ /* 0x000f220000100800 */
[----:B------:R-:W-:Y:S01]  /*1a1b0*/  @!P0 IMAD.MOV.U32 R7, RZ, RZ, R74 ;  /* 0x000000ffff078224 */ /* 0x000fe200078e004a */
[----:B------:R-:W-:Y:S02]  /*1a1c0*/  PRMT R194, RZ, 0x7610, R194 ;  /* 0x00007610ffc27816 */ /* 0x000fe400000000c2 */
[----:B------:R-:W4:Y:S04]  /*1a1d0*/  LDL R74, [R1+0xe40] ;  /* 0x000e4000014a7983 */ /* 0x000f280000100800 */
[----:B------:R2:W4:Y:S02]  /*1a1e0*/  @!P0 LDG.E.U16 R196, desc[UR56][R6.64] ;  /* 0x0000003806c48981 */ /* 0x000524000c1e1500 */
[----:B--2---:R-:W-:-:S02]  /*1a1f0*/  @!P0 IMAD.MOV.U32 R6, RZ, RZ, R64 ;  /* 0x000000ffff068224 */ /* 0x004fc400078e0040 */
[----:B------:R-:W-:Y:S01]  /*1a200*/  @!P0 IMAD.MOV.U32 R7, RZ, RZ, R73 ;  /* 0x000000ffff078224 */ /* 0x000fe200078e0049 */
[----:B------:R-:W-:Y:S01]  /*1a210*/  PRMT R193, RZ, 0x7610, R193 ;  /* 0x00007610ffc17816 */ /* 0x000fe200000000c1 */
[----:B------:R-:W2:Y:S04]  /*1a220*/  LDL R73, [R1+0xe20] ;  /* 0x000e200001497983 */ /* 0x000ea80000100800 */
[----:B------:R0:W2:Y:S04]  /*1a230*/  @!P0 LDG.E.U16 R195, desc[UR56][R6.64] ;  /* 0x0000003806c38981 */ /* 0x0000a8000c1e1500 */
[----:B------:R-:W2:Y:S01]  /*1a240*/  LDL R64, [R1+0xe24] ;  /* 0x000e240001407983 */ /* 0x000ea20000100800 */
[----:B0-----:R-:W-:-:S02]  /*1a250*/  @!P0 IMAD.MOV.U32 R6, RZ, RZ, R4 ;  /* 0x000000ffff068224 */ /* 0x001fc400078e0004 */
[----:B---3--:R-:W-:Y:S02]  /*1a260*/  @!P0 IMAD.MOV.U32 R7, RZ, RZ, R43 ;  /* 0x000000ffff078224 */ /* 0x008fe400078e002b */
[----:B------:R-:W3:Y:S04]  /*1a270*/  LDL R43, [R1+0xe44] ;  /* 0x000e4400012b7983 */ /* 0x000ee80000100800 */
[----:B------:R0:W2:Y:S02]  /*1a280*/  @!P0 LDG.E.U16 R194, desc[UR56][R6.64] ;  /* 0x0000003806c28981 */ /* 0x0000a4000c1e1500 */
[----:B0-----:R-:W-:Y:S01]  /*1a290*/  @!P0 IMAD.MOV.U32 R7, RZ, RZ, R96 ;  /* 0x000000ffff078224 */ /* 0x001fe200078e0060 */
[----:B------:R-:W0:Y:S01]  /*1a2a0*/  S2R R150, SR_TID.X ;  /* 0x0000000000967919 */ /* 0x000e220000002100 */
[----:B------:R-:W1:Y:S01]  /*1a2b0*/  S2R R4, SR_TID.X ;  /* 0x0000000000047919 */ /* 0x000e620000002100 */
[----:B------:R-:W-:-:S02]  /*1a2c0*/  LOP3.LUT R39, R39, 0x10, RZ, 0x3c, !PT ;  /* 0x0000001027277812 */ /* 0x000fc400078e3cff */
[----:B------:R-:W-:Y:S01]  /*1a2d0*/  PRMT R192, RZ, 0x7610, R192 ;  /* 0x00007610ffc07816 */ /* 0x000fe200000000c0 */
[----:B------:R-:W2:Y:S01]  /*1a2e0*/  LDL R96, [R1+0xde0] ;  /* 0x000de00001607983 */ /* 0x000ea20000100800 */
[----:B------:R-:W-:-:S03]  /*1a2f0*/  @!P0 IMAD.MOV.U32 R6, RZ, RZ, R95 ;  /* 0x000000ffff068224 */ /* 0x000fc600078e005f */
[----:B------:R-:W-:Y:S04]  /*1a300*/  STS.U16 [R39+UR6+0x10080], R166 ;  /* 0x010080a627007988 */ /* 0x000fe80008000406 */
[----:B------:R4:W2:Y:S01]  /*1a310*/  @!P0 LDG.E.U16 R193, desc[UR56][R6.64] ;  /* 0x0000003806c18981 */ /* 0x0008a2000c1e1500 */
[----:B------:R-:W-:Y:S02]  /*1a320*/  PRMT R191, RZ, 0x7610, R191 ;  /* 0x00007610ffbf7816 */ /* 0x000fe400000000bf */
[----:B------:R-:W-:Y:S01]  /*1a330*/  PRMT R190, RZ, 0x7610, R190 ;  /* 0x00007610ffbe7816 */ /* 0x000fe200000000be */
[----:B------:R-:W2:Y:S01]  /*1a340*/  LDL R95, [R1+0xde4] ;  /* 0x000de400015f7983 */ /* 0x000ea20000100800 */
[----:B----4-:R-:W-:-:S03]  /*1a350*/  @!P0 IMAD.MOV.U32 R6, RZ, RZ, R44 ;  /* 0x000000ffff068224 */ /* 0x010fc600078e002c */
[----:B------:R-:W4:Y:S01]  /*1a360*/  LDL R44, [R1+0xe00] ;  /* 0x000e0000012c7983 */ /* 0x000f220000100800 */
[----:B------:R-:W-:Y:S01]  /*1a370*/  @!P0 IMAD.MOV.U32 R7, RZ, RZ, R94 ;  /* 0x000000ffff078224 */ /* 0x000fe200078e005e */
[----:B0-----:R-:W-:Y:S02]  /*1a380*/  LOP3.LUT R150, R150, 0x3f, RZ, 0xc0, !PT ;  /* 0x0000003f96967812 */ /* 0x001fe400078ec0ff */
[----:B------:R-:W-:Y:S04]  /*1a390*/  STS.U16 [R39+UR6+0x10480], R163 ;  /* 0x010480a327007988 */ /* 0x000fe80008000406 */
[----:B------:R-:W-:Y:S04]  /*1a3a0*/  STS.U16 [R39+UR6+0x10880], R158 ;  /* 0x0108809e27007988 */ /* 0x000fe80008000406 */
[----:B------:R-:W-:Y:S04]  /*1a3b0*/  STS.U16 [R39+UR6+0x10c80], R153 ;  /* 0x010c809927007988 */ /* 0x000fe80008000406 */
[----:B------:R-:W-:Y:S01]  /*1a3c0*/  STS.U16 [R39+UR6+0x11080], R20 ;  /* 0x0110801427007988 */ /* 0x000fe20008000406 */
[----:B-1----:R-:W-:-:S03]  /*1a3d0*/  LOP3.LUT R4, R4, 0x40, RZ, 0xc0, !PT ;  /* 0x0000004004047812 */ /* 0x002fc600078ec0ff */
[----:B------:R-:W-:Y:S04]  /*1a3e0*/  STS.U16 [R39+UR6+0x11480], R17 ;  /* 0x0114801127007988 */ /* 0x000fe80008000406 */
[----:B------:R-:W-:Y:S04]  /*1a3f0*/  STS.U16 [R39+UR6+0x11880], R14 ;  /* 0x0118800e27007988 */ /* 0x000fe80008000406 */
[----:B------:R0:W4:Y:S04]  /*1a400*/  @!P0 LDG.E.U16 R192, desc[UR56][R6.64] ;  /* 0x0000003806c08981 */ /* 0x000128000c1e1500 */
[----:B------:R1:W-:Y:S01]  /*1a410*/  STS.U16 [R39+UR6+0x11c80], R12 ;  /* 0x011c800c27007988 */ /* 0x0003e20008000406 */
[----:B------:R-:W-:-:S03]  /*1a420*/  PRMT R189, RZ, 0x7610, R189 ;  /* 0x00007610ffbd7816 */ /* 0x000fc600000000bd */
[----:B------:R-:W4:Y:S01]  /*1a430*/  LDL R94, [R1+0xdc0] ;  /* 0x000dc000015e7983 */ /* 0x000f220000100800 */
[----:B0-----:R-:W-:Y:S02]  /*1a440*/  @!P0 IMAD.MOV.U32 R6, RZ, RZ, R89 ;  /* 0x000000ffff068224 */ /* 0x001fe400078e0059 */
[----:B------:R-:W-:Y:S01]  /*1a450*/  @!P0 IMAD.MOV.U32 R7, RZ, RZ, R91 ;  /* 0x000000ffff078224 */ /* 0x000fe200078e005b */
[----:B------:R-:W4:Y:S01]  /*1a460*/  LDL R89, [R1+0xda4] ;  /* 0x000da40001597983 */ /* 0x000f220000100800 */
[----:B-1----:R-:W-:-:S03]  /*1a470*/  IMAD.SHL.U32 R39, R150, 0x2, RZ ;  /* 0x0000000296277824 */ /* 0x002fc600078e00ff */
[----:B------:R0:W4:Y:S01]  /*1a480*/  @!P0 LDG.E.U16 R191, desc[UR56][R6.64] ;  /* 0x0000003806bf8981 */ /* 0x000122000c1e1500 */
[----:B------:R-:W-:-:S03]  /*1a490*/  IMAD R4, R4, 0x80, R39 ;  /* 0x0000008004047824 */ /* 0x000fc600078e0227 */
[----:B------:R-:W4:Y:S04]  /*1a4a0*/  LDL R39, [R1+0xe04] ;  /* 0x000e040001277983 */ /* 0x000f280000100800 */
[----:B------:R-:W4:Y:S01]  /*1a4b0*/  LDL R91, [R1+0xda0] ;  /* 0x000da000015b7983 */ /* 0x000f220000100800 */
[----:B0-----:R-:W-:Y:S02]  /*1a4c0*/  @!P0 IMAD.MOV.U32 R6, RZ, RZ, R85 ;  /* 0x000000ffff068224 */ /* 0x001fe400078e0055 */
[----:B------:R-:W-:Y:S01]  /*1a4d0*/  @!P0 IMAD.MOV.U32 R7, RZ, RZ, R86 ;  /* 0x000000ffff078224 */ /* 0x000fe200078e0056 */
[----:B------:R-:W-:Y:S01]  /*1a4e0*/  PRMT R188, RZ, 0x7610, R188 ;  /* 0x00007610ffbc7816 */ /* 0x000fe200000000bc */
[----:B------:R-:W4:Y:S04]  /*1a4f0*/  LDL R86, [R1+0xd80] ;  /* 0x000d800001567983 */ /* 0x000f280000100800 */
[----:B------:R0:W4:Y:S04]  /*1a500*/  @!P0 LDG.E.U16 R190, desc[UR56][R6.64] ;  /* 0x0000003806be8981 */ /* 0x000128000c1e1500 */
[----:B------:R-:W4:Y:S01]  /*1a510*/  LDL R85, [R1+0xd84] ;  /* 0x000d840001557983 */ /* 0x000f220000100800 */
[----:B0-----:R-:W-:-:S02]  /*1a520*/  @!P0 IMAD.MOV.U32 R6, RZ, RZ, R79 ;  /* 0x000000ffff068224 */ /* 0x001fc400078e004f */
[----:B------:R-:W-:Y:S01]  /*1a530*/  @!P0 IMAD.MOV.U32 R7, RZ, RZ, R82 ;  /* 0x000000ffff078224 */ /* 0x000fe200078e0052 */
[----:B------:R-:W-:Y:S01]  /*1a540*/  PRMT R187, RZ, 0x7610, R187 ;  /* 0x00007610ffbb7816 */ /* 0x000fe200000000bb */
[----:B------:R-:W4:Y:S04]  /*1a550*/  LDL R82, [R1+0xd60] ;  /* 0x000d600001527983 */ /* 0x000f280000100800 */
[----:B------:R0:W4:Y:S04]  /*1a560*/  @!P0 LDG.E.U16 R189, desc[UR56][R6.64] ;  /* 0x0000003806bd8981 */ /* 0x000128000c1e1500 */
[----:B------:R-:W4:Y:S01]  /*1a570*/  LDL R79, [R1+0xd64] ;  /* 0x000d6400014f7983 */ /* 0x000f220000100800 */
[----:B0-----:R-:W-:Y:S01]  /*1a580*/  @!P0 IMAD.MOV.U32 R7, RZ, RZ, R74 ;  /* 0x000000ffff078224 */ /* 0x001fe200078e004a */
[----:B------:R-:W-:-:S02]  /*1a590*/  PRMT R186, RZ, 0x7610, R186 ;  /* 0x00007610ffba7816 */ /* 0x000fc400000000ba */
[----:B------:R-:W4:Y:S01]  /*1a5a0*/  LDL R74, [R1+0xd40] ;  /* 0x000d4000014a7983 */ /* 0x000f220000100800 */
[----:B---3--:R-:W-:-:S03]  /*1a5b0*/  @!P0 IMAD.MOV.U32 R6, RZ, RZ, R43 ;  /* 0x000000ffff068224 */ /* 0x008fc600078e002b */
[----:B------:R-:W3:Y:S04]  /*1a5c0*/  LDL R43, [R1+0xdc4] ;  /* 0x000dc400012b7983 */ /* 0x000ee80000100800 */
[----:B------:R2:W3:Y:S02]  /*1a5d0*/  @!P0 LDG.E.U16 R188, desc[UR56][R6.64] ;  /* 0x0000003806bc8981 */ /* 0x0004e4000c1e1500 */
[----:B--2---:R-:W-:Y:S02]  /*1a5e0*/  @!P0 IMAD.MOV.U32 R6, RZ, RZ, R64 ;  /* 0x000000ffff068224 */ /* 0x004fe400078e0040 */
[----:B------:R-:W-:Y:S01]  /*1a5f0*/  @!P0 IMAD.MOV.U32 R7, RZ, RZ, R73 ;  /* 0x000000ffff078224 */ /* 0x000fe200078e0049 */
[----:B------:R-:W-:Y:S01]  /*1a600*/  PRMT R185, RZ, 0x7610, R185 ;  /* 0x00007610ffb97816 */ /* 0x000fe200000000b9 */
[----:B------:R-:W2:Y:S04]  /*1a610*/  LDL R73, [R1+0xd20] ;  /* 0x000d200001497983 */ /* 0x000ea80000100800 */
[----:B------:R4:W2:Y:S04]  /*1a620*/  @!P0 LDG.E.U16 R187, desc[UR56][R6.64] ;  /* 0x0000003806bb8981 */ /* 0x0008a8000c1e1500 */
[----:B------:R-:W2:Y:S01]  /*1a630*/  LDL R64, [R1+0xd24] ;  /* 0x000d240001407983 */ /* 0x000ea20000100800 */
[----:B----4-:R-:W-:-:S03]  /*1a640*/  @!P0 IMAD.MOV.U32 R7, RZ, RZ, R44 ;  /* 0x000000ffff078224 */ /* 0x010fc600078e002c */
[----:B------:R-:W4:Y:S01]  /*1a650*/  LDL R44, [R1+0xd44] ;  /* 0x000d4400012c7983 */ /* 0x000f220000100800 */
[----:B------:R-:W-:-:S05]  /*1a660*/  LOP3.LUT R4, R4, 0x20, RZ, 0x3c, !PT ;  /* 0x0000002004047812 */ /* 0x000fca00078e3cff */
[----:B------:R-:W-:Y:S04]  /*1a670*/  STS.U16 [R4+UR6+0x10100], R172 ;  /* 0x010100ac04007988 */ /* 0x000fe80008000406 */
[----:B------:R-:W-:Y:S04]  /*1a680*/  STS.U16 [R4+UR6+0x10500], R169 ;  /* 0x010500a904007988 */ /* 0x000fe80008000406 */
[----:B------:R-:W-:Y:S04]  /*1a690*/  STS.U16 [R4+UR6+0x10900], R165 ;  /* 0x010900a504007988 */ /* 0x000fe80008000406 */
[----:B------:R-:W-:Y:S01]  /*1a6a0*/  STS.U16 [R4+UR6+0x10d00], R161 ;  /* 0x010d00a104007988 */ /* 0x000fe20008000406 */
[----:B------:R-:W0:Y:S01]  /*1a6b0*/  S2R R150, SR_TID.X ;  /* 0x0000000000967919 */ /* 0x000e220000002100 */
[----:B------:R-:W-:-:S05]  /*1a6c0*/  @!P0 IMAD.MOV.U32 R6, RZ, RZ, R39 ;  /* 0x000000ffff068224 */ /* 0x000fca00078e0027 */
[----:B------:R1:W2:Y:S02]  /*1a6d0*/  @!P0 LDG.E.U16 R186, desc[UR56][R6.64] ;  /* 0x0000003806ba8981 */ /* 0x0002a4000c1e1500 */
[----:B-1----:R-:W-:Y:S02]  /*1a6e0*/  @!P0 IMAD.MOV.U32 R6, RZ, RZ, R95 ;  /* 0x000000ffff068224 */ /* 0x002fe400078e005f */
[----:B------:R-:W-:Y:S01]  /*1a6f0*/  @!P0 IMAD.MOV.U32 R7, RZ, RZ, R96 ;  /* 0x000000ffff078224 */ /* 0x000fe200078e0060 */
[----:B------:R-:W-:Y:S04]  /*1a700*/  STS.U16 [R4+UR6+0x11100], R156 ;  /* 0x0111009c04007988 */ /* 0x000fe80008000406 */
[----:B------:R1:W2:Y:S04]  /*1a710*/  @!P0 LDG.E.U16 R185, desc[UR56][R6.64] ;  /* 0x0000003806b98981 */ /* 0x0002a8000c1e1500 */
[----:B------:R-:W-:Y:S04]  /*1a720*/  STS.U16 [R4+UR6+0x11500], R152 ;  /* 0x0115009804007988 */ /* 0x000fe80008000406 */
[----:B------:R-:W-:Y:S04]  /*1a730*/  STS.U16 [R4+UR6+0x11900], R19 ;  /* 0x0119001304007988 */ /* 0x000fe80008000406 */
[----:B------:R1:W-:Y:S01]  /*1a740*/  STS.U16 [R4+UR6+0x11d00], R16 ;  /* 0x011d001004007988 */ /* 0x0003e20008000406 */
[----:B------:R-:W-:-:S02]  /*1a750*/  PRMT R184, RZ, 0x7610, R184 ;  /* 0x00007610ffb87816 */ /* 0x000fc400000000b8 */
[----:B0-----:R-:W-:Y:S01]  /*1a760*/  LOP3.LUT R150, R150, 0x3f, RZ, 0xc0, !PT ;  /* 0x0000003f96967812 */ /* 0x001fe200078ec0ff */
[----:B------:R-:W2:Y:S01]  /*1a770*/  LDL R96, [R1+0xce0] ;  /* 0x000ce00001607983 */ /* 0x000ea20000100800 */
[----:B------:R-:W-:Y:S02]  /*1a780*/  PRMT R183, RZ, 0x7610, R183 ;  /* 0x00007610ffb77816 */ /* 0x000fe400000000b7 */
[----:B------:R-:W-:Y:S01]  /*1a790*/  PRMT R182, RZ, 0x7610, R182 ;  /* 0x00007610ffb67816 */ /* 0x000fe200000000b6 */
[----:B------:R-:W2:Y:S01]  /*1a7a0*/  LDL R95, [R1+0xce4] ;  /* 0x000ce400015f7983 */ /* 0x000ea20000100800 */
[----:B-1----:R-:W0:Y:S01]  /*1a7b0*/  S2R R4, SR_TID.X ;  /* 0x0000000000047919 */ /* 0x002e220000002100 */
[----:B------:R-:W-:Y:S02]  /*1a7c0*/  @!P0 IMAD.MOV.U32 R7, RZ, RZ, R94 ;  /* 0x000000ffff078224 */ /* 0x000fe400078e005e */
[----:B------:R-:W-:Y:S01]  /*1a7d0*/  IMAD.SHL.U32 R39, R150, 0x2, RZ ;  /* 0x0000000296277824 */ /* 0x000fe200078e00ff */
[----:B------:R-:W-:Y:S01]  /*1a7e0*/  PRMT R181, RZ, 0x7610, R181 ;  /* 0x00007610ffb57816 */ /* 0x000fe200000000b5 */
[----:B------:R-:W2:Y:S01]  /*1a7f0*/  LDL R94, [R1+0xcc0] ;  /* 0x000cc000015e7983 */ /* 0x000ea20000100800 */
[----:B0-----:R-:W-:-:S05]  /*1a800*/  LOP3.LUT R4, R4, 0x40, RZ, 0xc0, !PT ;  /* 0x0000004004047812 */ /* 0x001fca00078ec0ff */
[----:B------:R-:W-:Y:S02]  /*1a810*/  IMAD R4, R4, 0x80, R39 ;  /* 0x0000008004047824 */ /* 0x000fe400078e0227 */
[----:B------:R-:W2:Y:S01]  /*1a820*/  LDL R39, [R1+0xd04] ;  /* 0x000d040001277983 */ /* 0x000ea20000100800 */
[----:B---3--:R-:W-:-:S03]  /*1a830*/  @!P0 IMAD.MOV.U32 R6, RZ, RZ, R43 ;  /* 0x000000ffff068224 */ /* 0x008fc600078e002b */
[----:B------:R-:W3:Y:S04]  /*1a840*/  LDL R43, [R1+0xd00] ;  /* 0x000d0000012b7983 */ /* 0x000ee80000100800 */
[----:B------:R0:W3:Y:S02]  /*1a850*/  @!P0 LDG.E.U16 R184, desc[UR56][R6.64] ;  /* 0x0000003806b88981 */ /* 0x0000e4000c1e1500 */
[----:B0-----:R-:W-:Y:S02]  /*1a860*/  @!P0 IMAD.MOV.U32 R6, RZ, RZ, R89 ;  /* 0x000000ffff068224 */ /* 0x001fe400078e0059 */
        /* <DEDUP_REMOVED lines=18> */
[----:B------:R-:W-:-:S03]  /*1a990*/  @!P0 IMAD.MOV.U32 R7, RZ, RZ, R74 ;  /* 0x000000ffff078224 */ /* 0x000fc600078e004a */
[----:B------:R-:W4:Y:S04]  /*1a9a0*/  LDL R74, [R1+0xa28] ;  /* 0x000a2800014a7983 */ /* 0x000f280000100800 */
[----:B------:R2:W4:Y:S02]  /*1a9b0*/  @!P0 LDG.E.U16 R180, desc[UR56][R6.64] ;  /* 0x0000003806b48981 */ /* 0x000524000c1e1500 */
[----:B--2---:R-:W-:Y:S02]  /*1a9c0*/  @!P0 IMAD.MOV.U32 R6, RZ, RZ, R64 ;  /* 0x000000ffff068224 */ /* 0x004fe400078e0040 */
[----:B------:R-:W-:Y:S01]  /*1a9d0*/  @!P0 IMAD.MOV.U32 R7, RZ, RZ, R73 ;  /* 0x000000ffff078224 */ /* 0x000fe200078e0049 */
[----:B------:R-:W-:Y:S01]  /*1a9e0*/  PRMT R178, RZ, 0x7610, R178 ;  /* 0x00007610ffb27816 */ /* 0x000fe200000000b2 */
[----:B------:R-:W2:Y:S04]  /*1a9f0*/  LDL R73, [R1+0xa08] ;  /* 0x000a080001497983 */ /* 0x000ea80000100800 */
[----:B------:R0:W2:Y:S01]  /*1aa00*/  @!P0 LDG.E.U16 R179, desc[UR56][R6.64] ;  /* 0x0000003806b38981 */ /* 0x0000a2000c1e1500 */
[----:B------:R-:W-:-:S03]  /*1aa10*/  PRMT R177, RZ, 0x7610, R177 ;  /* 0x00007610ffb17816 */ /* 0x000fc600000000b1 */
[----:B------:R-:W2:Y:S01]  /*1aa20*/  LDL R64, [R1+0xa0c] ;  /* 0x000a0c0001407983 */ /* 0x000ea20000100800 */
[----:B------:R-:W-:-:S05]  /*1aa30*/  LOP3.LUT R4, R4, 0x30, RZ, 0x3c, !PT ;  /* 0x0000003004047812 */ /* 0x000fca00078e3cff */
[----:B------:R-:W-:Y:S04]  /*1aa40*/  STS.U16 [R4+UR6+0x10180], R175 ;  /* 0x010180af04007988 */ /* 0x000fe80008000406 */
[----:B------:R-:W-:Y:S04]  /*1aa50*/  STS.U16 [R4+UR6+0x10580], R174 ;  /* 0x010580ae04007988 */ /* 0x000fe80008000406 */
[----:B------:R-:W-:Y:S04]  /*1aa60*/  STS.U16 [R4+UR6+0x10980], R171 ;  /* 0x010980ab04007988 */ /* 0x000fe80008000406 */
[----:B------:R-:W-:Y:S01]  /*1aa70*/  STS.U16 [R4+UR6+0x10d80], R168 ;  /* 0x010d80a804007988 */ /* 0x000fe20008000406 */
[----:B------:R-:W1:Y:S03]  /*1aa80*/  S2R R150, SR_TID.X ;  /* 0x0000000000967919 */ /* 0x000e660000002100 */
[----:B------:R-:W-:Y:S04]  /*1aa90*/  STS.U16 [R4+UR6+0x11180], R164 ;  /* 0x011180a404007988 */ /* 0x000fe80008000406 */
[----:B------:R-:W-:Y:S04]  /*1aaa0*/  STS.U16 [R4+UR6+0x11580], R160 ;  /* 0x011580a004007988 */ /* 0x000fe80008000406 */
[----:B------:R-:W-:Y:S04]  /*1aab0*/  STS.U16 [R4+UR6+0x11980], R154 ;  /* 0x0119809a04007988 */ /* 0x000fe80008000406 */
[----:B------:R0:W-:Y:S02]  /*1aac0*/  STS.U16 [R4+UR6+0x11d80], R22 ;  /* 0x011d801604007988 */ /* 0x0001e40008000406 */
[----:B0-----:R-:W0:Y:S01]  /*1aad0*/  S2R R4, SR_TID.X ;  /* 0x0000000000047919 */ /* 0x001e220000002100 */
[----:B------:R-:W-:-:S02]  /*1aae0*/  @!P0 IMAD.MOV.U32 R6, RZ, RZ, R39 ;  /* 0x000000ffff068224 */ /* 0x000fc400078e0027 */
[----:B---3--:R-:W-:Y:S02]  /*1aaf0*/  @!P0 IMAD.MOV.U32 R7, RZ, RZ, R43 ;  /* 0x000000ffff078224 */ /* 0x008fe400078e002b */
[----:B------:R-:W3:Y:S04]  /*1ab00*/  LDL R43, [R1+0xa2c] ;  /* 0x000a2c00012b7983 */ /* 0x000ee80000100800 */
[----:B------:R1:W2:Y:S02]  /*1ab10*/  @!P0 LDG.E.U16 R178, desc[UR56][R6.64] ;  /* 0x0000003806b28981 */ /* 0x0002a4000c1e1500 */
[----:B-1----:R-:W-:Y:S02]  /*1ab20*/  @!P0 IMAD.MOV.U32 R6, RZ, RZ, R95 ;  /* 0x000000ffff068224 */ /* 0x002fe400078e005f */
[----:B------:R-:W-:-:S05]  /*1ab30*/  @!P0 IMAD.MOV.U32 R7, RZ, RZ, R96 ;  /* 0x000000ffff078224 */ /* 0x000fca00078e0060 */
[----:B------:R4:W2:Y:S01]  /*1ab40*/  @!P0 LDG.E.U16 R177, desc[UR56][R6.64] ;  /* 0x0000003806b18981 */ /* 0x0008a2000c1e1500 */
[----:B------:R-:W-:Y:S02]  /*1ab50*/  LOP3.LUT R150, R150, 0x3f, RZ, 0xc0, !PT ;  /* 0x0000003f96967812 */ /* 0x000fe400078ec0ff */
[----:B0-----:R-:W-:-:S03]  /*1ab60*/  LOP3.LUT R4, R4, 0x40, RZ, 0xc0, !PT ;  /* 0x0000004004047812 */ /* 0x001fc600078ec0ff */
[----:B------:R-:W-:Y:S02]  /*1ab70*/  IMAD.SHL.U32 R39, R150, 0x2, RZ ;  /* 0x0000000296277824 */ /* 0x000fe400078e00ff */
[----:B----4-:R-:W-:Y:S02]  /*1ab80*/  @!P0 IMAD.MOV.U32 R6, RZ, RZ, R44 ;  /* 0x000000ffff068224 */ /* 0x010fe400078e002c */
[----:B------:R-:W4:Y:S01]  /*1ab90*/  LDL R44, [R1+0x9e8] ;  /* 0x0009e800012c7983 */ /* 0x000f220000100800 */
[----:B------:R-:W-:-:S03]  /*1aba0*/  IMAD R4, R4, 0x80, R39 ;  /* 0x0000008004047824 */ /* 0x000fc600078e0227 */
[----:B------:R-:W4:Y:S02]  /*1abb0*/  LDL R39, [R1+0x9ec] ;  /* 0x0009ec0001277983 */ /* 0x000f240000100800 */
[----:B------:R-:W-:Y:S01]  /*1abc0*/  LOP3.LUT R4, R4, 0x40, RZ, 0x3c, !PT ;  /* 0x0000004004047812 */ /* 0x000fe200078e3cff */
[----:B------:R-:W-:Y:S01]  /*1abd0*/  @!P0 IMAD.MOV.U32 R7, RZ, RZ, R94 ;  /* 0x000000ffff078224 */ /* 0x000fe200078e005e */
[----:B------:R-:W-:Y:S01]  /*1abe0*/  PRMT R175, RZ, 0x7610, R175 ;  /* 0x00007610ffaf7816 */ /* 0x000fe200000000af */
[----:B------:R-:W4:Y:S04]  /*1abf0*/  LDL R94, [R1+0x9c8] ;  /* 0x0009c800015e7983 */ /* 0x000f280000100800 */
[----:B------:R0:W-:Y:S02]  /*1ac00*/  STS.U16 [R4+UR6+0x10200], R176 ;  /* 0x010200b004007988 */ /* 0x0001e40008000406 */
[----:B0-----:R-:W-:-:S06]  /*1ac10*/  PRMT R176, RZ, 0x7610, R176 ;  /* 0x00007610ffb07816 */ /* 0x001fcc00000000b0 */
[----:B------:R0:W4:Y:S01]  /*1ac20*/  @!P0 LDG.E.U16 R176, desc[UR56][R6.64] ;  /* 0x0000003806b08981 */ /* 0x000122000c1e1500 */
[----:B------:R-:W-:Y:S01]  /*1ac30*/  PRMT R174, RZ, 0x7610, R174 ;  /* 0x00007610ffae7816 */ /* 0x000fe200000000ae */
[----:B0-----:R-:W-:Y:S02]  /*1ac40*/  @!P0 IMAD.MOV.U32 R6, RZ, RZ, R89 ;  /* 0x000000ffff068224 */ /* 0x001fe400078e0059 */
[----:B------:R-:W-:Y:S01]  /*1ac50*/  @!P0 IMAD.MOV.U32 R7, RZ, RZ, R91 ;  /* 0x000000ffff078224 */ /* 0x000fe200078e005b */
[----:B------:R0:W-:Y:S04]  /*1ac60*/  STS.U16 [R4+UR6+0x10600], R93 ;  /* 0x0106005d04007988 */ /* 0x0001e80008000406 */
[----:B------:R1:W4:Y:S04]  /*1ac70*/  @!P0 LDG.E.U16 R175, desc[UR56][R6.64] ;  /* 0x0000003806af8981 */ /* 0x000328000c1e1500 */
[----:B------:R-:W-:Y:S04]  /*1ac80*/  STS.U16 [R4+UR6+0x10a00], R88 ;  /* 0x010a005804007988 */ /* 0x000fe80008000406 */
[----:B0-----:R-:W4:Y:S01]  /*1ac90*/  LDL R93, [R1+0x9cc] ;  /* 0x0009cc00015d7983 */ /* 0x001f220000100800 */
[----:B-1----:R-:W-:-:S02]  /*1aca0*/  @!P0 IMAD.MOV.U32 R6, RZ, RZ, R85 ;  /* 0x000000ffff068224 */ /* 0x002fc400078e0055 */
[----:B------:R-:W-:Y:S01]  /*1acb0*/  @!P0 IMAD.MOV.U32 R7, RZ, RZ, R86 ;  /* 0x000000ffff078224 */ /* 0x000fe200078e0056 */
[----:B------:R0:W-:Y:S04]  /*1acc0*/  STS.U16 [R4+UR6+0x10e00], R173 ;  /* 0x010e00ad04007988 */ /* 0x0001e80008000406 */
[----:B------:R1:W4:Y:S04]  /*1acd0*/  @!P0 LDG.E.U16 R174, desc[UR56][R6.64] ;  /* 0x0000003806ae8981 */ /* 0x000328000c1e1500 */
[----:B------:R-:W4:Y:S01]  /*1ace0*/  LDL R91, [R1+0x9a8] ;  /* 0x0009a800015b7983 */ /* 0x000f220000100800 */
[----:B0-----:R-:W-:-:S03]  /*1acf0*/  PRMT R173, RZ, 0x7610, R173 ;  /* 0x00007610ffad7816 */ /* 0x001fc600000000ad */
[----:B------:R-:W4:Y:S01]  /*1ad00*/  LDL R89, [R1+0x988] ;  /* 0x0009880001597983 */ /* 0x000f220000100800 */
[----:B-1----:R-:W-:Y:S02]  /*1ad10*/  @!P0 IMAD.MOV.U32 R6, RZ, RZ, R79 ;  /* 0x000000ffff068224 */ /* 0x002fe400078e004f */
[----:B------:R-:W-:Y:S01]  /*1ad20*/  @!P0 IMAD.MOV.U32 R7, RZ, RZ, R82 ;  /* 0x000000ffff078224 */ /* 0x000fe200078e0052 */
[----:B------:R-:W4:Y:S04]  /*1ad30*/  LDL R88, [R1+0x98c] ;  /* 0x00098c0001587983 */ /* 0x000f280000100800 */
[----:B------:R0:W4:Y:S04]  /*1ad40*/  @!P0 LDG.E.U16 R173, desc[UR56][R6.64] ;  /* 0x0000003806ad8981 */ /* 0x000128000c1e1500 */
[----:B------:R-:W4:Y:S04]  /*1ad50*/  LDL R86, [R1+0x968] ;  /* 0x0009680001567983 */ /* 0x000f280000100800 */
[----:B------:R-:W4:Y:S04]  /*1ad60*/  LDL R85, [R1+0x96c] ;  /* 0x00096c0001557983 */ /* 0x000f280000100800 */
[----:B------:R-:W4:Y:S04]  /*1ad70*/  LDL R82, [R1+0x948] ;  /* 0x0009480001527983 */ /* 0x000f280000100800 */
[----:B------:R-:W4:Y:S01]  /*1ad80*/  LDL R79, [R1+0x94c] ;  /* 0x00094c00014f7983 */ /* 0x000f220000100800 */
[----:B0-----:R-:W-:-:S03]  /*1ad90*/  @!P0 IMAD.MOV.U32 R7, RZ, RZ, R74 ;  /* 0x000000ffff078224 */ /* 0x001fc600078e004a */
[----:B------:R-:W4:Y:S01]  /*1ada0*/  LDL R74, [R1+0x928] ;  /* 0x00092800014a7983 */ /* 0x000f220000100800 */
[----:B------:R-:W-:Y:S02]  /*1adb0*/  PRMT R172, RZ, 0x7610, R172 ;  /* 0x00007610ffac7816 */ /* 0x000fe400000000ac */
[----:B------:R-:W-:Y:S01]  /*1adc0*/  PRMT R171, RZ, 0x7610, R171 ;  /* 0x00007610ffab7816 */ /* 0x000fe200000000ab */
[----:B------:R-:W0:Y:S01]  /*1add0*/  S2R R150, SR_TID.X ;  /* 0x0000000000967919 */ /* 0x000e220000002100 */
[----:B------:R-:W-:Y:S04]  /*1ade0*/  STS.U16 [R4+UR6+0x11200], R170 ;  /* 0x011200aa04007988 */ /* 0x000fe80008000406 */
[----:B------:R-:W-:Y:S01]  /*1adf0*/  STS.U16 [R4+UR6+0x11600], R167 ;  /* 0x011600a704007988 */ /* 0x000fe20008000406 */
[----:B---3--:R-:W-:-:S03]  /*1ae00*/  @!P0 IMAD.MOV.U32 R6, RZ, RZ, R43 ;  /* 0x000000ffff068224 */ /* 0x008fc600078e002b */
[----:B------:R-:W3:Y:S04]  /*1ae10*/  LDL R43, [R1+0x9ac] ;  /* 0x0009ac00012b7983 */ /* 0x000ee80000100800 */
[----:B------:R2:W3:Y:S02]  /*1ae20*/  @!P0 LDG.E.U16 R172, desc[UR56][R6.64] ;  /* 0x0000003806ac8981 */ /* 0x0004e4000c1e1500 */
[----:B--2---:R-:W-:Y:S02]  /*1ae30*/  @!P0 IMAD.MOV.U32 R6, RZ, RZ, R64 ;  /* 0x000000ffff068224 */ /* 0x004fe400078e0040 */
[----:B------:R-:W-:Y:S01]  /*1ae40*/  @!P0 IMAD.MOV.U32 R7, RZ, RZ, R73 ;  /* 0x000000ffff078224 */ /* 0x000fe200078e0049 */
[----:B------:R-:W-:Y:S04]  /*1ae50*/  STS.U16 [R4+UR6+0x11a00], R162 ;  /* 0x011a00a204007988 */ /* 0x000fe80008000406 */
[----:B------:R-:W2:Y:S04]  /*1ae60*/  LDL R73, [R1+0x92c] ;  /* 0x00092c0001497983 */ /* 0x000ea80000100800 */
[----:B------:R4:W2:Y:S04]  /*1ae70*/  @!P0 LDG.E.U16 R171, desc[UR56][R6.64] ;  /* 0x0000003806ab8981 */ /* 0x0008a8000c1e1500 */
[----:B------:R1:W-:Y:S01]  /*1ae80*/  STS.U16 [R4+UR6+0x11e00], R157 ;  /* 0x011e009d04007988 */ /* 0x0003e20008000406 */
[----:B0-----:R-:W-:-:S03]  /*1ae90*/  LOP3.LUT R150, R150, 0x3f, RZ, 0xc0, !PT ;  /* 0x0000003f96967812 */ /* 0x001fc600078ec0ff */
[----:B------:R-:W2:Y:S01]  /*1aea0*/  LDL R64, [R1+0x908] ;  /* 0x0009080001407983 */ /* 0x000ea20000100800 */
[----:B-1----:R-:W0:Y:S01]  /*1aeb0*/  S2R R4, SR_TID.X ;  /* 0x0000000000047919 */ /* 0x002e220000002100 */
[----:B----4-:R-:W-:Y:S02]  /*1aec0*/  @!P0 IMAD.MOV.U32 R7, RZ, RZ, R44 ;  /* 0x000000ffff078224 */ /* 0x010fe400078e002c */
[----:B------:R-:W4:Y:S01]  /*1aed0*/  LDL R44, [R1+0x90c] ;  /* 0x00090c00012c7983 */ /* 0x000f220000100800 */
[----:B0-----:R-:W-:Y:S01]  /*1aee0*/  LOP3.LUT R4, R4, 0x40, RZ, 0xc0, !PT ;  /* 0x0000004004047812 */ /* 0x001fe200078ec0ff */
[----:B------:R-:W-:Y:S02]  /*1aef0*/  @!P0 IMAD.MOV.U32 R6, RZ, RZ, R39 ;  /* 0x000000ffff068224 */ /* 0x000fe400078e0027 */
[----:B------:R-:W-:-:S04]  /*1af00*/  IMAD.SHL.U32 R39, R150, 0x2, RZ ;  /* 0x0000000296277824 */ /* 0x000fc800078e00ff */
[----:B------:R-:W-:Y:S02]  /*1af10*/  IMAD R4, R4, 0x80, R39 ;  /* 0x0000008004047824 */ /* 0x000fe400078e0227 */
[----:B------:R-:W4:Y:S01]  /*1af20*/  LDL R39, [R1+0x8ec] ;  /* 0x0008ec0001277983 */ /* 0x000f220000100800 */
[----:B------:R-:W-:Y:S02]  /*1af30*/  PRMT R170, RZ, 0x7610, R170 ;  /* 0x00007610ffaa7816 */ /* 0x000fe400000000aa */
[----:B------:R-:W-:-:S04]  /*1af40*/  PRMT R169, RZ, 0x7610, R169 ;  /* 0x00007610ffa97816 */ /* 0x000fc800000000a9 */
[----:B------:R0:W4:Y:S02]  /*1af50*/  @!P0 LDG.E.U16 R170, desc[UR56][R6.64] ;  /* 0x0000003806aa8981 */ /* 0x000124000c1e1500 */
[----:B0-----:R-:W-:Y:S02]  /*1af60*/  @!P0 IMAD.MOV.U32 R7, RZ, RZ, R94 ;  /* 0x000000ffff078224 */ /* 0x001fe400078e005e */
[----:B------:R-:W-:-:S05]  /*1af70*/  @!P0 IMAD.MOV.U32 R6, RZ, RZ, R93 ;  /* 0x000000ffff068224 */ /* 0x000fca00078e005d */
[----:B------:R0:W4:Y:S01]  /*1af80*/  @!P0 LDG.E.U16 R169, desc[UR56][R6.64] ;  /* 0x0000003806a98981 */ /* 0x000122000c1e1500 */
[----:B------:R-:W-:Y:S02]  /*1af90*/  PRMT R168, RZ, 0x7610, R168 ;  /* 0x00007610ffa87816 */ /* 0x000fe400000000a8 */
[----:B------:R-:W-:Y:S01]  /*1afa0*/  PRMT R167, RZ, 0x7610, R167 ;  /* 0x00007610ffa77816 */ /* 0x000fe200000000a7 */
[----:B0-----:R-:W-:Y:S01]  /*1afb0*/  @!P0 IMAD.MOV.U32 R7, RZ, RZ, R91 ;  /* 0x000000ffff078224 */ /* 0x001fe200078e005b */
[----:B------:R-:W-:Y:S02]  /*1afc0*/  PRMT R166, RZ, 0x7610, R166 ;  /* 0x00007610ffa67816 */ /* 0x000fe400000000a6 */
[----:B------:R-:W-:Y:S02]  /*1afd0*/  PRMT R165, RZ, 0x7610, R165 ;  /* 0x00007610ffa57816 */ /* 0x000fe400000000a5 */
[----:B------:R-:W-:-:S05]  /*1afe0*/  LOP3.LUT R4, R4, 0x50, RZ, 0x3c, !PT ;  /* 0x0000005004047812 */ /* 0x000fca00078e3cff */
[----:B------:R-:W-:Y:S04]  /*1aff0*/  STS.U16 [R4+UR6+0x10280], R92 ;  /* 0x0102805c04007988 */ /* 0x000fe80008000406 */
[----:B------:R-:W-:Y:S04]  /*1b000*/  STS.U16 [R4+UR6+0x10680], R90 ;  /* 0x0106805a04007988 */ /* 0x000fe80008000406 */
[----:B------:R-:W-:Y:S04]  /*1b010*/  STS.U16 [R4+UR6+0x10a80], R87 ;  /* 0x010a805704007988 */ /* 0x000fe80008000406 */
[----:B------:R0:W-:Y:S01]  /*1b020*/  STS.U16 [R4+UR6+0x10e80], R83 ;  /* 0x010e805304007988 */ /* 0x0001e20008000406 */
[----:B------:R-:W-:-:S03]  /*1b030*/  PRMT R164, RZ, 0x7610, R164 ;  /* 0x00007610ffa47816 */ /* 0x000fc600000000a4 */
[----:B------:R1:W-:Y:S04]  /*1b040*/  STS.U16 [R4+UR6+0x11280], R80 ;  /* 0x0112805004007988 */ /* 0x0003e80008000406 */
[----:B0-----:R-:W4:Y:S04]  /*1b050*/  LDL R83, [R1+0x888] ;  /* 0x0008880001537983 */ /* 0x001f280000100800 */
[----:B------:R0:W-:Y:S01]  /*1b060*/  STS.U16 [R4+UR6+0x11680], R71 ;  /* 0x0116804704007988 */ /* 0x0001e20008000406 */
[----:B------:R-:W-:Y:S01]  /*1b070*/  PRMT R163, RZ, 0x7610, R163 ;  /* 0x00007610ffa37816 */ /* 0x000fe200000000a3 */
[----:B------:R-:W4:Y:S01]  /*1b080*/  S2R R150, SR_TID.X ;  /* 0x0000000000967919 */ /* 0x000f220000002100 */
[----:B------:R-:W-:-:S02]  /*1b090*/  PRMT R162, RZ, 0x7610, R162 ;  /* 0x00007610ffa27816 */ /* 0x000fc400000000a2 */
[----:B------:R-:W-:Y:S01]  /*1b0a0*/  PRMT R161, RZ, 0x7610, R161 ;  /* 0x00007610ffa17816 */ /* 0x000fe200000000a1 */
[----:B-1----:R-:W4:Y:S04]  /*1b0b0*/  LDL R80, [R1+0x828] ;  /* 0x0008280001507983 */ /* 0x002f280000100800 */
[----:B0-----:R-:W4:Y:S01]  /*1b0c0*/  LDL R71, [R1+0x86c] ;  /* 0x00086c0001477983 */ /* 0x001f220000100800 */
[----:B---3--:R-:W-:-:S03]  /*1b0d0*/  @!P0 IMAD.MOV.U32 R6, RZ, RZ, R43 ;  /* 0x000000ffff068224 */ /* 0x008fc600078e002b */
[----:B------:R-:W3:Y:S04]  /*1b0e0*/  LDL R43, [R1+0x8e8] ;  /* 0x0008e800012b7983 */ /* 0x000ee80000100800 */
[----:B------:R0:W3:Y:S02]  /*1b0f0*/  @!P0 LDG.E.U16 R168, desc[UR56][R6.64] ;  /* 0x0000003806a88981 */ /* 0x0000e4000c1e1500 */
[----:B0-----:R-:W-:Y:S02]  /*1b100*/  @!P0 IMAD.MOV.U32 R6, RZ, RZ, R88 ;  /* 0x000000ffff068224 */ /* 0x001fe400078e0058 */
[----:B------:R-:W-:-:S05]  /*1b110*/  @!P0 IMAD.MOV.U32 R7, RZ, RZ, R89 ;  /* 0x000000ffff078224 */ /* 0x000fca00078e0059 */
        /* <DEDUP_REMOVED lines=18> */
[----:B------:R-:W-:-:S05]  /*1b240*/  @!P0 IMAD.MOV.U32 R7, RZ, RZ, R64 ;  /* 0x000000ffff078224 */ /* 0x000fca00078e0040 */
[----:B------:R0:W4:Y:S02]  /*1b250*/  @!P0 LDG.E.U16 R163, desc[UR56][R6.64] ;  /* 0x0000003806a38981 */ /* 0x000124000c1e1500 */
[----:B0-----:R-:W-:Y:S02]  /*1b260*/  @!P0 IMAD.MOV.U32 R6, RZ, RZ, R39 ;  /* 0x000000ffff068224 */ /* 0x001fe400078e0027 */
[----:B------:R-:W4:Y:S04]  /*1b270*/  LDL R39, [R1+0x84c] ;  /* 0x00084c0001277983 */ /* 0x000f280000100800 */
[----:B------:R-:W-:Y:S04]  /*1b280*/  STS.U16 [R4+UR6+0x11a80], R248 ;  /* 0x011a80f804007988 */ /* 0x000fe80008000406 */
[----:B------:R0:W-:Y:S04]  /*1b290*/  STS.U16 [R4+UR6+0x11e80], R240 ;  /* 0x011e80f004007988 */ /* 0x0001e80008000406 */
[----:B0-----:R-:W4:Y:S01]  /*1b2a0*/  LDL R4, [R1+0x82c] ;  /* 0x00082c0001047983 */ /* 0x001f220000100800 */
[----:B------:R-:W-:-:S05]  /*1b2b0*/  LOP3.LUT R150, R150, 0x3f, RZ, 0xc0, !PT ;  /* 0x0000003f96967812 */ /* 0x000fca00078ec0ff */
[----:B------:R-:W-:Y:S01]  /*1b2c0*/  IMAD.SHL.U32 R64, R150, 0x2, RZ ;  /* 0x0000000296407824 */ /* 0x000fe200078e00ff */
[----:B------:R-:W-:Y:S02]  /*1b2d0*/  PRMT R160, RZ, 0x7610, R160 ;  /* 0x00007610ffa07816 */ /* 0x000fe400000000a0 */
[----:B------:R-:W-:Y:S02]  /*1b2e0*/  PRMT R159, RZ, 0x7610, R159 ;  /* 0x00007610ff9f7816 */ /* 0x000fe4000000009f */
[----:B------:R-:W-:Y:S02]  /*1b2f0*/  PRMT R158, RZ, 0x7610, R158 ;  /* 0x00007610ff9e7816 */ /* 0x000fe4000000009e */
[----:B------:R-:W-:Y:S01]  /*1b300*/  PRMT R157, RZ, 0x7610, R157 ;  /* 0x00007610ff9d7816 */ /* 0x000fe2000000009d */
[----:B---3--:R-:W-:Y:S02]  /*1b310*/  @!P0 IMAD.MOV.U32 R7, RZ, RZ, R43 ;  /* 0x000000ffff078224 */ /* 0x008fe400078e002b */
[----:B------:R-:W0:Y:S03]  /*1b320*/  S2R R43, SR_TID.X ;  /* 0x00000000002b7919 */ /* 0x000e260000002100 */
[----:B------:R1:W3:Y:S01]  /*1b330*/  @!P0 LDG.E.U16 R162, desc[UR56][R6.64] ;  /* 0x0000003806a28981 */ /* 0x0002e2000c1e1500 */
[----:B0-----:R-:W-:-:S05]  /*1b340*/  LOP3.LUT R43, R43, 0x40, RZ, 0xc0, !PT ;  /* 0x000000402b2b7812 */ /* 0x001fca00078ec0ff */
[----:B------:R-:W-:Y:S02]  /*1b350*/  IMAD R43, R43, 0x80, R64 ;  /* 0x000000802b2b7824 */ /* 0x000fe400078e0240 */
[----:B------:R-:W3:Y:S01]  /*1b360*/  LDL R64, [R1+0x7ec] ;  /* 0x0007ec0001407983 */ /* 0x000ee20000100800 */
[----:B-1----:R-:W-:Y:S02]  /*1b370*/  @!P0 IMAD.MOV.U32 R7, RZ, RZ, R86 ;  /* 0x000000ffff078224 */ /* 0x002fe400078e0056 */
[----:B------:R-:W-:Y:S01]  /*1b380*/  LOP3.LUT R43, R43, 0x60, RZ, 0x3c, !PT ;  /* 0x000000602b2b7812 */ /* 0x000fe200078e3cff */
[----:B------:R-:W-:-:S04]  /*1b390*/  @!P0 IMAD.MOV.U32 R6, RZ, RZ, R79 ;  /* 0x000000ffff068224 */ /* 0x000fc800078e004f */
[----:B------:R0:W-:Y:S04]  /*1b3a0*/  STS.U16 [R43+UR6+0x10300], R77 ;  /* 0x0103004d2b007988 */ /* 0x0001e80008000406 */
[----:B------:R1:W3:Y:S04]  /*1b3b0*/  @!P0 LDG.E.U16 R161, desc[UR56][R6.64] ;  /* 0x0000003806a18981 */ /* 0x0002e8000c1e1500 */
[----:B------:R-:W3:Y:S04]  /*1b3c0*/  LDL R79, [R1+0x808] ;  /* 0x00080800014f7983 */ /* 0x000ee80000100800 */
[----:B0-----:R-:W3:Y:S01]  /*1b3d0*/  LDL R77, [R1+0x80c] ;  /* 0x00080c00014d7983 */ /* 0x001ee20000100800 */
[----:B-1----:R-:W-:-:S02]  /*1b3e0*/  @!P0 IMAD.MOV.U32 R7, RZ, RZ, R85 ;  /* 0x000000ffff078224 */ /* 0x002fc400078e0055 */
[----:B------:R-:W-:Y:S02]  /*1b3f0*/  @!P0 IMAD.MOV.U32 R6, RZ, RZ, R74 ;  /* 0x000000ffff068224 */ /* 0x000fe400078e004a */
[----:B------:R-:W3:Y:S04]  /*1b400*/  LDL R74, [R1+0x7e8] ;  /* 0x0007e800014a7983 */ /* 0x000ee80000100800 */
[----:B------:R0:W3:Y:S02]  /*1b410*/  @!P0 LDG.E.U16 R160, desc[UR56][R6.64] ;  /* 0x0000003806a08981 */ /* 0x0000e4000c1e1500 */
[----:B0-----:R-:W-:Y:S02]  /*1b420*/  @!P0 IMAD.MOV.U32 R6, RZ, RZ, R82 ;  /* 0x000000ffff068224 */ /* 0x001fe400078e0052 */
[----:B------:R-:W-:-:S05]  /*1b430*/  @!P0 IMAD.MOV.U32 R7, RZ, RZ, R83 ;  /* 0x000000ffff078224 */ /* 0x000fca00078e0053 */
[----:B------:R0:W3:Y:S02]  /*1b440*/  @!P0 LDG.E.U16 R159, desc[UR56][R6.64] ;  /* 0x00000038069f8981 */ /* 0x0000e4000c1e1500 */
[----:B0-----:R-:W-:Y:S02]  /*1b450*/  @!P0 IMAD.MOV.U32 R6, RZ, RZ, R71 ;  /* 0x000000ffff068224 */ /* 0x001fe400078e0047 */
[----:B--2---:R-:W-:Y:S01]  /*1b460*/  @!P0 IMAD.MOV.U32 R7, RZ, RZ, R73 ;  /* 0x000000ffff078224 */ /* 0x004fe200078e0049 */
[----:B------:R-:W2:Y:S04]  /*1b470*/  LDL R71, [R1+0x7cc] ;  /* 0x0007cc0001477983 */ /* 0x000ea80000100800 */
[----:B------:R-:W2:Y:S04]  /*1b480*/  LDL R73, [R1+0x7c8] ;  /* 0x0007c80001497983 */ /* 0x000ea80000100800 */
[----:B------:R4:W2:Y:S02]  /*1b490*/  @!P0 LDG.E.U16 R158, desc[UR56][R6.64] ;  /* 0x00000038069e8981 */ /* 0x0008a4000c1e1500 */
[----:B----4-:R-:W-:-:S02]  /*1b4a0*/  @!P0 IMAD.MOV.U32 R7, RZ, RZ, R44 ;  /* 0x000000ffff078224 */ /* 0x010fc400078e002c */
[----:B------:R-:W4:Y:S04]  /*1b4b0*/  LDL R44, [R1+0x7ac] ;  /* 0x0007ac00012c7983 */ /* 0x000f280000100800 */
[----:B------:R-:W-:Y:S04]  /*1b4c0*/  STS.U16 [R43+UR6+0x10700], R84 ;  /* 0x010700542b007988 */ /* 0x000fe80008000406 */
[----:B------:R-:W-:Y:S04]  /*1b4d0*/  STS.U16 [R43+UR6+0x10b00], R81 ;  /* 0x010b00512b007988 */ /* 0x000fe80008000406 */
[----:B------:R0:W-:Y:S01]  /*1b4e0*/  STS.U16 [R43+UR6+0x10f00], R68 ;  /* 0x010f00442b007988 */ /* 0x0001e20008000406 */
[----:B------:R-:W-:-:S03]  /*1b4f0*/  @!P0 IMAD.MOV.U32 R6, RZ, RZ, R39 ;  /* 0x000000ffff068224 */ /* 0x000fc600078e0027 */
[----:B------:R-:W4:Y:S04]  /*1b500*/  LDL R39, [R1+0x788] ;  /* 0x0007880001277983 */ /* 0x000f280000100800 */
[----:B0-----:R-:W4:Y:S04]  /*1b510*/  LDL R68, [R1+0x7a8] ;  /* 0x0007a80001447983 */ /* 0x001f280000100800 */
[----:B------:R0:W-:Y:S04]  /*1b520*/  STS.U16 [R43+UR6+0x11300], R33 ;  /* 0x011300212b007988 */ /* 0x0001e80008000406 */
[----:B------:R1:W4:Y:S04]  /*1b530*/  @!P0 LDG.E.U16 R157, desc[UR56][R6.64] ;  /* 0x00000038069d8981 */ /* 0x000328000c1e1500 */
[----:B0-----:R-:W4:Y:S01]  /*1b540*/  LDL R33, [R1+0x78c] ;  /* 0x00078c0001217983 */ /* 0x001f220000100800 */
[----:B-1----:R-:W-:-:S03]  /*1b550*/  @!P0 IMAD.MOV.U32 R6, RZ, RZ, R4 ;  /* 0x000000ffff068224 */ /* 0x002fc600078e0004 */
[----:B------:R0:W-:Y:S04]  /*1b560*/  STS.U16 [R43+UR6+0x11700], R27 ;  /* 0x0117001b2b007988 */ /* 0x0001e80008000406 */
[----:B------:R-:W4:Y:S04]  /*1b570*/  LDL R4, [R1+0x76c] ;  /* 0x00076c0001047983 */ /* 0x000f280000100800 */
[----:B0-----:R-:W4:Y:S04]  /*1b580*/  LDL R27, [R1+0x768] ;  /* 0x00076800011b7983 */ /* 0x001f280000100800 */
[----:B------:R-:W-:Y:S04]  /*1b590*/  STS.U16 [R43+UR6+0x11b00], R76 ;  /* 0x011b004c2b007988 */ /* 0x000fe80008000406 */
[----:B------:R0:W-:Y:S04]  /*1b5a0*/  STS.U16 [R43+UR6+0x11f00], R5 ;  /* 0x011f00052b007988 */ /* 0x0001e80008000406 */
[----:B0-----:R-:W4:Y:S01]  /*1b5b0*/  LDL R43, [R1+0x748] ;  /* 0x00074800012b7983 */ /* 0x001f220000100800 */
[----:B------:R-:W-:Y:S01]  /*1b5c0*/  PRMT R156, RZ, 0x7610, R156 ;  /* 0x00007610ff9c7816 */ /* 0x000fe2000000009c */
[----:B------:R-:W-:Y:S01]  /*1b5d0*/  @!P0 IMAD.MOV.U32 R7, RZ, RZ, R80 ;  /* 0x000000ffff078224 */ /* 0x000fe200078e0050 */
[----:B------:R-:W-:-:S04]  /*1b5e0*/  PRMT R155, RZ, 0x7610, R155 ;  /* 0x00007610ff9b7816 */ /* 0x000fc8000000009b */
[----:B------:R3:W4:Y:S01]  /*1b5f0*/  @!P0 LDG.E.U16 R156, desc[UR56][R6.64] ;  /* 0x00000038069c8981 */ /* 0x000722000c1e1500 */
[----:B------:R-:W-:Y:S02]  /*1b600*/  PRMT R154, RZ, 0x7610, R154 ;  /* 0x00007610ff9a7816 */ /* 0x000fe4000000009a */
[----:B------:R-:W-:Y:S02]  /*1b610*/  PRMT R153, RZ, 0x7610, R153 ;  /* 0x00007610ff997816 */ /* 0x000fe40000000099 */
[----:B------:R-:W-:Y:S02]  /*1b620*/  PRMT R152, RZ, 0x7610, R152 ;  /* 0x00007610ff987816 */ /* 0x000fe40000000098 */
[----:B------:R-:W-:Y:S02]  /*1b630*/  PRMT R23, RZ, 0x7610, R23 ;  /* 0x00007610ff177816 */ /* 0x000fe40000000017 */
[----:B------:R-:W-:Y:S01]  /*1b640*/  PRMT R22, RZ, 0x7610, R22 ;  /* 0x00007610ff167816 */ /* 0x000fe20000000016 */
[----:B---3--:R-:W-:-:S02]  /*1b650*/  @!P0 IMAD.MOV.U32 R7, RZ, RZ, R79 ;  /* 0x000000ffff078224 */ /* 0x008fc400078e004f */
[----:B------:R-:W-:-:S05]  /*1b660*/  @!P0 IMAD.MOV.U32 R6, RZ, RZ, R77 ;  /* 0x000000ffff068224 */ /* 0x000fca00078e004d */
[----:B------:R0:W3:Y:S02]  /*1b670*/  @!P0 LDG.E.U16 R155, desc[UR56][R6.64] ;  /* 0x00000038069b8981 */ /* 0x0000e4000c1e1500 */
[----:B0-----:R-:W-:Y:S02]  /*1b680*/  @!P0 IMAD.MOV.U32 R6, RZ, RZ, R64 ;  /* 0x000000ffff068224 */ /* 0x001fe400078e0040 */
[----:B------:R-:W-:Y:S01]  /*1b690*/  @!P0 IMAD.MOV.U32 R7, RZ, RZ, R74 ;  /* 0x000000ffff078224 */ /* 0x000fe200078e004a */
[----:B------:R-:W3:Y:S04]  /*1b6a0*/  LDL R64, [R1+0x72c] ;  /* 0x00072c0001407983 */ /* 0x000ee80000100800 */
[----:B------:R2:W3:Y:S02]  /*1b6b0*/  @!P0 LDG.E.U16 R154, desc[UR56][R6.64] ;  /* 0x00000038069a8981 */ /* 0x0004e4000c1e1500 */
[----:B--2---:R-:W-:-:S02]  /*1b6c0*/  @!P0 IMAD.MOV.U32 R6, RZ, RZ, R71 ;  /* 0x000000ffff068224 */ /* 0x004fc400078e0047 */
[----:B------:R-:W-:-:S05]  /*1b6d0*/  @!P0 IMAD.MOV.U32 R7, RZ, RZ, R73 ;  /* 0x000000ffff078224 */ /* 0x000fca00078e0049 */
[----:B------:R4:W2:Y:S02]  /*1b6e0*/  @!P0 LDG.E.U16 R153, desc[UR56][R6.64] ;  /* 0x0000003806998981 */ /* 0x0008a4000c1e1500 */
[----:B----4-:R-:W-:Y:S02]  /*1b6f0*/  @!P0 IMAD.MOV.U32 R6, RZ, RZ, R44 ;  /* 0x000000ffff068224 */ /* 0x010fe400078e002c */
[----:B------:R-:W4:Y:S01]  /*1b700*/  LDL.LU R44, [R1+0x74c] ;  /* 0x00074c00012c7983 */ /* 0x000f220000300800 */
[----:B------:R-:W-:Y:S02]  /*1b710*/  IMAD.SHL.U32 R79, R59, 0x2, RZ ;  /* 0x000000023b4f7824 */ /* 0x000fe400078e00ff */
[----:B------:R-:W0:Y:S01]  /*1b720*/  S2R R59, SR_TID.X ;  /* 0x00000000003b7919 */ /* 0x000e220000002100 */
[----:B------:R-:W-:-:S05]  /*1b730*/  @!P0 IMAD.MOV.U32 R7, RZ, RZ, R68 ;  /* 0x000000ffff078224 */ /* 0x000fca00078e0044 */
[----:B------:R1:W2:Y:S01]  /*1b740*/  @!P0 LDG.E.U16 R152, desc[UR56][R6.64] ;  /* 0x0000003806988981 */ /* 0x0002a2000c1e1500 */
[----:B0-----:R-:W-:-:S05]  /*1b750*/  LOP3.LUT R59, R59, 0x40, RZ, 0xc0, !PT ;  /* 0x000000403b3b7812 */ /* 0x001fca00078ec0ff */
[----:B------:R-:W-:Y:S02]  /*1b760*/  IMAD R59, R59, 0x80, R79 ;  /* 0x000000803b3b7824 */ /* 0x000fe400078e024f */
[----:B-1----:R-:W-:Y:S02]  /*1b770*/  @!P0 IMAD.MOV.U32 R7, RZ, RZ, R39 ;  /* 0x000000ffff078224 */ /* 0x002fe400078e0027 */
[----:B------:R-:W2:Y:S01]  /*1b780*/  LDL.LU R39, [R1+0x728] ;  /* 0x0007280001277983 */ /* 0x000ea20000300800 */
[----:B------:R-:W-:Y:S01]  /*1b790*/  LOP3.LUT R59, R59, 0x70, RZ, 0x3c, !PT ;  /* 0x000000703b3b7812 */ /* 0x000fe200078e3cff */
[----:B------:R-:W-:Y:S02]  /*1b7a0*/  @!P0 IMAD.MOV.U32 R6, RZ, RZ, R33 ;  /* 0x000000ffff068224 */ /* 0x000fe400078e0021 */
[----:B------:R-:W2:Y:S04]  /*1b7b0*/  LDL.LU R33, [R1+0x708] ;  /* 0x0007080001217983 */ /* 0x000ea80000300800 */
[----:B------:R-:W-:Y:S04]  /*1b7c0*/  STS.U16 [R59+UR6+0x10380], R70 ;  /* 0x010380463b007988 */ /* 0x000fe80008000406 */
[----:B------:R0:W-:Y:S04]  /*1b7d0*/  STS.U16 [R59+UR6+0x10780], R50 ;  /* 0x010780323b007988 */ /* 0x0001e80008000406 */
[----:B------:R1:W2:Y:S04]  /*1b7e0*/  @!P0 LDG.E.U16 R23, desc[UR56][R6.64] ;  /* 0x0000003806178981 */ /* 0x0002a8000c1e1500 */
[----:B0-----:R-:W2:Y:S04]  /*1b7f0*/  LDL.LU R50, [R1+0x70c] ;  /* 0x00070c0001327983 */ /* 0x001ea80000300800 */
[----:B------:R0:W-:Y:S01]  /*1b800*/  STS.U16 [R59+UR6+0x10b80], R30 ;  /* 0x010b801e3b007988 */ /* 0x0001e20008000406 */
[----:B-1----:R-:W-:-:S02]  /*1b810*/  @!P0 IMAD.MOV.U32 R6, RZ, RZ, R4 ;  /* 0x000000ffff068224 */ /* 0x002fc400078e0004 */
[----:B------:R-:W-:-:S05]  /*1b820*/  @!P0 IMAD.MOV.U32 R7, RZ, RZ, R27 ;  /* 0x000000ffff078224 */ /* 0x000fca00078e001b */
[----:B------:R1:W2:Y:S04]  /*1b830*/  @!P0 LDG.E.U16 R22, desc[UR56][R6.64] ;  /* 0x0000003806168981 */ /* 0x0002a8000c1e1500 */
[----:B0-----:R-:W2:Y:S04]  /*1b840*/  LDL.LU R30, [R1+0x6ec] ;  /* 0x0006ec00011e7983 */ /* 0x001ea80000300800 */
[----:B------:R-:W2:Y:S01]  /*1b850*/  LDL.LU R27, [R1+0x6e8] ;  /* 0x0006e800011b7983 */ /* 0x000ea20000300800 */
[----:B-1----:R-:W-:-:S03]  /*1b860*/  @!P0 IMAD.MOV.U32 R7, RZ, RZ, R43 ;  /* 0x000000ffff078224 */ /* 0x002fc600078e002b */
[----:B------:R-:W2:Y:S04]  /*1b870*/  LDL.LU R4, [R1+0x6c8] ;  /* 0x0006c80001047983 */ /* 0x000ea80000300800 */
[----:B------:R-:W2:Y:S04]  /*1b880*/  LDL.LU R43, [R1+0x6cc] ;  /* 0x0006cc00012b7983 */ /* 0x000ea80000300800 */
[----:B------:R-:W2:Y:S04]  /*1b890*/  LDL R77, [R1+0xca4] ;  /* 0x000ca400014d7983 */ /* 0x000ea80000100800 */
[----:B------:R-:W2:Y:S04]  /*1b8a0*/  LDL R76, [R1+0x10a4] ;  /* 0x0010a400014c7983 */ /* 0x000ea80000100800 */
[----:B------:R-:W2:Y:S04]  /*1b8b0*/  LDL R74, [R1+0xc94] ;  /* 0x000c9400014a7983 */ /* 0x000ea80000100800 */
[----:B------:R-:W2:Y:S04]  /*1b8c0*/  LDL R73, [R1+0x1094] ;  /* 0x0010940001497983 */ /* 0x000ea80000100800 */
[----:B------:R-:W2:Y:S04]  /*1b8d0*/  LDL R71, [R1+0x1078] ;  /* 0x0010780001477983 */ /* 0x000ea80000100800 */
[----:B------:R-:W2:Y:S01]  /*1b8e0*/  LDL R70, [R1+0x107c] ;  /* 0x00107c0001467983 */ /* 0x000ea20000100800 */
[----:B------:R-:W-:-:S03]  /*1b8f0*/  PRMT R20, RZ, 0x7610, R20 ;  /* 0x00007610ff147816 */ /* 0x000fc60000000014 */
[----:B------:R0:W-:Y:S04]  /*1b900*/  STS.U16 [R59+UR6+0x10f80], R67 ;  /* 0x010f80433b007988 */ /* 0x0001e80008000406 */
[----:B------:R-:W2:Y:S04]  /*1b910*/  LDL R68, [R1+0x1058] ;  /* 0x0010580001447983 */ /* 0x000ea80000100800 */
[----:B0-----:R-:W2:Y:S04]  /*1b920*/  LDL R67, [R1+0x105c] ;  /* 0x00105c0001437983 */ /* 0x001ea80000100800 */
[----:B------:R0:W-:Y:S04]  /*1b930*/  STS.U16 [R59+UR6+0x11380], R65 ;  /* 0x011380413b007988 */ /* 0x0001e80008000406 */
[----:B------:R1:W-:Y:S04]  /*1b940*/  STS.U16 [R59+UR6+0x11780], R62 ;  /* 0x0117803e3b007988 */ /* 0x0003e80008000406 */
[----:B0-----:R-:W2:Y:S04]  /*1b950*/  LDL R65, [R1+0x1038] ;  /* 0x0010380001417983 */ /* 0x001ea80000100800 */
[----:B------:R0:W-:Y:S04]  /*1b960*/  STS.U16 [R59+UR6+0x11b80], R61 ;  /* 0x011b803d3b007988 */ /* 0x0001e80008000406 */
[----:B-1----:R-:W2:Y:S04]  /*1b970*/  LDL R62, [R1+0x1018] ;  /* 0x00101800013e7983 */ /* 0x002ea80000100800 */
[----:B0-----:R-:W2:Y:S04]  /*1b980*/  LDL R61, [R1+0x101c] ;  /* 0x00101c00013d7983 */ /* 0x001ea80000100800 */
[----:B------:R0:W-:Y:S04]  /*1b990*/  STS.U16 [R59+UR6+0x11f80], R58 ;  /* 0x011f803a3b007988 */ /* 0x0001e80008000406 */
[----:B0-----:R-:W2:Y:S04]  /*1b9a0*/  LDL R59, [R1+0xff8] ;  /* 0x000ff800013b7983 */ /* 0x001ea80000100800 */
[----:B------:R-:W2:Y:S01]  /*1b9b0*/  LDL R58, [R1+0xffc] ;  /* 0x000ffc00013a7983 */ /* 0x000ea20000100800 */
[----:B------:R-:W-:-:S02]  /*1b9c0*/  PRMT R19, RZ, 0x7610, R19 ;  /* 0x00007610ff137816 */ /* 0x000fc40000000013 */
[----:B------:R-:W-:Y:S02]  /*1b9d0*/  PRMT R18, RZ, 0x7610, R18 ;  /* 0x00007610ff127816 */ /* 0x000fe40000000012 */
[----:B------:R-:W-:Y:S02]  /*1b9e0*/  PRMT R17, RZ, 0x7610, R17 ;  /* 0x00007610ff117816 */ /* 0x000fe40000000011 */
[----:B------:R-:W-:Y:S01]  /*1b9f0*/  PRMT R16, RZ, 0x7610, R16 ;  /* 0x00007610ff107816 */ /* 0x000fe20000000010 */
[----:B----4-:R-:W-:-:S05]  /*1ba00*/  @!P0 IMAD.MOV.U32 R6, RZ, RZ, R44 ;  /* 0x000000ffff068224 */ /* 0x010fca00078e002c */
[----:B------:R3:W4:Y:S02]  /*1ba10*/  @!P0 LDG.E.U16 R20, desc[UR56][R6.64] ;  /* 0x0000003806148981 */ /* 0x000724000c1e1500 */
[----:B---3--:R-:W-:Y:S02]  /*1ba20*/  @!P0 IMAD.MOV.U32 R6, RZ, RZ, R64 ;  /* 0x000000ffff068224 */ /* 0x008fe400078e0040 */
[----:B------:R-:W3:Y:S01]  /*1ba30*/  LDL R64, [R1+0x103c] ;  /* 0x00103c0001407983 */ /* 0x000ee20000100800 */
[----:B--2---:R-:W-:-:S05]  /*1ba40*/  @!P0 IMAD.MOV.U32 R7, RZ, RZ, R39 ;  /* 0x000000ffff078224 */ /* 0x004fca00078e0027 */
[----:B------:R0:W2:Y:S02]  /*1ba50*/  @!P0 LDG.E.U16 R19, desc[UR56][R6.64] ;  /* 0x0000003806138981 */ /* 0x0000a4000c1e1500 */
[----:B0-----:R-:W-:Y:S02]  /*1ba60*/  @!P0 IMAD.MOV.U32 R7, RZ, RZ, R33 ;  /* 0x000000ffff078224 */ /* 0x001fe400078e0021 */
[----:B------:R-:W-:-:S05]  /*1ba70*/  @!P0 IMAD.MOV.U32 R6, RZ, RZ, R50 ;  /* 0x000000ffff068224 */ /* 0x000fca00078e0032 */
[----:B------:R0:W2:Y:S02]  /*1ba80*/  @!P0 LDG.E.U16 R18, desc[UR56][R6.64] ;  /* 0x0000003806128981 */ /* 0x0000a4000c1e1500 */
[----:B0-----:R-:W-:Y:S02]  /*1ba90*/  @!P0 IMAD.MOV.U32 R6, RZ, RZ, R30 ;  /* 0x000000ffff068224 */ /* 0x001fe400078e001e */
[----:B------:R-:W-:-:S05]  /*1baa0*/  @!P0 IMAD.MOV.U32 R7, RZ, RZ, R27 ;  /* 0x000000ffff078224 */ /* 0x000fca00078e001b */
[----:B------:R0:W2:Y:S02]  /*1bab0*/  @!P0 LDG.E.U16 R17, desc[UR56][R6.64] ;  /* 0x0000003806118981 */ /* 0x0000a4000c1e1500 */
[----:B0-----:R-:W-:Y:S02]  /*1bac0*/  @!P0 IMAD.MOV.U32 R6, RZ, RZ, R43 ;  /* 0x000000ffff068224 */ /* 0x001fe400078e002b */
[----:B------:R-:W-:-:S05]  /*1bad0*/  @!P0 IMAD.MOV.U32 R7, RZ, RZ, R4 ;  /* 0x000000ffff078224 */ /* 0x000fca00078e0004 */
[----:B------:R0:W2:Y:S01]  /*1bae0*/  @!P0 LDG.E.U16 R16, desc[UR56][R6.64] ;  /* 0x0000003806108981 */ /* 0x0000a2000c1e1500 */
[----:B------:R-:W-:Y:S02]  /*1baf0*/  PRMT R15, RZ, 0x7610, R15 ;  /* 0x00007610ff0f7816 */ /* 0x000fe4000000000f */
[----:B------:R-:W-:Y:S01]  /*1bb00*/  PRMT R14, RZ, 0x7610, R14 ;  /* 0x00007610ff0e7816 */ /* 0x000fe2000000000e */
[----:B0-----:R-:W-:Y:S02]  /*1bb10*/  @!P0 IMAD.MOV.U32 R6, RZ, RZ, R76 ;  /* 0x000000ffff068224 */ /* 0x001fe400078e004c */
[----:B------:R-:W-:-:S05]  /*1bb20*/  @!P0 IMAD.MOV.U32 R7, RZ, RZ, R77 ;  /* 0x000000ffff078224 */ /* 0x000fca00078e004d */
[----:B------:R0:W2:Y:S01]  /*1bb30*/  @!P0 LDG.E.U16 R15, desc[UR56][R6.64] ;  /* 0x00000038060f8981 */ /* 0x0000a2000c1e1500 */
        /* <DEDUP_REMOVED lines=13> */
[----:B0-----:R-:W-:Y:S01]  /*1bc10*/  @!P0 IMAD.MOV.U32 R7, RZ, RZ, R65 ;  /* 0x000000ffff078224 */ /* 0x001fe200078e0041 */
[----:B------:R-:W-:Y:S01]  /*1bc20*/  PRMT R5, RZ, 0x7610, R5 ;  /* 0x00007610ff057816 */ /* 0x000fe20000000005 */
[----:B------:R0:W-:Y:S04]  /*1bc30*/  STS.U16 [R0+UR6+0x5400], R3 ;  /* 0x0054000300007988 */ /* 0x0001e80008000406 */
[----:B------:R-:W-:Y:S04]  /*1bc40*/  STL [R1+0x10e8], R4 ;  /* 0x0010e80401007387 */ /* 0x000fe80000100800 */
[----:B------:R1:W-:Y:S01]  /*1bc50*/  STS.U16 [R0+UR6+0x2400], R46 ;  /* 0x0024002e00007988 */ /* 0x0003e20008000406 */
[----:B0-----:R-:W-:-:S03]  /*1bc60*/  LOP3.LUT R3, R0, 0x20, RZ, 0x3c, !PT ;  /* 0x0000002000037812 */ /* 0x001fc600078e3cff */
[----:B------:R0:W-:Y:S04]  /*1bc70*/  STS.U16 [R0+UR6+0x2800], R45 ;  /* 0x0028002d00007988 */ /* 0x0001e80008000406 */
[----:B------:R-:W-:Y:S04]  /*1bc80*/  STS.U16 [R0+UR6], R78 ;  /* 0x0000004e00007988 */ /* 0x000fe80008000406 */
[----:B-1----:R-:W2:Y:S04]  /*1bc90*/  LDL R46, [R1+0xc90] ;  /* 0x000c9000012e7983 */ /* 0x002ea80000100800 */
[----:B0-----:R-:W2:Y:S04]  /*1bca0*/  LDL R45, [R1+0x1090] ;  /* 0x00109000012d7983 */ /* 0x001ea80000100800 */
[----:B------:R-:W-:Y:S04]  /*1bcb0*/  STS.U16 [R0+UR6+0x400], R75 ;  /* 0x0004004b00007988 */ /* 0x000fe80008000406 */
        /* <DEDUP_REMOVED lines=9> */
[----:B------:R0:W-:Y:S04]  /*1bd50*/  STS.U16 [R0+UR6+0x3400], R38 ;  /* 0x0034002600007988 */ /* 0x0001e80008000406 */
        /* <DEDUP_REMOVED lines=9> */
[----:B------:R-:W-:Y:S01]  /*1bdf0*/  STS.U16 [R0+UR6+0x6000], R250 ;  /* 0x006000fa00007988 */ /* 0x000fe20008000406 */
[----:B---3--:R-:W-:-:S05]  /*1be00*/  @!P0 IMAD.MOV.U32 R6, RZ, RZ, R64 ;  /* 0x000000ffff068224 */ /* 0x008fca00078e0040 */
[----:B------:R3:W2:Y:S02]  /*1be10*/  @!P0 LDG.E.U16 R11, desc[UR56][R6.64] ;  /* 0x00000038060b8981 */ /* 0x0006a4000c1e1500 */
[----:B---3--:R-:W-:Y:S02]  /*1be20*/  @!P0 IMAD.MOV.U32 R6, RZ, RZ, R61 ;  /* 0x000000ffff068224 */ /* 0x008fe400078e003d */
[----:B------:R-:W-:-:S05]  /*1be30*/  @!P0 IMAD.MOV.U32 R7, RZ, RZ, R62 ;  /* 0x000000ffff078224 */ /* 0x000fca00078e003e */
[----:B------:R3:W2:Y:S02]  /*1be40*/  @!P0 LDG.E.U16 R10, desc[UR56][R6.64] ;  /* 0x00000038060a8981 */ /* 0x0006a4000c1e1500 */
[----:B---3--:R-:W-:Y:S02]  /*1be50*/  @!P0 IMAD.MOV.U32 R6, RZ, RZ, R58 ;  /* 0x000000ffff068224 */ /* 0x008fe400078e003a */
[----:B------:R-:W-:Y:S01]  /*1be60*/  @!P0 IMAD.MOV.U32 R7, RZ, RZ, R59 ;  /* 0x000000ffff078224 */ /* 0x000fe200078e003b */
[----:B------:R-:W-:Y:S04]  /*1be70*/  STS.U16 [R0+UR6+0x6400], R249 ;  /* 0x006400f900007988 */ /* 0x000fe80008000406 */
[----:B------:R-:W3:Y:S04]  /*1be80*/  @!P0 LDG.E.U16 R5, desc[UR56][R6.64] ;  /* 0x0000003806058981 */ /* 0x000ee8000c1e1500 */
[----:B------:R-:W-:Y:S04]  /*1be90*/  STS.U16 [R0+UR6+0x6800], R247 ;  /* 0x006800f700007988 */ /* 0x000fe80008000406 */
[----:B------:R-:W-:Y:S04]  /*1bea0*/  STS.U16 [R0+UR6+0x6c00], R246 ;  /* 0x006c00f600007988 */ /* 0x000fe80008000406 */
[----:B------:R-:W3:Y:S04]  /*1beb0*/  LDL R7, [R1+0xca0] ;  /* 0x000ca00001077983 */ /* 0x000ee80000100800 */
[----:B------:R-:W3:Y:S04]  /*1bec0*/  LDL R6, [R1+0x10a0] ;  /* 0x0010a00001067983 */ /* 0x000ee80000100800 */
        /* <DEDUP_REMOVED lines=38> */
[----:B------:R-:W3:Y:S04]  /*1c130*/  LDL R58, [R1+0x10b4] ;  /* 0x0010b400013a7983 */ /* 0x000ee80000100800 */
[----:B------:R-:W-:Y:S04]  /*1c140*/  STS.U16 [R3+UR6+0x900], R206 ;  /* 0x000900ce03007988 */ /* 0x000fe80008000406 */
[----:B------:R2:W-:Y:S04]  /*1c150*/  STL [R1+0x10ec], R0 ;  /* 0x0010ec0001007387 */ /* 0x0005e80000100800 */
[----:B------:R-:W-:Y:S04]  /*1c160*/  STS.U16 [R3+UR6+0xd00], R205 ;  /* 0x000d00cd03007988 */ /* 0x000fe80008000406 */
[----:B------:R-:W-:Y:S04]  /*1c170*/  STS.U16 [R3+UR6+0x1100], R204 ;  /* 0x001100cc03007988 */ /* 0x000fe80008000406 */
[----:B0-----:R-:W3:Y:S04]  /*1c180*/  LDL R38, [R1+0x1070] ;  /* 0x0010700001267983 */ /* 0x001ee80000100800 */
[----:B-1----:R-:W3:Y:S04]  /*1c190*/  LDL R24, [R1+0x1074] ;  /* 0x0010740001187983 */ /* 0x002ee80000100800 */
        /* <DEDUP_REMOVED lines=61> */
[----:B----4-:R-:W-:Y:S04]  /*1c570*/  STS.U16 [R3+UR6+0xed00], R20 ;  /* 0x00ed001403007988 */ /* 0x010fe80008000406 */
[----:B------:R-:W4:Y:S04]  /*1c580*/  LDL R41, [R1+0xff0] ;  /* 0x000ff00001297983 */ /* 0x000f280000100800 */
[----:B--2---:R-:W-:Y:S04]  /*1c590*/  STS.U16 [R3+UR6+0xf100], R19 ;  /* 0x00f1001303007988 */ /* 0x004fe80008000406 */
[----:B------:R-:W-:Y:S04]  /*1c5a0*/  STS.U16 [R3+UR6+0xf500], R18 ;  /* 0x00f5001203007988 */ /* 0x000fe80008000406 */
[----:B------:R-:W-:Y:S04]  /*1c5b0*/  STS.U16 [R3+UR6+0xf900], R17 ;  /* 0x00f9001103007988 */ /* 0x000fe80008000406 */
[----:B------:R-:W2:Y:S04]  /*1c5c0*/  LDL.LU R4, [R1+0x760] ;  /* 0x0007600001047983 */ /* 0x000ea80000300800 */
[----:B------:R0:W-:Y:S04]  /*1c5d0*/  STS.U16 [R3+UR6+0xfd00], R16 ;  /* 0x00fd001003007988 */ /* 0x0001e80008000406 */
[----:B------:R-:W2:Y:S04]  /*1c5e0*/  LDL.LU R0, [R1+0x6d8] ;  /* 0x0006d80001007983 */ /* 0x000ea80000300800 */
[----:B0-----:R-:W2:Y:S04]  /*1c5f0*/  LDL.LU R3, [R1+0x6c0] ;  /* 0x0006c00001037983 */ /* 0x001ea80000300800 */
[----:B------:R-:W2:Y:S01]  /*1c600*/  LDL R34, [R1+0xfdc] ;  /* 0x000fdc0001227983 */ /* 0x000ea20000100800 */
[----:B------:R-:W-:-:S03]  /*1c610*/  PRMT R57, RZ, 0x7610, R57 ;  /* 0x00007610ff397816 */ /* 0x000fc60000000039 */
[----:B------:R-:W2:Y:S01]  /*1c620*/  LDL R40, [R1+0xfd8] ;  /* 0x000fd80001287983 */ /* 0x000ea20000100800 */
[----:B------:R-:W-:-:S03]  /*1c630*/  PRMT R56, RZ, 0x7610, R56 ;  /* 0x00007610ff387816 */ /* 0x000fc60000000038 */
[----:B---3--:R0:W3:Y:S01]  /*1c640*/  @!P0 LDG.E.U16 R57, desc[UR56][R6.64] ;  /* 0x0000003806398981 */ /* 0x0080e2000c1e1500 */
[----:B------:R-:W-:Y:S02]  /*1c650*/  PRMT R55, RZ, 0x7610, R55 ;  /* 0x00007610ff377816 */ /* 0x000fe40000000037 */
[----:B------:R-:W-:Y:S01]  /*1c660*/  PRMT R54, RZ, 0x7610, R54 ;  /* 0x00007610ff367816 */ /* 0x000fe20000000036 */
[----:B------:R-:W3:Y:S01]  /*1c670*/  LDL R60, [R1+0x918] ;  /* 0x00091800013c7983 */ /* 0x000ee20000100800 */
[----:B------:R-:W-:Y:S02]  /*1c680*/  PRMT R53, RZ, 0x7610, R53 ;  /* 0x00007610ff357816 */ /* 0x000fe40000000035 */
[----:B------:R-:W-:Y:S01]  /*1c690*/  PRMT R52, RZ, 0x7610, R52 ;  /* 0x00007610ff347816 */ /* 0x000fe20000000034 */
[----:B------:R-:W3:Y:S01]  /*1c6a0*/  LDL R59, [R1+0x91c] ;  /* 0x00091c00013b7983 */ /* 0x000ee20000100800 */
[----:B0-----:R-:W-:Y:S02]  /*1c6b0*/  @!P0 IMAD.MOV.U32 R6, RZ, RZ, R45 ;  /* 0x000000ffff068224 */ /* 0x001fe400078e002d */
[----:B------:R-:W-:Y:S01]  /*1c6c0*/  @!P0 IMAD.MOV.U32 R7, RZ, RZ, R46 ;  /* 0x000000ffff078224 */ /* 0x000fe200078e002e */
[----:B------:R-:W3:Y:S04]  /*1c6d0*/  LDL R45, [R1+0xfd4] ;  /* 0x000fd400012d7983 */ /* 0x000ee80000100800 */
[----:B------:R-:W3:Y:S04]  /*1c6e0*/  LDL R46, [R1+0xfd0] ;  /* 0x000fd000012e7983 */ /* 0x000ee80000100800 */
[----:B------:R0:W3:Y:S01]  /*1c6f0*/  @!P0 LDG.E.U16 R56, desc[UR56][R6.64] ;  /* 0x0000003806388981 */ /* 0x0000e2000c1e1500 */
[----:B------:R-:W-:-:S02]  /*1c700*/  PRMT R252, RZ, 0x7610, R252 ;  /* 0x00007610fffc7816 */ /* 0x000fc400000000fc */
        /* <DEDUP_REMOVED lines=9> */
[----:B------:R0:W3:Y:S02]  /*1c7a0*/  @!P0 LDG.E.U16 R55, desc[UR56][R6.64] ;  /* 0x0000003806378981 */ /* 0x0000e4000c1e1500 */
[----:B0-----:R-:W-:-:S02]  /*1c7b0*/  @!P0 IMAD.MOV.U32 R6, RZ, RZ, R25 ;  /* 0x000000ffff068224 */ /* 0x001fc400078e0019 */
        /* <DEDUP_REMOVED lines=15> */
[----:B------:R-:W3:Y:S01]  /*1c8b0*/  LDL R26, [R1+0xf7c] ;  /* 0x000f7c00011a7983 */ /* 0x000ee20000100800 */
[----:B----4-:R-:W-:-:S03]  /*1c8c0*/  @!P0 IMAD.MOV.U32 R7, RZ, RZ, R41 ;  /* 0x000000ffff078224 */ /* 0x010fc600078e0029 */
[----:B------:R-:W4:Y:S04]  /*1c8d0*/  LDL R41, [R1+0xf78] ;  /* 0x000f780001297983 */ /* 0x000f280000100800 */
[----:B------:R2:W4:Y:S02]  /*1c8e0*/  @!P0 LDG.E.U16 R252, desc[UR56][R6.64] ;  /* 0x0000003806fc8981 */ /* 0x000524000c1e1500 */
[----:B--2---:R-:W-:Y:S02]  /*1c8f0*/  @!P0 IMAD.MOV.U32 R6, RZ, RZ, R34 ;  /* 0x000000ffff068224 */ /* 0x004fe400078e0022 */
[----:B------:R-:W2:Y:S01]  /*1c900*/  LDL R34, [R1+0xf74] ;  /* 0x000f740001227983 */ /* 0x000ea20000100800 */
[----:B------:R-:W-:-:S03]  /*1c910*/  @!P0 IMAD.MOV.U32 R7, RZ, RZ, R40 ;  /* 0x000000ffff078224 */ /* 0x000fc600078e0028 */
[----:B------:R-:W2:Y:S04]  /*1c920*/  LDL R40, [R1+0xf70] ;  /* 0x000f700001287983 */ /* 0x000ea80000100800 */
[----:B------:R3:W2:Y:S02]  /*1c930*/  @!P0 LDG.E.U16 R251, desc[UR56][R6.64] ;  /* 0x0000003806fb8981 */ /* 0x0006a4000c1e1500 */
[----:B---3--:R-:W-:Y:S02]  /*1c940*/  @!P0 IMAD.MOV.U32 R6, RZ, RZ, R45 ;  /* 0x000000ffff068224 */ /* 0x008fe400078e002d */
[----:B------:R-:W3:Y:S01]  /*1c950*/  LDL R45, [R1+0xf5c] ;  /* 0x000f5c00012d7983 */ /* 0x000ee20000100800 */
[----:B------:R-:W-:-:S03]  /*1c960*/  @!P0 IMAD.MOV.U32 R7, RZ, RZ, R46 ;  /* 0x000000ffff078224 */ /* 0x000fc600078e002e */
[----:B------:R-:W3:Y:S04]  /*1c970*/  LDL R46, [R1+0xf58] ;  /* 0x000f5800012e7983 */ /* 0x000ee80000100800 */
[----:B------:R0:W3:Y:S01]  /*1c980*/  @!P0 LDG.E.U16 R250, desc[UR56][R6.64] ;  /* 0x0000003806fa8981 */ /* 0x0000e2000c1e1500 */
[----:B------:R-:W-:Y:S01]  /*1c990*/  PRMT R248, RZ, 0x7610, R248 ;  /* 0x00007610fff87816 */ /* 0x000fe200000000f8 */
[----:B0-----:R-:W-:Y:S02]  /*1c9a0*/  @!P0 IMAD.MOV.U32 R6, RZ, RZ, R24 ;  /* 0x000000ffff068224 */ /* 0x001fe400078e0018 */
        /* <DEDUP_REMOVED lines=9> */
[----:B------:R0:W3:Y:S02]  /*1ca40*/  @!P0 LDG.E.U16 R248, desc[UR56][R6.64] ;  /* 0x0000003806f88981 */ /* 0x0000e4000c1e1500 */
        /* <DEDUP_REMOVED lines=14> */
[----:B----4-:R-:W-:-:S03]  /*1cb30*/  @!P0 IMAD.MOV.U32 R7, RZ, RZ, R41 ;  /* 0x000000ffff078224 */ /* 0x010fc600078e0029 */
[----:B------:R-:W4:Y:S04]  /*1cb40*/  LDL R41, [R1+0xf10] ;  /* 0x000f100001297983 */ /* 0x000f280000100800 */
[----:B------:R2:W4:Y:S02]  /*1cb50*/  @!P0 LDG.E.U16 R245, desc[UR56][R6.64] ;  /* 0x0000003806f58981 */ /* 0x000524000c1e1500 */
[----:B--2---:R-:W-:Y:S02]  /*1cb60*/  @!P0 IMAD.MOV.U32 R6, RZ, RZ, R34 ;  /* 0x000000ffff068224 */ /* 0x004fe400078e0022 */
[----:B------:R-:W2:Y:S01]  /*1cb70*/  LDL R34, [R1+0xefc] ;  /* 0x000efc0001227983 */ /* 0x000ea20000100800 */
[----:B------:R-:W-:Y:S01]  /*1cb80*/  PRMT R244, RZ, 0x7610, R244 ;  /* 0x00007610fff47816 */ /* 0x000fe200000000f4 */
[----:B------:R-:W-:-:S02]  /*1cb90*/  @!P0 IMAD.MOV.U32 R7, RZ, RZ, R40 ;  /* 0x000000ffff078224 */ /* 0x000fc400078e0028 */
[----:B------:R-:W2:Y:S01]  /*1cba0*/  LDL R40, [R1+0xef8] ;  /* 0x000ef80001287983 */ /* 0x000ea20000100800 */
[----:B------:R-:W-:-:S03]  /*1cbb0*/  PRMT R243, RZ, 0x7610, R243 ;  /* 0x00007610fff37816 */ /* 0x000fc600000000f3 */
[----:B------:R3:W2:Y:S01]  /*1cbc0*/  @!P0 LDG.E.U16 R244, desc[UR56][R6.64] ;  /* 0x0000003806f48981 */ /* 0x0006a2000c1e1500 */
[----:B------:R-:W-:Y:S01]  /*1cbd0*/  PRMT R242, RZ, 0x7610, R242 ;  /* 0x00007610fff27816 */ /* 0x000fe200000000f2 */
        /* <DEDUP_REMOVED lines=353> */
[----:B0-----:R-:W-:Y:S01]  /*1e1f0*/  @!P0 IMAD.MOV.U32 R7, RZ, RZ, R49 ;  /* 0x000000ffff078224 */ /* 0x001fe200078e0031 */
[----:B------:R-:W-:Y:S01]  /*1e200*/  PRMT R183, RZ, 0x7610, R183 ;  /* 0x00007610ffb77816 */ /* 0x000fe200000000b7 */
[----:B------:R-:W3:Y:S01]  /*1e210*/  LDL R49, [R1+0x8e0] ;  /* 0x0008e00001317983 */ /* 0x000ee20000100800 */
[----:B------:R-:W-:Y:S01]  /*1e220*/  @!P0 IMAD.MOV.U32 R6, RZ, RZ, R47 ;  /* 0x000000ffff068224 */ /* 0x000fe200078e002f */
[----:B------:R-:W-:-:S02]  /*1e230*/  PRMT R182, RZ, 0x7610, R182 ;  /* 0x00007610ffb67816 */ /* 0x000fc400000000b6 */
[----:B------:R-:W3:Y:S04]  /*1e240*/  LDL R47, [R1+0x8e4] ;  /* 0x0008e400012f7983 */ /* 0x000ee80000100800 */
[----:B------:R0:W3:Y:S02]  /*1e250*/  @!P0 LDG.E.U16 R184, desc[UR56][R6.64] ;  /* 0x0000003806b88981 */ /* 0x0000e4000c1e1500 */
[----:B0-----:R-:W-:Y:S02]  /*1e260*/  @!P0 IMAD.MOV.U32 R7, RZ, RZ, R37 ;  /* 0x000000ffff078224 */ /* 0x001fe400078e0025 */
        /* <DEDUP_REMOVED lines=15> */
[----:B------:R3:W2:Y:S02]  /*1e360*/  @!P0 LDG.E.U16 R181, desc[UR56][R6.64] ;  /* 0x0000003806b58981 */ /* 0x0006a4000c1e1500 */
[----:B---3--:R-:W-:Y:S01]  /*1e370*/  @!P0 IMAD.MOV.U32 R6, RZ, RZ, R45 ;  /* 0x000000ffff068224 */ /* 0x008fe200078e002d */
[----:B------:R-:W-:Y:S01]  /*1e380*/  PRMT R179, RZ, 0x7610, R179 ;  /* 0x00007610ffb37816 */ /* 0x000fe200000000b3 */
[----:B------:R-:W3:Y:S01]  /*1e390*/  LDL R45, [R1+0x8c4] ;  /* 0x0008c400012d7983 */ /* 0x000ee20000100800 */
[----:B------:R-:W-:-:S03]  /*1e3a0*/  @!P0 IMAD.MOV.U32 R7, RZ, RZ, R46 ;  /* 0x000000ffff078224 */ /* 0x000fc600078e002e */
[----:B------:R-:W3:Y:S04]  /*1e3b0*/  LDL R46, [R1+0x8c0] ;  /* 0x0008c000012e7983 */ /* 0x000ee80000100800 */
[----:B------:R0:W3:Y:S02]  /*1e3c0*/  @!P0 LDG.E.U16 R180, desc[UR56][R6.64] ;  /* 0x0000003806b48981 */ /* 0x0000e4000c1e1500 */
[----:B0-----:R-:W-:Y:S02]  /*1e3d0*/  @!P0 IMAD.MOV.U32 R6, RZ, RZ, R24 ;  /* 0x000000ffff068224 */ /* 0x001fe400078e0018 */
[----:B------:R-:W3:Y:S01]  /*1e3e0*/  LDL R24, [R1+0x8dc] ;  /* 0x0008dc0001187983 */ /* 0x000ee20000100800 */
[----:B------:R-:W-:-:S03]  /*1e3f0*/  @!P0 IMAD.MOV.U32 R7, RZ, RZ, R38 ;  /* 0x000000ffff078224 */ /* 0x000fc600078e0026 */
[----:B------:R-:W3:Y:S01]  /*1e400*/  LDL R38, [R1+0x8d8] ;  /* 0x0008d80001267983 */ /* 0x000ee20000100800 */
[----:B------:R-:W-:-:S03]  /*1e410*/  PRMT R178, RZ, 0x7610, R178 ;  /* 0x00007610ffb27816 */ /* 0x000fc600000000b2 */
[----:B------:R0:W3:Y:S01]  /*1e420*/  @!P0 LDG.E.U16 R179, desc[UR56][R6.64] ;  /* 0x0000003806b38981 */ /* 0x0000e2000c1e1500 */
[----:B------:R-:W-:Y:S01]  /*1e430*/  PRMT R177, RZ, 0x7610, R177 ;  /* 0x00007610ffb17816 */ /* 0x000fe200000000b1 */
[----:B0-----:R-:W-:Y:S02]  /*1e440*/  @!P0 IMAD.MOV.U32 R6, RZ, RZ, R25 ;  /* 0x000000ffff068224 */ /* 0x001fe400078e0019 */
[----:B------:R-:W3:Y:S01]  /*1e450*/  LDL R25, [R1+0x8bc] ;  /* 0x0008bc0001197983 */ /* 0x000ee20000100800 */
[----:B------:R-:W-:-:S03]  /*1e460*/  @!P0 IMAD.MOV.U32 R7, RZ, RZ, R35 ;  /* 0x000000ffff078224 */ /* 0x000fc600078e0023 */
[----:B------:R-:W3:Y:S04]  /*1e470*/  LDL R35, [R1+0x8b8] ;  /* 0x0008b80001237983 */ /* 0x000ee80000100800 */
[----:B------:R0:W3:Y:S01]  /*1e480*/  @!P0 LDG.E.U16 R178, desc[UR56][R6.64] ;  /* 0x0000003806b28981 */ /* 0x0000e2000c1e1500 */
[----:B------:R-:W-:Y:S02]  /*1e490*/  PRMT R176, RZ, 0x7610, R176 ;  /* 0x00007610ffb07816 */ /* 0x000fe400000000b0 */
[----:B------:R-:W-:Y:S01]  /*1e4a0*/  PRMT R175, RZ, 0x7610, R175 ;  /* 0x00007610ffaf7816 */ /* 0x000fe200000000af */
[----:B0-----:R-:W-:Y:S02]  /*1e4b0*/  @!P0 IMAD.MOV.U32 R7, RZ, RZ, R37 ;  /* 0x000000ffff078224 */ /* 0x001fe400078e0025 */
[----:B------:R-:W3:Y:S01]  /*1e4c0*/  LDL R37, [R1+0x8a0] ;  /* 0x0008a00001257983 */ /* 0x000ee20000100800 */
[----:B------:R-:W-:-:S03]  /*1e4d0*/  @!P0 IMAD.MOV.U32 R6, RZ, RZ, R32 ;  /* 0x000000ffff068224 */ /* 0x000fc600078e0020 */
[----:B------:R-:W3:Y:S04]  /*1e4e0*/  LDL R32, [R1+0x8a4] ;  /* 0x0008a40001207983 */ /* 0x000ee80000100800 */
[----:B------:R0:W3:Y:S02]  /*1e4f0*/  @!P0 LDG.E.U16 R177, desc[UR56][R6.64] ;  /* 0x0000003806b18981 */ /* 0x0000e4000c1e1500 */
[----:B0-----:R-:W-:Y:S02]  /*1e500*/  @!P0 IMAD.MOV.U32 R6, RZ, RZ, R59 ;  /* 0x000000ffff068224 */ /* 0x001fe400078e003b */
[----:B------:R-:W-:Y:S01]  /*1e510*/  @!P0 IMAD.MOV.U32 R7, RZ, RZ, R60 ;  /* 0x000000ffff078224 */ /* 0x000fe200078e003c */
[----:B------:R-:W-:Y:S01]  /*1e520*/  PRMT R174, RZ, 0x7610, R174 ;  /* 0x00007610ffae7816 */ /* 0x000fe200000000ae */
[----:B------:R-:W3:Y:S04]  /*1e530*/  LDL R60, [R1+0x838] ;  /* 0x00083800013c7983 */ /* 0x000ee80000100800 */
[----:B------:R0:W3:Y:S01]  /*1e540*/  @!P0 LDG.E.U16 R176, desc[UR56][R6.64] ;  /* 0x0000003806b08981 */ /* 0x0000e2000c1e1500 */
[----:B------:R-:W-:-:S02]  /*1e550*/  PRMT R173, RZ, 0x7610, R173 ;  /* 0x00007610ffad7816 */ /* 0x000fc400000000ad */
[----:B------:R-:W-:Y:S01]  /*1e560*/  PRMT R172, RZ, 0x7610, R172 ;  /* 0x00007610ffac7816 */ /* 0x000fe200000000ac */
[----:B------:R-:W3:Y:S01]  /*1e570*/  LDL R59, [R1+0x820] ;  /* 0x00082000013b7983 */ /* 0x000ee20000100800 */
[----:B0-----:R-:W-:-:S03]  /*1e580*/  @!P0 IMAD.MOV.U32 R6, RZ, RZ, R26 ;  /* 0x000000ffff068224 */ /* 0x001fc600078e001a */
        /* <DEDUP_REMOVED lines=9> */
[----:B0-----:R-:W-:Y:S02]  /*1e620*/  @!P0 IMAD.MOV.U32 R6, RZ, RZ, R47 ;  /* 0x000000ffff068224 */ /* 0x001fe400078e002f */
[----:B------:R-:W-:Y:S01]  /*1e630*/  @!P0 IMAD.MOV.U32 R7, RZ, RZ, R49 ;  /* 0x000000ffff078224 */ /* 0x000fe200078e0031 */
[----:B------:R-:W-:Y:S01]  /*1e640*/  PRMT R171, RZ, 0x7610, R171 ;  /* 0x00007610ffab7816 */ /* 0x000fe200000000ab */
[----:B------:R-:W2:Y:S04]  /*1e650*/  LDL R49, [R1+0x824] ;  /* 0x0008240001317983 */ /* 0x000ea80000100800 */
[----:B------:R3:W2:Y:S01]  /*1e660*/  @!P0 LDG.E.U16 R173, desc[UR56][R6.64] ;  /* 0x0000003806ad8981 */ /* 0x0006a2000c1e1500 */
[----:B------:R-:W-:-:S02]  /*1e670*/  PRMT R170, RZ, 0x7610, R170 ;  /* 0x00007610ffaa7816 */ /* 0x000fc400000000aa */
[----:B------:R-:W-:Y:S01]  /*1e680*/  PRMT R169, RZ, 0x7610, R169 ;  /* 0x00007610ffa97816 */ /* 0x000fe200000000a9 */
[----:B------:R-:W2:Y:S01]  /*1e690*/  LDL R47, [R1+0x818] ;  /* 0x00081800012f7983 */ /* 0x000ea20000100800 */
[----:B---3--:R-:W-:-:S03]  /*1e6a0*/  @!P0 IMAD.MOV.U32 R6, RZ, RZ, R24 ;  /* 0x000000ffff068224 */ /* 0x008fc600078e0018 */
        /* <DEDUP_REMOVED lines=8> */
[----:B------:R0:W3:Y:S04]  /*1e730*/  @!P0 LDG.E.U16 R171, desc[UR56][R6.64] ;  /* 0x0000003806ab8981 */ /* 0x0000e8000c1e1500 */
[----:B------:R-:W3:Y:S01]  /*1e740*/  LDL R45, [R1+0x800] ;  /* 0x00080000012d7983 */ /* 0x000ee20000100800 */
        /* <DEDUP_REMOVED lines=12> */
[----:B----4-:R-:W-:Y:S01]  /*1e810*/  @!P0 IMAD.MOV.U32 R7, RZ, RZ, R41 ;  /* 0x000000ffff078224 */ /* 0x010fe200078e0029 */
[----:B------:R-:W-:-:S02]  /*1e820*/  PRMT R167, RZ, 0x7610, R167 ;  /* 0x00007610ffa77816 */ /* 0x000fc400000000a7 */
[----:B------:R-:W4:Y:S04]  /*1e830*/  LDL R41, [R1+0x7e0] ;  /* 0x0007e00001297983 */ /* 0x000f280000100800 */
[----:B------:R2:W4:Y:S02]  /*1e840*/  @!P0 LDG.E.U16 R168, desc[UR56][R6.64] ;  /* 0x0000003806a88981 */ /* 0x000524000c1e1500 */
[----:B--2---:R-:W-:Y:S02]  /*1e850*/  @!P0 IMAD.MOV.U32 R6, RZ, RZ, R34 ;  /* 0x000000ffff068224 */ /* 0x004fe400078e0022 */
[----:B------:R-:W2:Y:S01]  /*1e860*/  LDL R34, [R1+0x804] ;  /* 0x0008040001227983 */ /* 0x000ea20000100800 */
[----:B------:R-:W-:-:S03]  /*1e870*/  @!P0 IMAD.MOV.U32 R7, RZ, RZ, R40 ;  /* 0x000000ffff078224 */ /* 0x000fc600078e0028 */
[----:B------:R-:W4:Y:S01]  /*1e880*/  LDL R40, [R1+0x7e4] ;  /* 0x0007e40001287983 */ /* 0x000f220000100800 */
[----:B------:R-:W-:-:S03]  /*1e890*/  PRMT R166, RZ, 0x7610, R166 ;  /* 0x00007610ffa67816 */ /* 0x000fc600000000a6 */
[----:B------:R3:W4:Y:S01]  /*1e8a0*/  @!P0 LDG.E.U16 R167, desc[UR56][R6.64] ;  /* 0x0000003806a78981 */ /* 0x000722000c1e1500 */
[----:B------:R-:W-:Y:S02]  /*1e8b0*/  PRMT R165, RZ, 0x7610, R165 ;  /* 0x00007610ffa57816 */ /* 0x000fe400000000a5 */
[----:B------:R-:W-:Y:S02]  /*1e8c0*/  PRMT R164, RZ, 0x7610, R164 ;  /* 0x00007610ffa47816 */ /* 0x000fe400000000a4 */
[----:B------:R-:W-:Y:S01]  /*1e8d0*/  PRMT R163, RZ, 0x7610, R163 ;  /* 0x00007610ffa37816 */ /* 0x000fe200000000a3 */
[----:B---3--:R-:W-:Y:S02]  /*1e8e0*/  @!P0 IMAD.MOV.U32 R6, RZ, RZ, R24 ;  /* 0x000000ffff068224 */ /* 0x008fe400078e0018 */
        /* <DEDUP_REMOVED lines=15> */
[----:B------:R-:W3:Y:S04]  /*1e9e0*/  LDL R37, [R1+0x780] ;  /* 0x0007800001257983 */ /* 0x000ee80000100800 */
[----:B------:R0:W3:Y:S01]  /*1e9f0*/  @!P0 LDG.E.U16 R163, desc[UR56][R6.64] ;  /* 0x0000003806a38981 */ /* 0x0000e2000c1e1500 */
[----:B------:R-:W-:-:S02]  /*1ea00*/  PRMT R162, RZ, 0x7610, R162 ;  /* 0x00007610ffa27816 */ /* 0x000fc400000000a2 */
[----:B------:R-:W-:Y:S01]  /*1ea10*/  PRMT R161, RZ, 0x7610, R161 ;  /* 0x00007610ffa17816 */ /* 0x000fe200000000a1 */
[----:B0-----:R-:W-:Y:S01]  /*1ea20*/  @!P0 IMAD.MOV.U32 R7, RZ, RZ, R60 ;  /* 0x000000ffff078224 */ /* 0x001fe200078e003c */
[----:B------:R-:W-:Y:S01]  /*1ea30*/  PRMT R160, RZ, 0x7610, R160 ;  /* 0x00007610ffa07816 */ /* 0x000fe200000000a0 */
[----:B------:R-:W-:Y:S02]  /*1ea40*/  @!P0 IMAD.MOV.U32 R6, RZ, RZ, R26 ;  /* 0x000000ffff068224 */ /* 0x000fe400078e001a */
[----:B------:R-:W3:Y:S04]  /*1ea50*/  LDL R26, [R1+0x764] ;  /* 0x00076400011a7983 */ /* 0x000ee80000100800 */
[----:B------:R0:W3:Y:S02]  /*1ea60*/  @!P0 LDG.E.U16 R162, desc[UR56][R6.64] ;  /* 0x0000003806a28981 */ /* 0x0000e4000c1e1500 */
[----:B0-----:R-:W-:-:S02]  /*1ea70*/  @!P0 IMAD.MOV.U32 R6, RZ, RZ, R49 ;  /* 0x000000ffff068224 */ /* 0x001fc400078e0031 */
[----:B------:R-:W-:-:S05]  /*1ea80*/  @!P0 IMAD.MOV.U32 R7, RZ, RZ, R59 ;  /* 0x000000ffff078224 */ /* 0x000fca00078e003b */
[----:B------:R0:W3:Y:S02]  /*1ea90*/  @!P0 LDG.E.U16 R161, desc[UR56][R6.64] ;  /* 0x0000003806a18981 */ /* 0x0000e4000c1e1500 */
[----:B0-----:R-:W-:Y:S02]  /*1eaa0*/  @!P0 IMAD.MOV.U32 R6, RZ, RZ, R46 ;  /* 0x000000ffff068224 */ /* 0x001fe400078e002e */
[----:B------:R-:W-:-:S05]  /*1eab0*/  @!P0 IMAD.MOV.U32 R7, RZ, RZ, R47 ;  /* 0x000000ffff078224 */ /* 0x000fca00078e002f */
[----:B------:R2:W3:Y:S02]  /*1eac0*/  @!P0 LDG.E.U16 R160, desc[UR56][R6.64] ;  /* 0x0000003806a08981 */ /* 0x0004e4000c1e1500 */
[----:B--2---:R-:W-:Y:S02]  /*1ead0*/  @!P0 IMAD.MOV.U32 R6, RZ, RZ, R34 ;  /* 0x000000ffff068224 */ /* 0x004fe400078e0022 */
[----:B------:R-:W2:Y:S01]  /*1eae0*/  LDL R34, [R1+0x744] ;  /* 0x0007440001227983 */ /* 0x000ea20000100800 */
[----:B------:R-:W-:Y:S01]  /*1eaf0*/  PRMT R159, RZ, 0x7610, R159 ;  /* 0x00007610ff9f7816 */ /* 0x000fe2000000009f */
[----:B------:R-:W-:Y:S01]  /*1eb00*/  @!P0 IMAD.MOV.U32 R7, RZ, RZ, R45 ;  /* 0x000000ffff078224 */ /* 0x000fe200078e002d */
[----:B------:R-:W-:Y:S01]  /*1eb10*/  PRMT R158, RZ, 0x7610, R158 ;  /* 0x00007610ff9e7816 */ /* 0x000fe2000000009e */
[----:B------:R-:W2:Y:S04]  /*1eb20*/  LDL.LU R47, [R1+0x740] ;  /* 0x00074000012f7983 */ /* 0x000ea80000300800 */
[----:B------:R4:W2:Y:S01]  /*1eb30*/  @!P0 LDG.E.U16 R159, desc[UR56][R6.64] ;  /* 0x00000038069f8981 */ /* 0x0008a2000c1e1500 */
[----:B------:R-:W-:Y:S01]  /*1eb40*/  PRMT R157, RZ, 0x7610, R157 ;  /* 0x00007610ff9d7816 */ /* 0x000fe2000000009d */
[----:B----4-:R-:W-:-:S02]  /*1eb50*/  @!P0 IMAD.MOV.U32 R6, RZ, RZ, R40 ;  /* 0x000000ffff068224 */ /* 0x010fc400078e0028 */
[----:B------:R-:W-:-:S05]  /*1eb60*/  @!P0 IMAD.MOV.U32 R7, RZ, RZ, R41 ;  /* 0x000000ffff078224 */ /* 0x000fca00078e0029 */
[----:B------:R3:W4:Y:S01]  /*1eb70*/  @!P0 LDG.E.U16 R158, desc[UR56][R6.64] ;  /* 0x00000038069e8981 */ /* 0x000722000c1e1500 */
[----:B------:R-:W-:Y:S01]  /*1eb80*/  PRMT R156, RZ, 0x7610, R156 ;  /* 0x00007610ff9c7816 */ /* 0x000fe2000000009c */
[----:B---3--:R-:W-:Y:S02]  /*1eb90*/  @!P0 IMAD.MOV.U32 R6, RZ, RZ, R24 ;  /* 0x000000ffff068224 */ /* 0x008fe400078e0018 */
[----:B------:R-:W3:Y:S01]  /*1eba0*/  LDL.LU R24, [R1+0x724] ;  /* 0x0007240001187983 */ /* 0x000ee20000300800 */
[----:B------:R-:W-:-:S05]  /*1ebb0*/  @!P0 IMAD.MOV.U32 R7, RZ, RZ, R38 ;  /* 0x000000ffff078224 */ /* 0x000fca00078e0026 */
[----:B------:R0:W4:Y:S01]  /*1ebc0*/  @!P0 LDG.E.U16 R157, desc[UR56][R6.64] ;  /* 0x00000038069d8981 */ /* 0x000122000c1e1500 */
[----:B------:R-:W-:Y:S01]  /*1ebd0*/  PRMT R155, RZ, 0x7610, R155 ;  /* 0x00007610ff9b7816 */ /* 0x000fe2000000009b */
[----:B0-----:R-:W-:Y:S02]  /*1ebe0*/  @!P0 IMAD.MOV.U32 R6, RZ, RZ, R25 ;  /* 0x000000ffff068224 */ /* 0x001fe400078e0019 */
[----:B------:R-:W4:Y:S04]  /*1ebf0*/  LDL R25, [R1+0x6e0] ;  /* 0x0006e00001197983 */ /* 0x000f280000100800 */
[----:B------:R-:W4:Y:S01]  /*1ec00*/  LDL.LU R41, [R1+0x720] ;  /* 0x0007200001297983 */ /* 0x000f220000300800 */
[----:B------:R-:W-:-:S03]  /*1ec10*/  @!P0 IMAD.MOV.U32 R7, RZ, RZ, R35 ;  /* 0x000000ffff078224 */ /* 0x000fc600078e0023 */
[----:B------:R-:W4:Y:S04]  /*1ec20*/  LDL.LU R38, [R1+0x704] ;  /* 0x0007040001267983 */ /* 0x000f280000300800 */
[----:B------:R-:W4:Y:S04]  /*1ec30*/  LDL.LU R35, [R1+0x700] ;  /* 0x0007000001237983 */ /* 0x000f280000300800 */
[----:B------:R0:W4:Y:S02]  /*1ec40*/  @!P0 LDG.E.U16 R156, desc[UR56][R6.64] ;  /* 0x00000038069c8981 */ /* 0x000124000c1e1500 */
[----:B0-----:R-:W-:-:S02]  /*1ec50*/  @!P0 IMAD.MOV.U32 R6, RZ, RZ, R32 ;  /* 0x000000ffff068224 */ /* 0x001fc400078e0020 */
[----:B------:R-:W4:Y:S01]  /*1ec60*/  LDL.LU R32, [R1+0x6e4] ;  /* 0x0006e40001207983 */ /* 0x000f220000300800 */
[----:B------:R-:W-:-:S03]  /*1ec70*/  @!P0 IMAD.MOV.U32 R7, RZ, RZ, R37 ;  /* 0x000000ffff078224 */ /* 0x000fc600078e0025 */
[----:B------:R-:W4:Y:S04]  /*1ec80*/  LDL R62, [R1+0x7f8] ;  /* 0x0007f800013e7983 */ /* 0x000f280000100800 */
[----:B------:R0:W4:Y:S04]  /*1ec90*/  @!P0 LDG.E.U16 R155, desc[UR56][R6.64] ;  /* 0x00000038069b8981 */ /* 0x000128000c1e1500 */
[----:B------:R-:W4:Y:S04]  /*1eca0*/  LDL R61, [R1+0x7fc] ;  /* 0x0007fc00013d7983 */ /* 0x000f280000100800 */
[----:B------:R-:W4:Y:S04]  /*1ecb0*/  LDL R60, [R1+0x7d8] ;  /* 0x0007d800013c7983 */ /* 0x000f280000100800 */
[----:B------:R-:W4:Y:S04]  /*1ecc0*/  LDL R45, [R1+0x7dc] ;  /* 0x0007dc00012d7983 */ /* 0x000f280000100800 */
[----:B------:R-:W4:Y:S04]  /*1ecd0*/  LDL R49, [R1+0x7b8] ;  /* 0x0007b80001317983 */ /* 0x000f280000100800 */
[----:B------:R-:W4:Y:S01]  /*1ece0*/  LDL R46, [R1+0x7bc] ;  /* 0x0007bc00012e7983 */ /* 0x000f220000100800 */
[----:B0-----:R-:W-:-:S03]  /*1ecf0*/  @!P0 IMAD.MOV.U32 R6, RZ, RZ, R26 ;  /* 0x000000ffff068224 */ /* 0x001fc600078e001a */
[----:B------:R-:W4:Y:S01]  /*1ed00*/  LDL.LU R26, [R1+0x6c4] ;  /* 0x0006c400011a7983 */ /* 0x000f220000300800 */
[----:B------:R-:W-:Y:S01]  /*1ed10*/  PRMT R154, RZ, 0x7610, R154 ;  /* 0x00007610ff9a7816 */ /* 0x000fe2000000009a */
[----:B------:R-:W-:Y:S02]  /*1ed20*/  @!P0 IMAD.MOV.U32 R7, RZ, RZ, R4 ;  /* 0x000000ffff078224 */ /* 0x000fe400078e0004 */
[----:B------:R0:W-:Y:S04]  /*1ed30*/  STL [R1+0x1160], R4 ;  /* 0x0011600401007387 */ /* 0x0001e80000100800 */
[----:B------:R-:W4:Y:S04]  /*1ed40*/  LDL R40, [R1+0x798] ;  /* 0x0007980001287983 */ /* 0x000f280000100800 */
[----:B------:R-:W4:Y:S04]  /*1ed50*/  LDL R37, [R1+0x79c] ;  /* 0x00079c0001257983 */ /* 0x000f280000100800 */
[----:B------:R2:W4:Y:S01]  /*1ed60*/  @!P0 LDG.E.U16 R154, desc[UR56][R6.64] ;  /* 0x00000038069a8981 */ /* 0x000522000c1e1500 */
[----:B------:R-:W-:-:S02]  /*1ed70*/  PRMT R153, RZ, 0x7610, R153 ;  /* 0x00007610ff997816 */ /* 0x000fc40000000099 */
[----:B------:R-:W-:Y:S01]  /*1ed80*/  PRMT R152, RZ, 0x7610, R152 ;  /* 0x00007610ff987816 */ /* 0x000fe20000000098 */
[----:B------:R-:W4:Y:S01]  /*1ed90*/  LDL R59, [R1+0x75c] ;  /* 0x00075c00013b7983 */ /* 0x000f220000100800 */
[----:B--2---:R-:W-:-:S03]  /*1eda0*/  @!P0 IMAD.MOV.U32 R6, RZ, RZ, R34 ;  /* 0x000000ffff068224 */ /* 0x004fc600078e0022 */
[----:B------:R-:W2:Y:S01]  /*1edb0*/  LDL R34, [R1+0x77c] ;  /* 0x00077c0001227983 */ /* 0x000ea20000100800 */
[----:B------:R-:W-:-:S05]  /*1edc0*/  @!P0 IMAD.MOV.U32 R7, RZ, RZ, R47 ;  /* 0x000000ffff078224 */ /* 0x000fca00078e002f */
[----:B------:R3:W2:Y:S01]  /*1edd0*/  @!P0 LDG.E.U16 R153, desc[UR56][R6.64] ;  /* 0x0000003806998981 */ /* 0x0006a2000c1e1500 */
[----:B------:R-:W-:Y:S02]  /*1ede0*/  PRMT R23, RZ, 0x7610, R23 ;  /* 0x00007610ff177816 */ /* 0x000fe40000000017 */
[----:B------:R-:W-:Y:S02]  /*1edf0*/  PRMT R22, RZ, 0x7610, R22 ;  /* 0x00007610ff167816 */ /* 0x000fe40000000016 */
[----:B------:R-:W-:Y:S02]  /*1ee00*/  PRMT R20, RZ, 0x7610, R20 ;  /* 0x00007610ff147816 */ /* 0x000fe40000000014 */
[----:B------:R-:W-:Y:S01]  /*1ee10*/  PRMT R19, RZ, 0x7610, R19 ;  /* 0x00007610ff137816 */ /* 0x000fe20000000013 */
[----:B---3--:R-:W-:Y:S01]  /*1ee20*/  @!P0 IMAD.MOV.U32 R6, RZ, RZ, R24 ;  /* 0x000000ffff068224 */ /* 0x008fe200078e0018 */
[----:B------:R-:W-:Y:S02]  /*1ee30*/  PRMT R18, RZ, 0x7610, R18 ;  /* 0x00007610ff127816 */ /* 0x000fe40000000012 */
[----:B------:R-:W-:Y:S01]  /*1ee40*/  PRMT R17, RZ, 0x7610, R17 ;  /* 0x00007610ff117816 */ /* 0x000fe20000000011 */
[----:B----4-:R-:W-:-:S05]  /*1ee50*/  @!P0 IMAD.MOV.U32 R7, RZ, RZ, R41 ;  /* 0x000000ffff078224 */ /* 0x010fca00078e0029 */
[----:B------:R1:W3:Y:S02]  /*1ee60*/  @!P0 LDG.E.U16 R152, desc[UR56][R6.64] ;  /* 0x0000003806988981 */ /* 0x0002e4000c1e1500 */
[----:B-1----:R-:W-:Y:S02]  /*1ee70*/  @!P0 IMAD.MOV.U32 R6, RZ, RZ, R38 ;  /* 0x000000ffff068224 */ /* 0x002fe400078e0026 */
[----:B------:R-:W-:-:S05]  /*1ee80*/  @!P0 IMAD.MOV.U32 R7, RZ, RZ, R35 ;  /* 0x000000ffff078224 */ /* 0x000fca00078e0023 */
[----:B------:R1:W4:Y:S02]  /*1ee90*/  @!P0 LDG.E.U16 R23, desc[UR56][R6.64] ;  /* 0x0000003806178981 */ /* 0x000324000c1e1500 */
[----:B-1----:R-:W-:Y:S02]  /*1eea0*/  @!P0 IMAD.MOV.U32 R7, RZ, RZ, R25 ;  /* 0x000000ffff078224 */ /* 0x002fe400078e0019 */
[----:B------:R-:W-:Y:S01]  /*1eeb0*/  @!P0 IMAD.MOV.U32 R6, RZ, RZ, R32 ;  /* 0x000000ffff068224 */ /* 0x000fe200078e0020 */
[----:B------:R-:W3:Y:S04]  /*1eec0*/  LDL.LU R25, [R1+0x778] ;  /* 0x0007780001197983 */ /* 0x000ee80000300800 */
[----:B------:R1:W4:Y:S04]  /*1eed0*/  @!P0 LDG.E.U16 R22, desc[UR56][R6.64] ;  /* 0x0000003806168981 */ /* 0x000328000c1e1500 */
[----:B0-----:R-:W4:Y:S01]  /*1eee0*/  LDL.LU R4, [R1+0x73c] ;  /* 0x00073c0001047983 */ /* 0x001f220000300800 */
[----:B-1----:R-:W-:-:S03]  /*1eef0*/  @!P0 IMAD.MOV.U32 R7, RZ, RZ, R3 ;  /* 0x000000ffff078224 */ /* 0x002fc600078e0003 */
[----:B------:R0:W-:Y:S01]  /*1ef00*/  STL [R1+0x10f0], R3 ;  /* 0x0010f00301007387 */ /* 0x0001e20000100800 */
[----:B------:R-:W-:Y:S01]  /*1ef10*/  PRMT R16, RZ, 0x7610, R16 ;  /* 0x00007610ff107816 */ /* 0x000fe20000000010 */
[----:B------:R-:W-:-:S05]  /*1ef20*/  @!P0 IMAD.MOV.U32 R6, RZ, RZ, R26 ;  /* 0x000000ffff068224 */ /* 0x000fca00078e001a */
[----:B------:R1:W4:Y:S02]  /*1ef30*/  @!P0 LDG.E.U16 R20, desc[UR56][R6.64] ;  /* 0x0000003806148981 */ /* 0x000324000c1e1500 */
[----:B-1----:R-:W-:Y:S02]  /*1ef40*/  @!P0 IMAD.MOV.U32 R6, RZ, RZ, R61 ;  /* 0x000000ffff068224 */ /* 0x002fe400078e003d */
[----:B------:R-:W-:-:S05]  /*1ef50*/  @!P0 IMAD.MOV.U32 R7, RZ, RZ, R62 ;  /* 0x000000ffff078224 */ /* 0x000fca00078e003e */
[----:B------:R1:W4:Y:S02]  /*1ef60*/  @!P0 LDG.E.U16 R19, desc[UR56][R6.64] ;  /* 0x0000003806138981 */ /* 0x000324000c1e1500 */
[----:B-1----:R-:W-:Y:S02]  /*1ef70*/  @!P0 IMAD.MOV.U32 R6, RZ, RZ, R45 ;  /* 0x000000ffff068224 */ /* 0x002fe400078e002d */
[----:B------:R-:W-:Y:S01]  /*1ef80*/  @!P0 IMAD.MOV.U32 R7, RZ, RZ, R60 ;  /* 0x000000ffff078224 */ /* 0x000fe200078e003c */
[----:B------:R-:W4:Y:S04]  /*1ef90*/  LDL.LU R45, [R1+0x758] ;  /* 0x00075800012d7983 */ /* 0x000f280000300800 */
[----:B------:R1:W4:Y:S02]  /*1efa0*/  @!P0 LDG.E.U16 R18, desc[UR56][R6.64] ;  /* 0x0000003806128981 */ /* 0x000324000c1e1500 */
[----:B-1----:R-:W-:-:S02]  /*1efb0*/  @!P0 IMAD.MOV.U32 R6, RZ, RZ, R46 ;  /* 0x000000ffff068224 */ /* 0x002fc400078e002e */
[----:B------:R-:W-:Y:S02]  /*1efc0*/  @!P0 IMAD.MOV.U32 R7, RZ, RZ, R49 ;  /* 0x000000ffff078224 */ /* 0x000fe400078e0031 */
[----:B------:R-:W4:Y:S04]  /*1efd0*/  LDL.LU R49, [R1+0x738] ;  /* 0x0007380001317983 */ /* 0x000f280000300800 */
[----:B------:R1:W4:Y:S04]  /*1efe0*/  @!P0 LDG.E.U16 R17, desc[UR56][R6.64] ;  /* 0x0000003806118981 */ /* 0x000328000c1e1500 */
[----:B0-----:R-:W4:Y:S04]  /*1eff0*/  LDL.LU R3, [R1+0x718] ;  /* 0x0007180001037983 */ /* 0x001f280000300800 */
[----:B------:R-:W4:Y:S01]  /*1f000*/  LDL.LU R46, [R1+0x71c] ;  /* 0x00071c00012e7983 */ /* 0x000f220000300800 */
[----:B-1----:R-:W-:-:S02]  /*1f010*/  @!P0 IMAD.MOV.U32 R6, RZ, RZ, R37 ;  /* 0x000000ffff068224 */ /* 0x002fc400078e0025 */
[----:B------:R-:W-:Y:S02]  /*1f020*/  @!P0 IMAD.MOV.U32 R7, RZ, RZ, R40 ;  /* 0x000000ffff078224 */ /* 0x000fe400078e0028 */
[----:B------:R-:W4:Y:S04]  /*1f030*/  LDL.LU R40, [R1+0x6fc] ;  /* 0x0006fc0001287983 */ /* 0x000f280000300800 */
[----:B------:R2:W4:Y:S04]  /*1f040*/  @!P0 LDG.E.U16 R16, desc[UR56][R6.64] ;  /* 0x0000003806108981 */ /* 0x000528000c1e1500 */
[----:B------:R-:W4:Y:S01]  /*1f050*/  LDL.LU R37, [R1+0x6f8] ;  /* 0x0006f80001257983 */ /* 0x000f220000300800 */
[----:B--2---:R-:W-:-:S03]  /*1f060*/  @!P0 IMAD.MOV.U32 R6, RZ, RZ, R34 ;  /* 0x000000ffff068224 */ /* 0x004fc600078e0022 */
[----:B------:R-:W2:Y:S04]  /*1f070*/  LDL.LU R34, [R1+0x6dc] ;  /* 0x0006dc0001227983 */ /* 0x000ea80000300800 */
[----:B------:R0:W-:Y:S04]  /*1f080*/  STS.U16 [R58+UR6+0x200], R15 ;  /* 0x0002000f3a007988 */ /* 0x0001e80008000406 */
[----:B------:R1:W-:Y:S01]  /*1f090*/  STS.U16 [R58+UR6+0x600], R14 ;  /* 0x0006000e3a007988 */ /* 0x0003e20008000406 */
[----:B0-----:R-:W-:Y:S02]  /*1f0a0*/  PRMT R15, RZ, 0x7610, R15 ;  /* 0x00007610ff0f7816 */ /* 0x001fe4000000000f */
[----:B-1----:R-:W-:Y:S01]  /*1f0b0*/  PRMT R14, RZ, 0x7610, R14 ;  /* 0x00007610ff0e7816 */ /* 0x002fe2000000000e */
[----:B------:R0:W-:Y:S04]  /*1f0c0*/  STS.U16 [R58+UR6+0xa00], R13 ;  /* 0x000a000d3a007988 */ /* 0x0001e80008000406 */
[----:B------:R1:W-:Y:S01]  /*1f0d0*/  STS.U16 [R58+UR6+0xe00], R12 ;  /* 0x000e000c3a007988 */ /* 0x0003e20008000406 */
[----:B0-----:R-:W-:-:S02]  /*1f0e0*/  PRMT R13, RZ, 0x7610, R13 ;  /* 0x00007610ff0d7816 */ /* 0x001fc4000000000d */
[----:B-1----:R-:W-:Y:S01]  /*1f0f0*/  PRMT R12, RZ, 0x7610, R12 ;  /* 0x00007610ff0c7816 */ /* 0x002fe2000000000c */
[----:B------:R0:W-:Y:S02]  /*1f100*/  STS.U16 [R58+UR6+0x1200], R11 ;  /* 0x0012000b3a007988 */ /* 0x0001e40008000406 */
[----:B0-----:R-:W-:Y:S01]  /*1f110*/  PRMT R11, RZ, 0x7610, R11 ;  /* 0x00007610ff0b7816 */ /* 0x001fe2000000000b */
[----:B---3--:R-:W-:-:S05]  /*1f120*/  @!P0 IMAD.MOV.U32 R7, RZ, RZ, R25 ;  /* 0x000000ffff078224 */ /* 0x008fca00078e0019 */
[----:B------:R0:W3:Y:S02]  /*1f130*/  @!P0 LDG.E.U16 R15, desc[UR56][R6.64] ;  /* 0x00000038060f8981 */ /* 0x0000e4000c1e1500 */
[----:B0-----:R-:W-:Y:S02]  /*1f140*/  @!P0 IMAD.MOV.U32 R6, RZ, RZ, R59 ;  /* 0x000000ffff068224 */ /* 0x001fe400078e003b */
[----:B------:R-:W3:Y:S04]  /*1f150*/  LDL R59, [R1+0x6b8] ;  /* 0x0006b800013b7983 */ /* 0x000ee80000100800 */
[----:B----4-:R-:W-:Y:S04]  /*1f160*/  STL [R1+0x1164], R4 ;  /* 0x0011640401007387 */ /* 0x010fe80000100800 */
[----:B------:R-:W-:Y:S04]  /*1f170*/  STL [R1+0x13f0], R151 ;  /* 0x0013f09701007387 */ /* 0x000fe80000100800 */
[----:B------:R-:W-:Y:S01]  /*1f180*/  STL.64 [R1+0x13e8], R50 ;  /* 0x0013e83201007387 */ /* 0x000fe20000100a00 */
[----:B------:R-:W-:-:S05]  /*1f190*/  @!P0 IMAD.MOV.U32 R7, RZ, RZ, R45 ;  /* 0x000000ffff078224 */ /* 0x000fca00078e002d */
[----:B------:R0:W4:Y:S02]  /*1f1a0*/  @!P0 LDG.E.U16 R14, desc[UR56][R6.64] ;  /* 0x00000038060e8981 */ /* 0x000124000c1e1500 */
[----:B0-----:R-:W-:Y:S02]  /*1f1b0*/  @!P0 IMAD.MOV.U32 R6, RZ, RZ, R4 ;  /* 0x000000ffff068224 */ /* 0x001fe400078e0004 */
[----:B------:R-:W-:Y:S01]  /*1f1c0*/  @!P0 IMAD.MOV.U32 R7, RZ, RZ, R49 ;  /* 0x000000ffff078224 */ /* 0x000fe200078e0031 */
[----:B------:R-:W-:Y:S04]  /*1f1d0*/  STL.64 [R1+0x13e0], R48 ;  /* 0x0013e03001007387 */ /* 0x000fe80000100a00 */
[----:B------:R0:W4:Y:S04]  /*1f1e0*/  @!P0 LDG.E.U16 R13, desc[UR56][R6.64] ;  /* 0x00000038060d8981 */ /* 0x000128000c1e1500 */
[----:B------:R-:W-:Y:S01]  /*1f1f0*/  STL.64 [R1+0x13d8], R46 ;  /* 0x0013d82e01007387 */ /* 0x000fe20000100a00 */
[----:B0-----:R-:W-:-:S03]  /*1f200*/  @!P0 IMAD.MOV.U32 R6, RZ, RZ, R46 ;  /* 0x000000ffff068224 */ /* 0x001fc600078e002e */
[----:B------:R-:W-:Y:S01]  /*1f210*/  STL.64 [R1+0x13d0], R44 ;  /* 0x0013d02c01007387 */ /* 0x000fe20000100a00 */
[----:B------:R-:W-:-:S03]  /*1f220*/  @!P0 IMAD.MOV.U32 R7, RZ, RZ, R3 ;  /* 0x000000ffff078224 */ /* 0x000fc600078e0003 */
[----:B------:R-:W-:Y:S04]  /*1f230*/  STL.64 [R1+0x13c8], R42 ;  /* 0x0013c82a01007387 */ /* 0x000fe80000100a00 */
[----:B------:R-:W-:Y:S04]  /*1f240*/  STL.64 [R1+0x13c0], R40 ;  /* 0x0013c02801007387 */ /* 0x000fe80000100a00 */
[----:B------:R-:W-:Y:S04]  /*1f250*/  STL.64 [R1+0x13b8], R38 ;  /* 0x0013b82601007387 */ /* 0x000fe80000100a00 */
[----:B------:R0:W4:Y:S04]  /*1f260*/  @!P0 LDG.E.U16 R12, desc[UR56][R6.64] ;  /* 0x00000038060c8981 */ /* 0x000128000c1e1500 */
[----:B------:R-:W-:Y:S01]  /*1f270*/  STL.64 [R1+0x13b0], R36 ;  /* 0x0013b02401007387 */ /* 0x000fe20000100a00 */
[----:B0-----:R-:W-:-:S02]  /*1f280*/  @!P0 IMAD.MOV.U32 R6, RZ, RZ, R40 ;  /* 0x000000ffff068224 */ /* 0x001fc400078e0028 */
[----:B------:R-:W-:-:S05]  /*1f290*/  @!P0 IMAD.MOV.U32 R7, RZ, RZ, R37 ;  /* 0x000000ffff078224 */ /* 0x000fca00078e0025 */
[----:B------:R0:W4:Y:S02]  /*1f2a0*/  @!P0 LDG.E.U16 R11, desc[UR56][R6.64] ;  /* 0x00000038060b8981 */ /* 0x000124000c1e1500 */
[----:B0-----:R-:W-:Y:S02]  /*1f2b0*/  @!P0 IMAD.MOV.U32 R7, RZ, RZ, R0 ;  /* 0x000000ffff078224 */ /* 0x001fe400078e0000 */
[----:B--2---:R-:W-:Y:S04]  /*1f2c0*/  STL.64 [R1+0x13a8], R34 ;  /* 0x0013a82201007387 */ /* 0x004fe80000100a00 */
[----:B------:R-:W-:Y:S04]  /*1f2d0*/  STL.64 [R1+0x13a0], R32 ;  /* 0x0013a02001007387 */ /* 0x000fe80000100a00 */
[----:B------:R-:W-:Y:S04]  /*1f2e0*/  STL.64 [R1+0x1398], R30 ;  /* 0x0013981e01007387 */ /* 0x000fe80000100a00 */
[----:B------:R-:W-:Y:S04]  /*1f2f0*/  STL.64 [R1+0x1390], R28 ;  /* 0x0013901c01007387 */ /* 0x000fe80000100a00 */
[----:B------:R-:W-:Y:S04]  /*1f300*/  STL.64 [R1+0x1388], R26 ;  /* 0x0013881a01007387 */ /* 0x000fe80000100a00 */
[----:B------:R-:W-:Y:S04]  /*1f310*/  STL.64 [R1+0x1380], R24 ;  /* 0x0013801801007387 */ /* 0x000fe80000100a00 */
[----:B------:R0:W-:Y:S04]  /*1f320*/  STL [R1+0x10f4], R0 ;  /* 0x0010f40001007387 */ /* 0x0001e80000100800 */
[----:B0-----:R-:W2:Y:S04]  /*1f330*/  LDL.LU R0, [R1+0x6bc] ;  /* 0x0006bc0001007983 */ /* 0x001ea80000300800 */
[----:B------:R-:W4:Y:S04]  /*1f340*/  LDL R4, [R1+0x10b0] ;  /* 0x0010b00001047983 */ /* 0x000f280000100800 */
[----:B------:R0:W-:Y:S04]  /*1f350*/  STS.U16 [R58+UR6+0x1600], R10 ;  /* 0x0016000a3a007988 */ /* 0x0001e80008000406 */
        /* <DEDUP_REMOVED lines=50> */
[----:B------:R-:W-:Y:S01]  /*1f680*/  STS.U16 [R58+UR6+0xe200], R156 ;  /* 0x00e2009c3a007988 */ /* 0x000fe20008000406 */
[----:B------:R-:W-:-:S03]  /*1f690*/  @!P0 IMAD.MOV.U32 R6, RZ, RZ, R34 ;  /* 0x000000ffff068224 */ /* 0x000fc600078e0022 */
[----:B------:R-:W-:Y:S04]  /*1f6a0*/  STS.U16 [R58+UR6+0xe600], R155 ;  /* 0x00e6009b3a007988 */ /* 0x000fe80008000406 */
[----:B------:R-:W-:Y:S04]  /*1f6b0*/  STS.U16 [R58+UR6+0xea00], R154 ;  /* 0x00ea009a3a007988 */ /* 0x000fe80008000406 */
[----:B------:R-:W-:Y:S04]  /*1f6c0*/  STS.U16 [R58+UR6+0xee00], R153 ;  /* 0x00ee00993a007988 */ /* 0x000fe80008000406 */
[----:B------:R-:W-:Y:S04]  /*1f6d0*/  STS.U16 [R58+UR6+0xf200], R152 ;  /* 0x00f200983a007988 */ /* 0x000fe80008000406 */
[----:B------:R-:W-:Y:S01]  /*1f6e0*/  STS.U16 [R58+UR6+0xf600], R23 ;  /* 0x00f600173a007988 */ /* 0x000fe20008000406 */
[----:B0-----:R-:W-:-:S03]  /*1f6f0*/  PRMT R10, RZ, 0x7610, R10 ;  /* 0x00007610ff0a7816 */ /* 0x001fc6000000000a */
[----:B------:R-:W-:Y:S04]  /*1f700*/  STS.U16 [R58+UR6+0xfa00], R22 ;  /* 0x00fa00163a007988 */ /* 0x000fe80008000406 */
[----:B------:R-:W-:Y:S04]  /*1f710*/  STS.U16 [R58+UR6+0xfe00], R20 ;  /* 0x00fe00143a007988 */ /* 0x000fe80008000406 */
[----:B------:R3:W4:Y:S02]  /*1f720*/  @!P0 LDG.E.U16 R10, desc[UR56][R6.64] ;  /* 0x00000038060a8981 */ /* 0x000724000c1e1500 */
[----:B---3--:R-:W-:-:S02]  /*1f730*/  @!P0 IMAD.MOV.U32 R7, RZ, RZ, R59 ;  /* 0x000000ffff078224 */ /* 0x008fc400078e003b */
[----:B--2---:R-:W-:Y:S04]  /*1f740*/  STL [R1+0x10f8], R0 ;  /* 0x0010f80001007387 */ /* 0x004fe80000100800 */
[----:B------:R-:W2:Y:S04]  /*1f750*/  LDL.LU.64 R24, [R1+0x200] ;  /* 0x0002000001187983 */ /* 0x000ea80000300a00 */
[----:B------:R-:W3:Y:S04]  /*1f760*/  LDL.LU.64 R26, [R1+0x208] ;  /* 0x00020800011a7983 */ /* 0x000ee80000300a00 */
[----:B------:R-:W2:Y:S04]  /*1f770*/  LDL.LU.64 R28, [R1+0x210] ;  /* 0x00021000011c7983 */ /* 0x000ea80000300a00 */
[----:B------:R-:W3:Y:S04]  /*1f780*/  LDL.LU.64 R30, [R1+0x218] ;  /* 0x00021800011e7983 */ /* 0x000ee80000300a00 */
[----:B------:R-:W2:Y:S04]  /*1f790*/  LDL.LU.64 R32, [R1+0x220] ;  /* 0x0002200001207983 */ /* 0x000ea80000300a00 */
[----:B------:R-:W3:Y:S04]  /*1f7a0*/  LDL.LU.64 R34, [R1+0x228] ;  /* 0x0002280001227983 */ /* 0x000ee80000300a00 */
[----:B------:R-:W2:Y:S04]  /*1f7b0*/  LDL.LU.64 R36, [R1+0x230] ;  /* 0x0002300001247983 */ /* 0x000ea80000300a00 */
[----:B------:R-:W3:Y:S04]  /*1f7c0*/  LDL.LU.64 R38, [R1+0x238] ;  /* 0x0002380001267983 */ /* 0x000ee80000300a00 */
[----:B----4-:R-:W-:Y:S04]  /*1f7d0*/  STS.U16 [R4+UR6+0x300], R57 ;  /* 0x0003003904007988 */ /* 0x010fe80008000406 */
[----:B------:R-:W4:Y:S04]  /*1f7e0*/  LDL.LU.64 R40, [R1+0x240] ;  /* 0x0002400001287983 */ /* 0x000f280000300a00 */
[----:B------:R-:W-:Y:S04]  /*1f7f0*/  STS.U16 [R4+UR6+0x700], R56 ;  /* 0x0007003804007988 */ /* 0x000fe80008000406 */
[----:B------:R-:W2:Y:S04]  /*1f800*/  LDL.LU.64 R42, [R1+0x248] ;  /* 0x00024800012a7983 */ /* 0x000ea80000300a00 */
[----:B------:R-:W-:Y:S04]  /*1f810*/  STS.U16 [R4+UR6+0xb00], R55 ;  /* 0x000b003704007988 */ /* 0x000fe80008000406 */
[----:B------:R-:W3:Y:S04]  /*1f820*/  LDL.LU.64 R44, [R1+0x250] ;  /* 0x00025000012c7983 */ /* 0x000ee80000300a00 */
[----:B------:R-:W-:Y:S04]  /*1f830*/  STS.U16 [R4+UR6+0xf00], R54 ;  /* 0x000f003604007988 */ /* 0x000fe80008000406 */
[----:B------:R-:W4:Y:S04]  /*1f840*/  LDL.LU.64 R46, [R1+0x258] ;  /* 0x00025800012e7983 */ /* 0x000f280000300a00 */
[----:B------:R-:W-:Y:S04]  /*1f850*/  STS.U16 [R4+UR6+0x1300], R53 ;  /* 0x0013003504007988 */ /* 0x000fe80008000406 */
[----:B------:R-:W2:Y:S04]  /*1f860*/  LDL.LU.64 R48, [R1+0x260] ;  /* 0x0002600001307983 */ /* 0x000ea80000300a00 */
[----:B------:R0:W-:Y:S04]  /*1f870*/  STS.U16 [R4+UR6+0x1700], R52 ;  /* 0x0017003404007988 */ /* 0x0001e80008000406 */
[----:B------:R-:W3:Y:S04]  /*1f880*/  LDL.LU.64 R50, [R1+0x268] ;  /* 0x0002680001327983 */ /* 0x000ee80000300a00 */
[----:B0-----:R-:W4:Y:S04]  /*1f890*/  LDL.LU.64 R52, [R1+0x270] ;  /* 0x0002700001347983 */ /* 0x001f280000300a00 */
[----:B------:R-:W2:Y:S04]  /*1f8a0*/  LDL.LU.64 R54, [R1+0x278] ;  /* 0x0002780001367983 */ /* 0x000ea80000300a00 */
[----:B------:R-:W3:Y:S04]  /*1f8b0*/  LDL.LU.64 R56, [R1+0x280] ;  /* 0x0002800001387983 */ /* 0x000ee80000300a00 */
[----:B------:R-:W4:Y:S04]  /*1f8c0*/  LDL.LU.64 R58, [R1+0x288] ;  /* 0x00028800013a7983 */ /* 0x000f280000300a00 */
        /* <DEDUP_REMOVED lines=72> */
[----:B------:R-:W-:-:S03]  /*1fd50*/  PRMT R5, RZ, 0x7610, R5 ;  /* 0x00007610ff057816 */ /* 0x000fc60000000005 */
[----:B------:R-:W-:Y:S01]  /*1fd60*/  STS.U16 [R4+UR6+0x8300], R200 ;  /* 0x008300c804007988 */ /* 0x000fe20008000406 */
[----:B------:R-:W-:-:S03]  /*1fd70*/  @!P0 IMAD.MOV.U32 R6, RZ, RZ, R0 ;  /* 0x000000ffff068224 */ /* 0x000fc600078e0000 */
        /* <DEDUP_REMOVED lines=8> */
[----:B------:R-:W3:Y:S04]  /*1fe00*/  @!P0 LDG.E.U16 R5, desc[UR56][R6.64] ;  /* 0x0000003806058981 */ /* 0x000ee8000c1e1500 */
        /* <DEDUP_REMOVED lines=12> */
[----:B--2---:R-:W-:Y:S04]  /*1fed0*/  STL.64 [R1+0x15f0], R150 ;  /* 0x0015f09601007387 */ /* 0x004fe80000100a00 */
[----:B----4-:R-:W-:Y:S04]  /*1fee0*/  STL.64 [R1+0x15e8], R148 ;  /* 0x0015e89401007387 */ /* 0x010fe80000100a00 */
[----:B---3--:R-:W-:Y:S04]  /*1fef0*/  STL.64 [R1+0x15e0], R146 ;  /* 0x0015e09201007387 */ /* 0x008fe80000100a00 */
        /* <DEDUP_REMOVED lines=18> */
[----:B------:R0:W-:Y:S04]  /*20020*/  STL.64 [R1+0x1548], R108 ;  /* 0x0015486c01007387 */ /* 0x0001e80000100a00 */
[----:B0-----:R-:W2:Y:S04]  /*20030*/  LDL.LU.64 R108, [R1+0x400] ;  /* 0x00040000016c7983 */ /* 0x001ea80000300a00 */
[----:B------:R-:W2:Y:S04]  /*20040*/  LDL.LU.64 R110, [R1+0x408] ;  /* 0x00040800016e7983 */ /* 0x000ea80000300a00 */
        /* <DEDUP_REMOVED lines=73> */
[----:B------:R0:W-:Y:S06]  /*204e0*/  MEMBAR.ALL.CTA ;  /* 0x0000000000007992 */ /* 0x0001ec0000008000 */
[----:B0-----:R-:W0:Y:S02]  /*204f0*/  FENCE.VIEW.ASYNC.S ;  /* 0x00000000000073c6 */ /* 0x001e240000000000 */
[----:B0-----:R-:W-:Y:S06]  /*20500*/  BAR.SYNC.DEFER_BLOCKING 0x0 ;  /* 0x0000000000007b1d */ /* 0x001fec0000010000 */
[----:B--2---:R-:W-:-:S06]  /*20510*/  WARPGROUP.ARRIVE ;  /* 0x00000000000079c5 */ /* 0x004fcc0000000000 */
[----:B------:R-:W-:Y:S03]  /*20520*/  HGMMA.64x256x16.F32.BF16 R108, gdesc[UR36].tnspA, R108, gsb0 ;  /* 0x23e00000246c79f0 */ /* 0x000fe6000800186c */
[----:B------:R-:W-:Y:S02]  /*20530*/  WARPGROUP.DEPBAR.LE gsb0, 0x0 ;  /* 0x00008000000079c5 */ /* 0x000fe40000010000 */
[----:B------:R-:W-:-:S15]  /*20540*/  WARPGROUP.ARRIVE ;  /* 0x00000000000079c5 */ /* 0x000fde0000000000 */
[----:B------:R-:W-:-:S08]  /*20550*/  NOP ;  /* 0x0000000000007918 */ /* 0x000fd00000000000 */
[----:B------:R-:W-:Y:S03]  /*20560*/  HGMMA.64x256x16.F32.BF16 R108, gdesc[UR16].tnspA, R108, gsb0 ;  /* 0x23e00000106c79f0 */ /* 0x000fe6000800186c */
[----:B------:R-:W-:Y:S02]  /*20570*/  WARPGROUP.DEPBAR.LE gsb0, 0x0 ;  /* 0x00008000000079c5 */ /* 0x000fe40000010000 */
[----:B------:R-:W-:-:S15]  /*20580*/  WARPGROUP.ARRIVE ;  /* 0x00000000000079c5 */ /* 0x000fde0000000000 */
[----:B------:R-:W-:-:S08]  /*20590*/  NOP ;  /* 0x0000000000007918 */ /* 0x000fd00000000000 */
[----:B------:R-:W-:Y:S01]  /*205a0*/  HGMMA.64x256x16.F32.BF16 R108, gdesc[UR20].tnspA, R108, gsb0 ;  /* 0x23e00000146c79f0 */ /* 0x000fe2000800186c */
        /* <DEDUP_REMOVED lines=25> */
[----:B------:R-:W-:-:S02]  /*20740*/  WARPGROUP.DEPBAR.LE gsb0, 0x0 ;  /* 0x00008000000079c5 */ /* 0x000fc40000010000 */
[----:B------:R-:W-:-:S06]  /*20750*/  WARPGROUP.ARRIVE ;  /* 0x00000000000079c5 */ /* 0x000fcc0000000000 */
        /* <DEDUP_REMOVED lines=18> */
[----:B------:R-:W-:-:S03]  /*20880*/  WARPGROUP.DEPBAR.LE gsb0, 0x0 ;  /* 0x00008000000079c5 */ /* 0x000fc60000010000 */
        /* <DEDUP_REMOVED lines=22> */
[----:B------:R1:W-:Y:S04]  /*209f0*/  STL.64 [R1+0x4b0], R152 ;  /* 0x0004b09801007387 */ /* 0x0003e80000100a00 */
        /* <DEDUP_REMOVED lines=55> */
[----:B------:R-:W2:Y:S01]  /*20d70*/  LDL.LU.64 R122, [R1+0x1580] ;  /* 0x00158000017a7983 */ /* 0x000ea20000300a00 */
[----:B------:R-:W-:-:S03]  /*20d80*/  IMAD.MOV.U32 R252, RZ, RZ, R112 ;  /* 0x000000fffffc7224 */ /* 0x000fc600078e0070 */
        /* <DEDUP_REMOVED lines=53> */
[----:B------:R-:W-:Y:S01]  /*210e0*/  UMOV UR8, UR36 ;  /* 0x0000002400087c82 */ /* 0x000fe20008000000 */
[----:B------:R-:W-:Y:S01]  /*210f0*/  UMOV UR9, UR37 ;  /* 0x0000002500097c82 */ /* 0x000fe20008000000 */
[----:B------:R-:W-:Y:S01]  /*21100*/  UMOV UR40, UR16 ;  /* 0x0000001000287c82 */ /* 0x000fe20008000000 */
[----:B------:R-:W-:Y:S01]  /*21110*/  UMOV UR41, UR17 ;  /* 0x0000001100297c82 */ /* 0x000fe20008000000 */
[----:B--2---:R-:W-:-:S06]  /*21120*/  WARPGROUP.ARRIVE ;  /* 0x00000000000079c5 */ /* 0x004fcc0000000000 */
[----:B------:R-:W-:Y:S01]  /*21130*/  HGMMA.64x256x16.F32.BF16 R24, gdesc[UR8].tnspA, R24, gsb0 ;  /* 0x23e00000081879f0 */ /* 0x000fe20008001818 */
[----:B------:R-:W-:Y:S01]  /*21140*/  UMOV UR44, UR20 ;  /* 0x00000014002c7c82 */ /* 0x000fe20008000000 */
[----:B------:R-:W-:Y:S01]  /*21150*/  UMOV UR45, UR21 ;  /* 0x00000015002d7c82 */ /* 0x000fe20008000000 */
[----:B------:R-:W-:Y:S02]  /*21160*/  WARPGROUP.DEPBAR.LE gsb0, 0x0 ;  /* 0x00008000000079c5 */ /* 0x000fe40000010000 */
[----:B------:R-:W-:-:S15]  /*21170*/  WARPGROUP.ARRIVE ;  /* 0x00000000000079c5 */ /* 0x000fde0000000000 */
[----:B------:R-:W-:-:S08]  /*21180*/  NOP ;  /* 0x0000000000007918 */ /* 0x000fd00000000000 */
[----:B------:R-:W-:Y:S01]  /*21190*/  HGMMA.64x256x16.F32.BF16 R24, gdesc[UR40].tnspA, R24, gsb0 ;  /* 0x23e00000281879f0 */ /* 0x000fe20008001818 */
[----:B------:R-:W-:Y:S01]  /*211a0*/  UMOV UR12, UR24 ;  /* 0x00000018000c7c82 */ /* 0x000fe20008000000 */
[----:B------:R-:W-:Y:S01]  /*211b0*/  UMOV UR13, UR25 ;  /* 0x00000019000d7c82 */ /* 0x000fe20008000000 */
[----:B------:R-:W-:Y:S02]  /*211c0*/  WARPGROUP.DEPBAR.LE gsb0, 0x0 ;  /* 0x00008000000079c5 */ /* 0x000fe40000010000 */
[----:B------:R-:W-:-:S15]  /*211d0*/  WARPGROUP.ARRIVE ;  /* 0x00000000000079c5 */ /* 0x000fde0000000000 */
[----:B------:R-:W-:-:S08]  /*211e0*/  NOP ;  /* 0x0000000000007918 */ /* 0x000fd00000000000 */
[----:B------:R-:W-:Y:S01]  /*211f0*/  HGMMA.64x256x16.F32.BF16 R24, gdesc[UR44].tnspA, R24, gsb0 ;  /* 0x23e000002c1879f0 */ /* 0x000fe20008001818 */
[----:B------:R-:W-:Y:S01]  /*21200*/  IMAD.MOV.U32 R20, RZ, RZ, R204 ;  /* 0x000000ffff147224 */ /* 0x000fe200078e00cc */
[----:B------:R-:W-:Y:S01]  /*21210*/  STL [R1+0x1124], R236 ;  /* 0x001124ec01007387 */ /* 0x000fe20000100800 */
[----:B------:R-:W-:Y:S02]  /*21220*/  IMAD.MOV.U32 R16, RZ, RZ, R208 ;  /* 0x000000ffff107224 */ /* 0x000fe400078e00d0 */
[----:B------:R-:W-:Y:S01]  /*21230*/  IMAD.MOV.U32 R17, RZ, RZ, R210 ;  /* 0x000000ffff117224 */ /* 0x000fe200078e00d2 */
[----:B------:R-:W-:Y:S01]  /*21240*/  STL [R1+0x1120], R244 ;  /* 0x001120f401007387 */ /* 0x000fe20000100800 */
[----:B------:R-:W-:-:S03]  /*21250*/  IMAD.MOV.U32 R12, RZ, RZ, R212 ;  /* 0x000000ffff0c7224 */ /* 0x000fc600078e00d4 */
[----:B------:R-:W-:Y:S01]  /*21260*/  STL [R1+0x111c], R237 ;  /* 0x00111ced01007387 */ /* 0x000fe20000100800 */
[----:B------:R-:W-:-:S03]  /*21270*/  IMAD.MOV.U32 R13, RZ, RZ, R214 ;  /* 0x000000ffff0d7224 */ /* 0x000fc600078e00d6 */
[----:B------:R-:W-:Y:S01]  /*21280*/  STL [R1+0x1118], R245 ;  /* 0x001118f501007387 */ /* 0x000fe20000100800 */
[----:B------:R-:W-:-:S03]  /*21290*/  IMAD.MOV.U32 R5, RZ, RZ, R222 ;  /* 0x000000ffff057224 */ /* 0x000fc600078e00de */
[----:B------:R-:W-:Y:S04]  /*212a0*/  STL [R1+0x1114], R252 ;  /* 0x001114fc01007387 */ /* 0x000fe80000100800 */
[----:B------:R-:W-:Y:S04]  /*212b0*/  STL [R1+0x1110], R20 ;  /* 0x0011101401007387 */ /* 0x000fe80000100800 */
[----:B------:R-:W-:Y:S04]  /*212c0*/  STL [R1+0x110c], R16 ;  /* 0x00110c1001007387 */ /* 0x000fe80000100800 */
[----:B------:R-:W-:Y:S04]  /*212d0*/  STL [R1+0x1108], R17 ;  /* 0x0011081101007387 */ /* 0x000fe80000100800 */
[----:B------:R-:W-:Y:S04]  /*212e0*/  STL [R1+0x1104], R12 ;  /* 0x0011040c01007387 */ /* 0x000fe80000100800 */
[----:B------:R-:W-:Y:S04]  /*212f0*/  STL [R1+0x1100], R13 ;  /* 0x0011000d01007387 */ /* 0x000fe80000100800 */
[----:B------:R-:W-:Y:S01]  /*21300*/  STL [R1+0x10fc], R5 ;  /* 0x0010fc0501007387 */ /* 0x000fe20000100800 */
[----:B------:R-:W-:-:S02]  /*21310*/  WARPGROUP.DEPBAR.LE gsb0, 0x0 ;  /* 0x00008000000079c5 */ /* 0x000fc40000010000 */
[----:B------:R-:W-:-:S06]  /*21320*/  WARPGROUP.ARRIVE ;  /* 0x00000000000079c5 */ /* 0x000fcc0000000000 */
[----:B------:R-:W-:Y:S03]  /*21330*/  HGMMA.64x256x16.F32.BF16 R24, gdesc[UR12].tnspA, R24, gsb0 ;  /* 0x23e000000c1879f0 */ /* 0x000fe60008001818 */
[----:B------:R-:W-:Y:S02]  /*21340*/  WARPGROUP.DEPBAR.LE gsb0, 0x0 ;  /* 0x00008000000079c5 */ /* 0x000fe40000010000 */
        /* <DEDUP_REMOVED lines=61> */
[----:B-1----:R-:W-:-:S03]  /*21720*/  IMAD.MOV.U32 R153, RZ, RZ, R50 ;  /* 0x000000ffff997224 */ /* 0x002fc600078e0032 */
[----:B------:R-:W-:Y:S01]  /*21730*/  STL.64 [R1+0x3e8], R146 ;  /* 0x0003e89201007387 */ /* 0x000fe20000100a00 */
[----:B------:R-:W-:-:S03]  /*21740*/  IMAD.MOV.U32 R152, RZ, RZ, R48 ;  /* 0x000000ffff987224 */ /* 0x000fc600078e0030 */
[----:B------:R-:W-:Y:S04]  /*21750*/  STL.64 [R1+0x3f0], R148 ;  /* 0x0003f09401007387 */ /* 0x000fe80000100a00 */
[----:B------:R0:W-:Y:S04]  /*21760*/  STL.64 [R1+0x3f8], R150 ;  /* 0x0003f89601007387 */ /* 0x0001e80000100a00 */
[----:B0-----:R-:W2:Y:S04]  /*21770*/  LDL.LU R151, [R1+0x13f0] ;  /* 0x0013f00001977983 */ /* 0x001ea80000300800 */
[----:B------:R-:W3:Y:S04]  /*21780*/  LDL.LU.64 R50, [R1+0x13e8] ;  /* 0x0013e80001327983 */ /* 0x000ee80000300a00 */
[----:B------:R-:W4:Y:S04]  /*21790*/  LDL.LU.64 R48, [R1+0x13e0] ;  /* 0x0013e00001307983 */ /* 0x000f280000300a00 */
        /* <DEDUP_REMOVED lines=12> */
[----:B------:R-:W-:-:S02]  /*21860*/  IMAD.MOV.U32 R225, RZ, RZ, R123 ;  /* 0x000000ffffe17224 */ /* 0x000fc400078e007b */
[----:B------:R-:W-:Y:S02]  /*21870*/  IMAD.MOV.U32 R226, RZ, RZ, R124 ;  /* 0x000000ffffe27224 */ /* 0x000fe400078e007c */
[----:B------:R-:W-:Y:S02]  /*21880*/  IMAD.MOV.U32 R227, RZ, RZ, R125 ;  /* 0x000000ffffe37224 */ /* 0x000fe400078e007d */
[----:B------:R-:W-:Y:S01]  /*21890*/  IMAD.MOV.U32 R228, RZ, RZ, R126 ;  /* 0x000000ffffe47224 */ /* 0x000fe200078e007e */
[----:B------:R-:W-:Y:S01]  /*218a0*/  STL [R1+0x1170], R225 ;  /* 0x001170e101007387 */ /* 0x000fe20000100800 */
[----:B------:R-:W-:Y:S02]  /*218b0*/  IMAD.MOV.U32 R229, RZ, RZ, R127 ;  /* 0x000000ffffe57224 */ /* 0x000fe400078e007f */
[----:B------:R-:W-:Y:S01]  /*218c0*/  IMAD.MOV.U32 R230, RZ, RZ, R128 ;  /* 0x000000ffffe67224 */ /* 0x000fe200078e0080 */
[----:B------:R-:W-:Y:S01]  /*218d0*/  STL [R1+0x116c], R226 ;  /* 0x00116ce201007387 */ /* 0x000fe20000100800 */
[----:B------:R-:W-:-:S02]  /*218e0*/  IMAD.MOV.U32 R231, RZ, RZ, R129 ;  /* 0x000000ffffe77224 */ /* 0x000fc400078e0081 */
[----:B------:R-:W-:Y:S01]  /*218f0*/  IMAD.MOV.U32 R232, RZ, RZ, R130 ;  /* 0x000000ffffe87224 */ /* 0x000fe200078e0082 */
[----:B------:R-:W-:Y:S01]  /*21900*/  STL [R1+0x1168], R227 ;  /* 0x001168e301007387 */ /* 0x000fe20000100800 */
[----:B------:R-:W-:Y:S02]  /*21910*/  IMAD.MOV.U32 R233, RZ, RZ, R131 ;  /* 0x000000ffffe97224 */ /* 0x000fe400078e0083 */
[----:B------:R-:W-:Y:S01]  /*21920*/  IMAD.MOV.U32 R234, RZ, RZ, R132 ;  /* 0x000000ffffea7224 */ /* 0x000fe200078e0084 */
[----:B------:R-:W-:Y:S01]  /*21930*/  STL [R1+0x115c], R228 ;  /* 0x00115ce401007387 */ /* 0x000fe20000100800 */
[----:B------:R-:W-:-:S03]  /*21940*/  IMAD.MOV.U32 R235, RZ, RZ, R133 ;  /* 0x000000ffffeb7224 */ /* 0x000fc600078e0085 */
[----:B------:R-:W-:Y:S04]  /*21950*/  STL [R1+0x1158], R229 ;  /* 0x001158e501007387 */ /* 0x000fe80000100800 */
[----:B------:R-:W-:Y:S04]  /*21960*/  STL [R1+0x1154], R230 ;  /* 0x001154e601007387 */ /* 0x000fe80000100800 */
[----:B------:R-:W-:Y:S01]  /*21970*/  STL [R1+0x1150], R231 ;  /* 0x001150e701007387 */ /* 0x000fe20000100800 */
[----:B------:R-:W-:-:S03]  /*21980*/  IMAD.MOV.U32 R10, RZ, RZ, R3 ;  /* 0x000000ffff0a7224 */ /* 0x000fc600078e0003 */
[----:B------:R-:W-:Y:S04]  /*21990*/  STL [R1+0x114c], R232 ;  /* 0x00114ce801007387 */ /* 0x000fe80000100800 */
[----:B------:R-:W-:Y:S04]  /*219a0*/  STL [R1+0x1148], R233 ;  /* 0x001148e901007387 */ /* 0x000fe80000100800 */
[----:B------:R-:W-:Y:S04]  /*219b0*/  STL [R1+0x1144], R234 ;  /* 0x001144ea01007387 */ /* 0x000fe80000100800 */
[----:B------:R3:W-:Y:S01]  /*219c0*/  STL [R1+0x1140], R235 ;  /* 0x001140eb01007387 */ /* 0x0007e20000100800 */
[----:B------:R-:W-:-:S02]  /*219d0*/  IMAD.MOV.U32 R155, RZ, RZ, R53 ;  /* 0x000000ffff9b7224 */ /* 0x000fc400078e0035 */
[----:B------:R-:W-:Y:S02]  /*219e0*/  IMAD.MOV.U32 R154, RZ, RZ, R52 ;  /* 0x000000ffff9a7224 */ /* 0x000fe400078e0034 */
[----:B------:R-:W-:Y:S02]  /*219f0*/  IMAD.MOV.U32 R157, RZ, RZ, R55 ;  /* 0x000000ffff9d7224 */ /* 0x000fe400078e0037 */
[----:B------:R-:W-:Y:S02]  /*21a00*/  IMAD.MOV.U32 R156, RZ, RZ, R54 ;  /* 0x000000ffff9c7224 */ /* 0x000fe400078e0036 */
[----:B------:R-:W-:Y:S02]  /*21a10*/  IMAD.MOV.U32 R159, RZ, RZ, R57 ;  /* 0x000000ffff9f7224 */ /* 0x000fe400078e0039 */
[----:B------:R-:W-:Y:S02]  /*21a20*/  IMAD.MOV.U32 R158, RZ, RZ, R56 ;  /* 0x000000ffff9e7224 */ /* 0x000fe400078e0038 */
        /* <DEDUP_REMOVED lines=71> */
[----:B---3--:R-:W-:Y:S02]  /*21ea0*/  IMAD.MOV.U32 R235, RZ, RZ, R51 ;  /* 0x000000ffffeb7224 */ /* 0x008fe400078e0033 */
[----:B------:R-:W-:-:S02]  /*21eb0*/  IMAD.MOV.U32 R234, RZ, RZ, R50 ;  /* 0x000000ffffea7224 */ /* 0x000fc400078e0032 */
[----:B----4-:R-:W-:Y:S02]  /*21ec0*/  IMAD.MOV.U32 R233, RZ, RZ, R49 ;  /* 0x000000ffffe97224 */ /* 0x010fe400078e0031 */
[----:B------:R-:W-:Y:S02]  /*21ed0*/  IMAD.MOV.U32 R232, RZ, RZ, R48 ;  /* 0x000000ffffe87224 */ /* 0x000fe400078e0030 */
[----:B--2---:R-:W-:Y:S02]  /*21ee0*/  IMAD.MOV.U32 R231, RZ, RZ, R47 ;  /* 0x000000ffffe77224 */ /* 0x004fe400078e002f */
        /* <DEDUP_REMOVED lines=23> */
[----:B------:R-:W2:Y:S04]  /*22060*/  LDL.LU.64 R24, [R1] ;  /* 0x0000000001187983 */ /* 0x000ea80000300a00 */
        /* <DEDUP_REMOVED lines=82> */
[----:B------:R-:W-:Y:S04]  /*22590*/  STL [R1+0x113c], R240 ;  /* 0x00113cf001007387 */ /* 0x000fe80000100800 */
[----:B------:R-:W-:Y:S04]  /*225a0*/  STL [R1+0x1138], R241 ;  /* 0x001138f101007387 */ /* 0x000fe80000100800 */
[----:B------:R-:W-:Y:S04]  /*225b0*/  STL [R1+0x1134], R242 ;  /* 0x001134f201007387 */ /* 0x000fe80000100800 */
[----:B------:R0:W-:Y:S04]  /*225c0*/  STL [R1+0x1130], R243 ;  /* 0x001130f301007387 */ /* 0x0001e80000100800 */
[----:B------:R1:W-:Y:S04]  /*225d0*/  STL [R1+0x112c], R248 ;  /* 0x00112cf801007387 */ /* 0x0003e80000100800 */
[----:B------:R-:W-:Y:S01]  /*225e0*/  STL [R1+0x1128], R249 ;  /* 0x001128f901007387 */ /* 0x000fe20000100800 */
[----:B------:R-:W-:-:S02]  /*225f0*/  WARPGROUP.DEPBAR.LE gsb0, 0x0 ;  /* 0x00008000000079c5 */ /* 0x000fc40000010000 */
[----:B------:R-:W-:-:S06]  /*22600*/  WARPGROUP.ARRIVE ;  /* 0x00000000000079c5 */ /* 0x000fcc0000000000 */
[----:B------:R-:W-:Y:S01]  /*22610*/  HGMMA.64x256x16.F32.BF16 R24, gdesc[UR32].tnspA, R24, gsb0 ;  /* 0x23e00000201879f0 */ /* 0x000fe20008001818 */
[----:B------:R-:W-:Y:S02]  /*22620*/  IMAD.MOV.U32 R16, RZ, RZ, R250 ;  /* 0x000000ffff107224 */ /* 0x000fe400078e00fa */
[----:B0-----:R-:W-:Y:S02]  /*22630*/  IMAD.MOV.U32 R243, RZ, RZ, R251 ;  /* 0x000000fffff37224 */ /* 0x001fe400078e00fb */
        /* <DEDUP_REMOVED lines=9> */
[----:B-1----:R-:W-:-:S02]  /*226d0*/  IMAD.MOV.U32 R248, RZ, RZ, R19 ;  /* 0x000000fffff87224 */ /* 0x002fc400078e0013 */
[----:B------:R-:W-:Y:S02]  /*226e0*/  IMAD.MOV.U32 R245, RZ, RZ, R18 ;  /* 0x000000fffff57224 */ /* 0x000fe400078e0012 */
[----:B------:R-:W-:Y:S02]  /*226f0*/  IMAD.MOV.U32 R240, RZ, RZ, R23 ;  /* 0x000000fffff07224 */ /* 0x000fe400078e0017 */
[----:B------:R-:W-:Y:S02]  /*22700*/  IMAD.MOV.U32 R17, RZ, RZ, R22 ;  /* 0x000000ffff117224 */ /* 0x000fe400078e0016 */
[----:B------:R-:W-:Y:S02]  /*22710*/  IMAD.MOV.U32 R241, RZ, RZ, R239 ;  /* 0x000000fffff17224 */ /* 0x000fe400078e00ef */
[----:B------:R-:W-:Y:S02]  /*22720*/  IMAD.MOV.U32 R242, RZ, RZ, R247 ;  /* 0x000000fffff27224 */ /* 0x000fe400078e00f7 */
[----:B------:R-:W-:-:S02]  /*22730*/  IMAD.MOV.U32 R252, RZ, RZ, R238 ;  /* 0x000000fffffc7224 */ /* 0x000fc400078e00ee */
[----:B------:R-:W-:Y:S01]  /*22740*/  IMAD.MOV.U32 R20, RZ, RZ, R246 ;  /* 0x000000ffff147224 */ /* 0x000fe200078e00f6 */
[----:B------:R-:W-:Y:S02]  /*22750*/  WARPGROUP.DEPBAR.LE gsb0, 0x0 ;  /* 0x00008000000079c5 */ /* 0x000fe40000010000 */
[----:B------:R-:W-:Y:S04]  /*22760*/  STL.64 [R1], R24 ;  /* 0x0000001801007387 */ /* 0x000fe80000100a00 */
        /* <DEDUP_REMOVED lines=59> */
[----:B------:R-:W-:-:S03]  /*22b20*/  IMAD.MOV.U32 R251, RZ, RZ, R151 ;  /* 0x000000fffffb7224 */ /* 0x000fc600078e0097 */
[----:B------:R-:W-:Y:S01]  /*22b30*/  STL.64 [R1+0x1e0], R144 ;  /* 0x0001e09001007387 */ /* 0x000fe20000100a00 */
[----:B------:R-:W-:-:S03]  /*22b40*/  IMAD.MOV.U32 R250, RZ, RZ, R150 ;  /* 0x000000fffffa7224 */ /* 0x000fc600078e0096 */
[----:B------:R-:W-:Y:S04]  /*22b50*/  STL.64 [R1+0x1e8], R146 ;  /* 0x0001e89201007387 */ /* 0x000fe80000100a00 */
[----:B------:R-:W-:Y:S04]  /*22b60*/  STL.64 [R1+0x1f0], R148 ;  /* 0x0001f09401007387 */ /* 0x000fe80000100a00 */
[----:B------:R0:W-:Y:S01]  /*22b70*/  STL.64 [R1+0x1f8], R150 ;  /* 0x0001f89601007387 */ /* 0x0001e20000100a00 */
[----:B------:R-:W-:Y:S02]  /*22b80*/  IMAD.MOV.U32 R7, RZ, RZ, R138 ;  /* 0x000000ffff077224 */ /* 0x000fe400078e008a */
[----:B------:R-:W-:-:S02]  /*22b90*/  IMAD.MOV.U32 R6, RZ, RZ, R136 ;  /* 0x000000ffff067224 */ /* 0x000fc400078e0088 */
[----:B------:R-:W-:Y:S01]  /*22ba0*/  IMAD.MOV.U32 R11, RZ, RZ, R134 ;  /* 0x000000ffff0b7224 */ /* 0x000fe200078e0086 */
[----:B0-----:R-:W2:Y:S04]  /*22bb0*/  LDL.LU.64 R150, [R1+0x1378] ;  /* 0x0013780001967983 */ /* 0x001ea80000300a00 */
        /* <DEDUP_REMOVED lines=74> */
[----:B------:R-:W3:Y:S01]  /*23060*/  LDL R249, [R1+0x10bc] ;  /* 0x0010bc0001f97983 */ /* 0x000ee20000100800 */
[----:B------:R-:W-:-:S05]  /*23070*/  VIADD R248, R248, 0x1 ;  /* 0x00000001f8f87836 */ /* 0x000fca0000000000 */
[----:B------:R0:W-:Y:S01]  /*23080*/  STL [R1+0x6b4], R248 ;  /* 0x0006b4f801007387 */ /* 0x0001e20000100800 */
[----:B---3--:R-:W-:-:S03]  /*23090*/  ISETP.NE.U32.AND P0, PT, R248, R249, PT ;  /* 0x000000f9f800720c */ /* 0x008fc60003f05070 */
[----:B0-----:R-:W3:Y:S04]  /*230a0*/  LDL.LU R248, [R1+0xc8c] ;  /* 0x000c8c0001f87983 */ /* 0x001ee80000300800 */
[----:B------:R-:W4:Y:S01]  /*230b0*/  LDL.LU R249, [R1+0xc84] ;  /* 0x000c840001f97983 */ /* 0x000f220000300800 */
[----:B---3--:R-:W-:-:S05]  /*230c0*/  IADD3 R248, P1, R248, R21, RZ ;  /* 0x00000015f8f87210 */ /* 0x008fca0007f3e0ff */
[----:B------:R0:W-:Y:S04]  /*230d0*/  STL [R1+0xc8c], R248 ;  /* 0x000c8cf801007387 */ /* 0x0001e80000100800 */
[----:B0-----:R-:W3:Y:S01]  /*230e0*/  LDL.LU R248, [R1+0xc7c] ;  /* 0x000c7c0001f87983 */ /* 0x001ee20000300800 */
[-C--:B----4-:R-:W-:Y:S02]  /*230f0*/  IADD3 R249, P2, R249, R21.reuse, RZ ;  /* 0x00000015f9f97210 */ /* 0x090fe40007f5e0ff */
[-C--:B------:R-:W-:Y:S02]  /*23100*/  IADD3 R8, P4, R8, R21.reuse, RZ ;  /* 0x0000001508087210 */ /* 0x080fe40007f9e0ff */
[-C--:B------:R-:W-:Y:S01]  /*23110*/  IADD3 R2, P5, R2, R21.reuse, RZ ;  /* 0x0000001502027210 */ /* 0x080fe20007fbe0ff */
[----:B------:R-:W-:Y:S04]  /*23120*/  STL [R1+0xc84], R249 ;  /* 0x000c84f901007387 */ /* 0x000fe80000100800 */
[----:B------:R0:W-:Y:S04]  /*23130*/  STL [R1+0xc74], R8 ;  /* 0x000c740801007387 */ /* 0x0001e80000100800 */
[----:B0-----:R-:W4:Y:S01]  /*23140*/  LDL.LU R8, [R1+0x1178] ;  /* 0x0011780001087983 */ /* 0x001f220000300800 */
[----:B---3--:R-:W-:-:S05]  /*23150*/  IADD3 R248, P3, R248, R21, RZ ;  /* 0x00000015f8f87210 */ /* 0x008fca0007f7e0ff */
[----:B------:R-:W-:Y:S04]  /*23160*/  STL [R1+0xc7c], R248 ;  /* 0x000c7cf801007387 */ /* 0x000fe80000100800 */
[----:B------:R0:W-:Y:S04]  /*23170*/  STL [R1+0xc6c], R2 ;  /* 0x000c6c0201007387 */ /* 0x0001e80000100800 */
[----:B0-----:R-:W4:Y:S04]  /*23180*/  LDL.LU R2, [R1+0x1174] ;  /* 0x0011740001027983 */ /* 0x001f280000300800 */
[----:B------:R-:W3:Y:S01]  /*23190*/  LDL.LU R248, [R1+0xc64] ;  /* 0x000c640001f87983 */ /* 0x000ee20000300800 */
[----:B------:R-:W-:-:S03]  /*231a0*/  IADD3 R9, P6, R9, R21, RZ ;  /* 0x0000001509097210 */ /* 0x000fc60007fde0ff */
[----:B------:R-:W2:Y:S02]  /*231b0*/  LDL.LU R249, [R1+0xc88] ;  /* 0x000c880001f97983 */ /* 0x000ea40000300800 */
[----:B----4-:R-:W-:Y:S01]  /*231c0*/  IMAD.X R8, R8, 0x1, R2, P6 ;  /* 0x0000000108087824 */ /* 0x010fe200030e0602 */
[----:B---3--:R-:W-:-:S05]  /*231d0*/  IADD3 R248, P6, R248, R21, RZ ;  /* 0x00000015f8f87210 */ /* 0x008fca0007fde0ff */
[----:B------:R0:W-:Y:S04]  /*231e0*/  STL [R1+0xc64], R248 ;  /* 0x000c64f801007387 */ /* 0x0001e80000100800 */
[----:B0-----:R-:W3:Y:S01]  /*231f0*/  LDL.LU R248, [R1+0xc5c] ;  /* 0x000c5c0001f87983 */ /* 0x001ee20000300800 */
[----:B--2---:R-:W-:-:S05]  /*23200*/  IMAD.X R249, R249, 0x1, R2, P1 ;  /* 0x00000001f9f97824 */ /* 0x004fca00008e0602 */
[----:B------:R0:W-:Y:S04]  /*23210*/  STL [R1+0xc88], R249 ;  /* 0x000c88f901007387 */ /* 0x0001e80000100800 */
[----:B0-----:R-:W2:Y:S01]  /*23220*/  LDL.LU R249, [R1+0xc80] ;  /* 0x000c800001f97983 */ /* 0x001ea20000300800 */
        /* <DEDUP_REMOVED lines=327> */
[--C-:B--2---:R-:W-:Y:S02]  /*246a0*/  IMAD.X R249, R249, 0x1, R2.reuse, P2 ;  /* 0x00000001f9f97824 */ /* 0x104fe400010e0602 */
[----:B------:R-:W-:-:S03]  /*246b0*/  IMAD.X R225, R225, 0x1, R2, P3 ;  /* 0x00000001e1e17824 */ /* 0x000fc600018e0602 */
[----:B------:R-:W-:Y:S04]  /*246c0*/  STL [R1+0xad0], R249 ;  /* 0x000ad0f901007387 */ /* 0x000fe80000100800 */
[----:B------:R0:W-:Y:S01]  /*246d0*/  STL [R1+0xac8], R225 ;  /* 0x000ac8e101007387 */ /* 0x0001e20000100800 */
[----:B---3--:R-:W-:-:S05]  /*246e0*/  IADD3 R248, P2, R248, R21, RZ ;  /* 0x00000015f8f87210 */ /* 0x008fca0007f5e0ff */
[----:B------:R1:W-:Y:S04]  /*246f0*/  STL [R1+0xaa4], R248 ;  /* 0x000aa4f801007387 */ /* 0x0003e80000100800 */
[----:B0-----:R-:W2:Y:S04]  /*24700*/  LDL.LU R225, [R1+0xa9c] ;  /* 0x000a9c0001e17983 */ /* 0x001ea80000300800 */
[----:B------:R-:W3:Y:S04]  /*24710*/  LDL.LU R249, [R1+0xac0] ;  /* 0x000ac00001f97983 */ /* 0x000ee80000300800 */
[----:B-1----:R-:W4:Y:S01]  /*24720*/  LDL.LU R248, [R1+0x10ac] ;  /* 0x0010ac0001f87983 */ /* 0x002f220000300800 */
[----:B--2---:R-:W-:Y:S01]  /*24730*/  IADD3 R225, P3, R225, R21, RZ ;  /* 0x00000015e1e17210 */ /* 0x004fe20007f7e0ff */
[----:B---3--:R-:W-:-:S04]  /*24740*/  IMAD.X R249, R249, 0x1, R2, P4 ;  /* 0x00000001f9f97824 */ /* 0x008fc800020e0602 */
[----:B------:R0:W-:Y:S01]  /*24750*/  STL [R1+0xa9c], R225 ;  /* 0x000a9ce101007387 */ /* 0x0001e20000100800 */
[----:B----4-:R-:W-:-:S03]  /*24760*/  IADD3 R248, P4, R248, UR5, RZ ;  /* 0x00000005f8f87c10 */ /* 0x010fc6000ff9e0ff */
[----:B0-----:R0:W5:Y:S04]  /*24770*/  LDL.LU R225, [R1+0x1170] ;  /* 0x0011700001e17983 */ /* 0x0011680000300800 */
[----:B------:R-:W2:Y:S04]  /*24780*/  LDL.LU R21, [R1+0xab8] ;  /* 0x000ab80001157983 */ /* 0x000ea80000300800 */
[----:B------:R1:W-:Y:S04]  /*24790*/  STL [R1+0xac0], R249 ;  /* 0x000ac0f901007387 */ /* 0x0003e80000100800 */
[----:B------:R3:W-:Y:S04]  /*247a0*/  STL [R1+0x10ac], R248 ;  /* 0x0010acf801007387 */ /* 0x0007e80000100800 */
[----:B-1----:R-:W4:Y:S04]  /*247b0*/  LDL.LU R249, [R1+0xca8] ;  /* 0x000ca80001f97983 */ /* 0x002f280000300800 */
[----:B---3--:R-:W3:Y:S01]  /*247c0*/  LDL.LU R248, [R1+0xab0] ;  /* 0x000ab00001f87983 */ /* 0x008ee20000300800 */
[----:B--2---:R-:W-:-:S05]  /*247d0*/  IMAD.X R21, R21, 0x1, R2, P5 ;  /* 0x0000000115157824 */ /* 0x004fca00028e0602 */
[----:B------:R1:W-:Y:S01]  /*247e0*/  STL [R1+0xab8], R21 ;  /* 0x000ab81501007387 */ /* 0x0003e20000100800 */
[----:B----4-:R-:W-:-:S03]  /*247f0*/  IADD3 R249, P5, R249, UR5, RZ ;  /* 0x00000005f9f97c10 */ /* 0x010fc6000ffbe0ff */
[----:B-1----:R-:W2:Y:S01]  /*24800*/  LDL.LU R21, [R1+0x10a4] ;  /* 0x0010a40001157983 */ /* 0x002ea20000300800 */
[----:B---3--:R-:W-:-:S03]  /*24810*/  IMAD.X R248, R248, 0x1, R2, P6 ;  /* 0x00000001f8f87824 */ /* 0x008fc600030e0602 */
[----:B------:R1:W-:Y:S04]  /*24820*/  STL [R1+0xca8], R249 ;  /* 0x000ca8f901007387 */ /* 0x0003e80000100800 */
[----:B------:R3:W-:Y:S04]  /*24830*/  STL [R1+0xab0], R248 ;  /* 0x000ab0f801007387 */ /* 0x0007e80000100800 */
[----:B-1----:R-:W4:Y:S04]  /*24840*/  LDL.LU R249, [R1+0xaa8] ;  /* 0x000aa80001f97983 */ /* 0x002f280000300800 */
[----:B---3--:R-:W3:Y:S01]  /*24850*/  LDL.LU R248, [R1+0x10a0] ;  /* 0x0010a00001f87983 */ /* 0x008ee20000300800 */
[----:B--2---:R-:W-:-:S05]  /*24860*/  IADD3 R21, P6, R21, UR5, RZ ;  /* 0x0000000515157c10 */ /* 0x004fca000ffde0ff */
[----:B------:R1:W-:Y:S01]  /*24870*/  STL [R1+0x10a4], R21 ;  /* 0x0010a41501007387 */ /* 0x0003e20000100800 */
[----:B----4-:R-:W-:-:S03]  /*24880*/  IMAD.X R249, R249, 0x1, R2, P1 ;  /* 0x00000001f9f97824 */ /* 0x010fc600008e0602 */
[----:B-1----:R-:W2:Y:S01]  /*24890*/  LDL.LU R21, [R1+0xaa0] ;  /* 0x000aa00001157983 */ /* 0x002ea20000300800 */
[----:B---3--:R-:W-:-:S03]  /*248a0*/  IADD3 R248, P1, R248, UR5, RZ ;  /* 0x00000005f8f87c10 */ /* 0x008fc6000ff3e0ff */
        /* <DEDUP_REMOVED lines=15> */
[----:B----4-:R-:W-:-:S03]  /*249a0*/  IADD3.X R249, R249, UR4, RZ, P4, !PT ;  /* 0x00000004f9f97c10 */ /* 0x010fc6000a7fe4ff */
[----:B-1----:R-:W2:Y:S01]  /*249b0*/  LDL.LU R21, [R1+0xa94] ;  /* 0x000a940001157983 */ /* 0x002ea20000300800 */
[----:B---3--:R-:W-:-:S03]  /*249c0*/  IADD3 R248, P4, R248, UR5, RZ ;  /* 0x00000005f8f87c10 */ /* 0x008fc6000ff9e0ff */
[----:B------:R1:W-:Y:S04]  /*249d0*/  STL [R1+0x10a8], R249 ;  /* 0x0010a8f901007387 */ /* 0x0003e80000100800 */
[----:B------:R3:W-:Y:S04]  /*249e0*/  STL [R1+0x1094], R248 ;  /* 0x001094f801007387 */ /* 0x0007e80000100800 */
[----:B-1----:R-:W4:Y:S04]  /*249f0*/  LDL.LU R249, [R1+0x1090] ;  /* 0x0010900001f97983 */ /* 0x002f280000300800 */
[----:B---3--:R-:W3:Y:S01]  /*24a00*/  LDL.LU R248, [R1+0xca4] ;  /* 0x000ca40001f87983 */ /* 0x008ee20000300800 */
[----:B--2---:R-:W-:-:S05]  /*24a10*/  IADD3.X R21, R21, UR4, RZ, P5, !PT ;  /* 0x0000000415157c10 */ /* 0x004fca000affe4ff */
[----:B------:R1:W-:Y:S01]  /*24a20*/  STL [R1+0xa94], R21 ;  /* 0x000a941501007387 */ /* 0x0003e20000100800 */
[----:B----4-:R-:W-:-:S03]  /*24a30*/  IADD3 R249, P5, R249, UR5, RZ ;  /* 0x00000005f9f97c10 */ /* 0x010fc6000ffbe0ff */
[----:B-1----:R-:W2:Y:S01]  /*24a40*/  LDL.LU R21, [R1+0x108c] ;  /* 0x00108c0001157983 */ /* 0x002ea20000300800 */
[----:B---3--:R-:W-:-:S03]  /*24a50*/  IADD3.X R248, R248, UR4, RZ, P6, !PT ;  /* 0x00000004f8f87c10 */ /* 0x008fc6000b7fe4ff */
        /* <DEDUP_REMOVED lines=491> */
[----:B------:R-:W-:Y:S01]  /*26910*/  STL [R1+0xe04], R21 ;  /* 0x000e041501007387 */ /* 0x000fe20000100800 */
[----:B----4-:R-:W-:Y:S02]  /*26920*/  IADD3.X R249, R249, UR4, RZ, P4, !PT ;  /* 0x00000004f9f97c10 */ /* 0x010fe4000a7fe4ff */
[----:B---3--:R-:W-:-:S03]  /*26930*/  IADD3 R248, P4, R248, UR5, RZ ;  /* 0x00000005f8f87c10 */ /* 0x008fc6000ff9e0ff */
[----:B------:R1:W-:Y:S04]  /*26940*/  STL [R1+0xe28], R249 ;  /* 0x000e28f901007387 */ /* 0x0003e80000100800 */
[----:B-1----:R-:W2:Y:S04]  /*26950*/  LDL.LU R249, [R1+0xe20] ;  /* 0x000e200001f97983 */ /* 0x002ea80000300800 */
[----:B------:R1:W-:Y:S04]  /*26960*/  STL [R1+0xdfc], R248 ;  /* 0x000dfcf801007387 */ /* 0x0003e80000100800 */
[----:B-1----:R-:W3:Y:S01]  /*26970*/  LDL.LU R248, [R1+0xdf4] ;  /* 0x000df40001f87983 */ /* 0x002ee20000300800 */
[----:B--2---:R-:W-:-:S05]  /*26980*/  IADD3.X R249, R249, UR4, RZ, P5, !PT ;  /* 0x00000004f9f97c10 */ /* 0x004fca000affe4ff */
[----:B------:R1:W-:Y:S01]  /*26990*/  STL [R1+0xe20], R249 ;  /* 0x000e20f901007387 */ /* 0x0003e20000100800 */
[----:B---3--:R-:W-:-:S03]  /*269a0*/  IADD3 R248, P5, R248, UR5, RZ ;  /* 0x00000005f8f87c10 */ /* 0x008fc6000ffbe0ff */
        /* <DEDUP_REMOVED lines=509> */
[----:B---3--:R-:W-:-:S05]  /*28980*/  IADD3 R248, P6, R248, UR5, RZ ;  /* 0x00000005f8f87c10 */ /* 0x008fca000ffde0ff */
[----:B------:R2:W-:Y:S04]  /*28990*/  STL [R1+0x934], R248 ;  /* 0x000934f801007387 */ /* 0x0005e80000100800 */
[----:B------:R-:W3:Y:S04]  /*289a0*/  LDL.LU R21, [R1+0x958] ;  /* 0x0009580001157983 */ /* 0x000ee80000300800 */
[----:B-1----:R-:W4:Y:S04]  /*289b0*/  LDL.LU R249, [R1+0x92c] ;  /* 0x00092c0001f97983 */ /* 0x002f280000300800 */
[----:B--2---:R-:W2:Y:S01]  /*289c0*/  LDL.LU R248, [R1+0x950] ;  /* 0x0009500001f87983 */ /* 0x004ea20000300800 */
[----:B---3--:R-:W-:-:S02]  /*289d0*/  IADD3.X R21, R21, UR4, RZ, P1, !PT ;  /* 0x0000000415157c10 */ /* 0x008fc40008ffe4ff */
[----:B----4-:R-:W-:-:S03]  /*289e0*/  IADD3 R249, P1, R249, UR5, RZ ;  /* 0x00000005f9f97c10 */ /* 0x010fc6000ff3e0ff */
[----:B------:R1:W-:Y:S01]  /*289f0*/  STL [R1+0x958], R21 ;  /* 0x0009581501007387 */ /* 0x0003e20000100800 */
[----:B--2---:R-:W-:-:S03]  /*28a00*/  IADD3.X R248, R248, UR4, RZ, P2, !PT ;  /* 0x00000004f8f87c10 */ /* 0x004fc600097fe4ff */
[----:B------:R2:W-:Y:S04]  /*28a10*/  STL [R1+0x92c], R249 ;  /* 0x00092cf901007387 */ /* 0x0005e80000100800 */
[----:B------:R3:W-:Y:S04]  /*28a20*/  STL [R1+0x950], R248 ;  /* 0x000950f801007387 */ /* 0x0007e80000100800 */
[----:B-1----:R-:W4:Y:S04]  /*28a30*/  LDL.LU R21, [R1+0x924] ;  /* 0x0009240001157983 */ /* 0x002f280000300800 */
[----:B--2---:R-:W2:Y:S04]  /*28a40*/  LDL.LU R249, [R1+0x948] ;  /* 0x0009480001f97983 */ /* 0x004ea80000300800 */
[----:B---3--:R-:W3:Y:S01]  /*28a50*/  LDL.LU R248, [R1+0x91c] ;  /* 0x00091c0001f87983 */ /* 0x008ee20000300800 */
[----:B----4-:R-:W-:-:S02]  /*28a60*/  IADD3 R21, P2, R21, UR5, RZ ;  /* 0x0000000515157c10 */ /* 0x010fc4000ff5e0ff */
[----:B--2---:R-:W-:-:S03]  /*28a70*/  IADD3.X R249, R249, UR4, RZ, P3, !PT ;  /* 0x00000004f9f97c10 */ /* 0x004fc60009ffe4ff */
[----:B------:R1:W-:Y:S01]  /*28a80*/  STL [R1+0x924], R21 ;  /* 0x0009241501007387 */ /* 0x0003e20000100800 */
[----:B---3--:R-:W-:-:S03]  /*28a90*/  IADD3 R248, P3, R248, UR5, RZ ;  /* 0x00000005f8f87c10 */ /* 0x008fc6000ff7e0ff */
[----:B------:R2:W-:Y:S04]  /*28aa0*/  STL [R1+0x948], R249 ;  /* 0x000948f901007387 */ /* 0x0005e80000100800 */
[----:B------:R3:W-:Y:S04]  /*28ab0*/  STL [R1+0x91c], R248 ;  /* 0x00091cf801007387 */ /* 0x0007e80000100800 */
[----:B-1----:R-:W4:Y:S04]  /*28ac0*/  LDL.LU R21, [R1+0x940] ;  /* 0x0009400001157983 */ /* 0x002f280000300800 */
[----:B--2---:R-:W2:Y:S04]  /*28ad0*/  LDL.LU R249, [R1+0x914] ;  /* 0x0009140001f97983 */ /* 0x004ea80000300800 */
[----:B---3--:R-:W3:Y:S01]  /*28ae0*/  LDL.LU R248, [R1+0x938] ;  /* 0x0009380001f87983 */ /* 0x008ee20000300800 */
[----:B----4-:R-:W-:-:S02]  /*28af0*/  IADD3.X R21, R21, UR4, RZ, P4, !PT ;  /* 0x0000000415157c10 */ /* 0x010fc4000a7fe4ff */
[----:B--2---:R-:W-:-:S03]  /*28b00*/  IADD3 R249, P4, R249, UR5, RZ ;  /* 0x00000005f9f97c10 */ /* 0x004fc6000ff9e0ff */
[----:B------:R1:W-:Y:S01]  /*28b10*/  STL [R1+0x940], R21 ;  /* 0x0009401501007387 */ /* 0x0003e20000100800 */
[----:B---3--:R-:W-:-:S03]  /*28b20*/  IADD3.X R248, R248, UR4, RZ, P5, !PT ;  /* 0x00000004f8f87c10 */ /* 0x008fc6000affe4ff */
        /* <DEDUP_REMOVED lines=331> */
[----:B------:R-:W-:Y:S01]  /*29fe0*/  STL [R1+0x75c], R21 ;  /* 0x00075c1501007387 */ /* 0x000fe20000100800 */
[----:B---3--:R-:W-:-:S03]  /*29ff0*/  IADD3 R248, P6, R248, UR5, RZ ;  /* 0x00000005f8f87c10 */ /* 0x008fc6000ffde0ff */
[----:B------:R-:W-:Y:S04]  /*2a000*/  STL [R1+0x780], R249 ;  /* 0x000780f901007387 */ /* 0x000fe80000100800 */
[----:B------:R1:W-:Y:S02]  /*2a010*/  STL [R1+0x754], R248 ;  /* 0x000754f801007387 */ /* 0x0003e40000100800 */
[----:B-1----:R-:W-:Y:S02]  /*2a020*/  IMAD.MOV.U32 R248, RZ, RZ, R5 ;  /* 0x000000fffff87224 */ /* 0x002fe400078e0005 */
[----:B------:R-:W-:Y:S02]  /*2a030*/  IMAD.MOV.U32 R5, RZ, RZ, R13 ;  /* 0x000000ffff057224 */ /* 0x000fe400078e000d */
[----:B------:R-:W-:-:S02]  /*2a040*/  IMAD.MOV.U32 R13, RZ, RZ, R0 ;  /* 0x000000ffff0d7224 */ /* 0x000fc400078e0000 */
[----:B------:R-:W-:Y:S02]  /*2a050*/  IMAD.MOV.U32 R0, RZ, RZ, R4 ;  /* 0x000000ffff007224 */ /* 0x000fe400078e0004 */
[----:B------:R-:W2:Y:S01]  /*2a060*/  LDL.LU R4, [R1+0x770] ;  /* 0x0007700001047983 */ /* 0x000ea20000300800 */
[----:B------:R-:W-:Y:S02]  /*2a070*/  IADD3.X R226, R226, UR4, RZ, P1, !PT ;  /* 0x00000004e2e27c10 */ /* 0x000fe40008ffe4ff */
[----:B------:R-:W-:Y:S01]  /*2a080*/  IADD3 R227, P1, R227, UR5, RZ ;  /* 0x00000005e3e37c10 */ /* 0x000fe2000ff3e0ff */
[----:B------:R-:W3:Y:S04]  /*2a090*/  LDL.LU R21, [R1+0x744] ;  /* 0x0007440001157983 */ /* 0x000ee80000300800 */
[----:B------:R-:W4:Y:S04]  /*2a0a0*/  LDL.LU R249, [R1+0x768] ;  /* 0x0007680001f97983 */ /* 0x000f280000300800 */
[----:B------:R1:W-:Y:S04]  /*2a0b0*/  STL [R1+0x778], R226 ;  /* 0x000778e201007387 */ /* 0x0003e80000100800 */
[----:B-1----:R0:W5:Y:S04]  /*2a0c0*/  LDL.LU R226, [R1+0x116c] ;  /* 0x00116c0001e27983 */ /* 0x0021680000300800 */
[----:B------:R1:W-:Y:S04]  /*2a0d0*/  STL [R1+0x74c], R227 ;  /* 0x00074ce301007387 */ /* 0x0003e80000100800 */
[----:B-1----:R0:W5:Y:S01]  /*2a0e0*/  LDL.LU R227, [R1+0x1168] ;  /* 0x0011680001e37983 */ /* 0x0021620000300800 */
[----:B--2---:R-:W-:-:S05]  /*2a0f0*/  IADD3.X R4, R4, UR4, RZ, P2, !PT ;  /* 0x0000000404047c10 */ /* 0x004fca00097fe4ff */
[----:B------:R1:W-:Y:S04]  /*2a100*/  STL [R1+0x770], R4 ;  /* 0x0007700401007387 */ /* 0x0003e80000100800 */
[----:B-1----:R-:W2:Y:S01]  /*2a110*/  LDL.LU R4, [R1+0x1164] ;  /* 0x0011640001047983 */ /* 0x002ea20000300800 */
[----:B---3--:R-:W-:Y:S02]  /*2a120*/  IADD3 R21, P2, R21, UR5, RZ ;  /* 0x0000000515157c10 */ /* 0x008fe4000ff5e0ff */
[----:B----4-:R-:W-:-:S03]  /*2a130*/  IADD3.X R249, R249, UR4, RZ, P3, !PT ;  /* 0x00000004f9f97c10 */ /* 0x010fc60009ffe4ff */
[----:B------:R1:W-:Y:S04]  /*2a140*/  STL [R1+0x744], R21 ;  /* 0x0007441501007387 */ /* 0x0003e80000100800 */
[----:B-1----:R-:W3:Y:S04]  /*2a150*/  LDL.LU R21, [R1+0x734] ;  /* 0x0007340001157983 */ /* 0x002ee80000300800 */
[----:B------:R-:W-:Y:S01]  /*2a160*/  STL [R1+0x768], R249 ;  /* 0x000768f901007387 */ /* 0x000fe20000100800 */
[----:B--2---:R-:W-:-:S05]  /*2a170*/  IADD3 R4, P3, R4, UR5, RZ ;  /* 0x0000000504047c10 */ /* 0x004fca000ff7e0ff */
[----:B------:R1:W-:Y:S04]  /*2a180*/  STL [R1+0x73c], R4 ;  /* 0x00073c0401007387 */ /* 0x0003e80000100800 */
[----:B-1----:R-:W2:Y:S01]  /*2a190*/  LDL.LU R4, [R1+0x1160] ;  /* 0x0011600001047983 */ /* 0x002ea20000300800 */
[----:B------:R-:W-:Y:S02]  /*2a1a0*/  IMAD.MOV.U32 R249, RZ, RZ, R5 ;  /* 0x000000fffff97224 */ /* 0x000fe400078e0005 */
[----:B------:R-:W-:Y:S02]  /*2a1b0*/  IMAD.MOV.U32 R5, RZ, RZ, R0 ;  /* 0x000000ffff057224 */ /* 0x000fe400078e0000 */
[----:B------:R-:W-:Y:S02]  /*2a1c0*/  IMAD.MOV.U32 R0, RZ, RZ, R3 ;  /* 0x000000ffff007224 */ /* 0x000fe400078e0003 */
[----:B------:R-:W4:Y:S01]  /*2a1d0*/  LDL.LU R3, [R1+0x72c] ;  /* 0x00072c0001037983 */ /* 0x000f220000300800 */
[----:B--2---:R-:W-:-:S02]  /*2a1e0*/  IADD3.X R4, R4, UR4, RZ, P4, !PT ;  /* 0x0000000404047c10 */ /* 0x004fc4000a7fe4ff */
[----:B---3--:R-:W-:-:S03]  /*2a1f0*/  IADD3 R21, P4, R21, UR5, RZ ;  /* 0x0000000515157c10 */ /* 0x008fc6000ff9e0ff */
[----:B------:R1:W-:Y:S04]  /*2a200*/  STL [R1+0x760], R4 ;  /* 0x0007600401007387 */ /* 0x0003e80000100800 */
[----:B-1----:R-:W2:Y:S04]  /*2a210*/  LDL.LU R4, [R1+0x750] ;  /* 0x0007500001047983 */ /* 0x002ea80000300800 */
[----:B------:R1:W-:Y:S04]  /*2a220*/  STL [R1+0x734], R21 ;  /* 0x0007341501007387 */ /* 0x0003e80000100800 */
[----:B-1----:R-:W3:Y:S01]  /*2a230*/  LDL.LU R21, [R1+0x748] ;  /* 0x0007480001157983 */ /* 0x002ee20000300800 */
[----:B------:R-:W-:-:S02]  /*2a240*/  IADD3.X R228, R228, UR4, RZ, P5, !PT ;  /* 0x00000004e4e47c10 */ /* 0x000fc4000affe4ff */
[----:B----4-:R-:W-:-:S03]  /*2a250*/  IADD3 R3, P5, R3, UR5, RZ ;  /* 0x0000000503037c10 */ /* 0x010fc6000ffbe0ff */
[----:B------:R1:W-:Y:S01]  /*2a260*/  STL [R1+0x758], R228 ;  /* 0x000758e401007387 */ /* 0x0003e20000100800 */
[----:B------:R-:W-:Y:S02]  /*2a270*/  IADD3.X R231, R231, UR4, RZ, P2, !PT ;  /* 0x00000004e7e77c10 */ /* 0x000fe400097fe4ff */
[----:B------:R-:W-:Y:S01]  /*2a280*/  IADD3 R232, P2, R232, UR5, RZ ;  /* 0x00000005e8e87c10 */ /* 0x000fe2000ff5e0ff */
[----:B-1----:R0:W5:Y:S04]  /*2a290*/  LDL.LU R228, [R1+0x115c] ;  /* 0x00115c0001e47983 */ /* 0x0021680000300800 */
[----:B------:R1:W-:Y:S01]  /*2a2a0*/  STL [R1+0x72c], R3 ;  /* 0x00072c0301007387 */ /* 0x0003e20000100800 */
[----:B------:R-:W-:-:S03]  /*2a2b0*/  IADD3.X R233, R233, UR4, RZ, P3, !PT ;  /* 0x00000004e9e97c10 */ /* 0x000fc60009ffe4ff */
[----:B-1----:R-:W4:Y:S01]  /*2a2c0*/  LDL.LU R3, [R1+0x6e0] ;  /* 0x0006e00001037983 */ /* 0x002f220000300800 */
[----:B------:R-:W-:Y:S02]  /*2a2d0*/  IADD3 R234, P3, R234, UR5, RZ ;  /* 0x00000005eaea7c10 */ /* 0x000fe4000ff7e0ff */
[----:B------:R-:W-:Y:S02]  /*2a2e0*/  IADD3.X R235, R235, UR4, RZ, P4, !PT ;  /* 0x00000004ebeb7c10 */ /* 0x000fe4000a7fe4ff */
[----:B------:R-:W-:Y:S02]  /*2a2f0*/  IADD3 R240, P4, R240, UR5, RZ ;  /* 0x00000005f0f07c10 */ /* 0x000fe4000ff9e0ff */
[----:B------:R-:W-:Y:S02]  /*2a300*/  IADD3.X R241, R241, UR4, RZ, P5, !PT ;  /* 0x00000004f1f17c10 */ /* 0x000fe4000affe4ff */
[----:B------:R-:W-:Y:S02]  /*2a310*/  IADD3 R242, P5, R242, UR5, RZ ;  /* 0x00000005f2f27c10 */ /* 0x000fe4000ffbe0ff */
[----:B------:R-:W-:-:S02]  /*2a320*/  IADD3.X R244, R244, UR4, RZ, P2, !PT ;  /* 0x00000004f4f47c10 */ /* 0x000fc400097fe4ff */
[----:B------:R-:W-:Y:S02]  /*2a330*/  IADD3 R237, P2, R237, UR5, RZ ;  /* 0x00000005eded7c10 */ /* 0x000fe4000ff5e0ff */
[----:B------:R-:W-:Y:S02]  /*2a340*/  IADD3.X R245, R245, UR4, RZ, P3, !PT ;  /* 0x00000004f5f57c10 */ /* 0x000fe40009ffe4ff */
[----:B------:R-:W-:Y:S02]  /*2a350*/  IADD3 R252, P3, R252, UR5, RZ ;  /* 0x00000005fcfc7c10 */ /* 0x000fe4000ff7e0ff */
[----:B------:R-:W-:Y:S02]  /*2a360*/  IADD3.X R20, R20, UR4, RZ, P4, !PT ;  /* 0x0000000414147c10 */ /* 0x000fe4000a7fe4ff */
[----:B------:R-:W-:Y:S02]  /*2a370*/  IADD3 R16, P4, R16, UR5, RZ ;  /* 0x0000000510107c10 */ /* 0x000fe4000ff9e0ff */
[----:B------:R-:W-:-:S02]  /*2a380*/  IADD3.X R17, R17, UR4, RZ, P5, !PT ;  /* 0x0000000411117c10 */ /* 0x000fc4000affe4ff */
[----:B------:R-:W-:Y:S02]  /*2a390*/  IADD3 R12, P5, R12, UR5, RZ ;  /* 0x000000050c0c7c10 */ /* 0x000fe4000ffbe0ff */
[----:B--2---:R-:W-:Y:S02]  /*2a3a0*/  IADD3.X R4, R4, UR4, RZ, P6, !PT ;  /* 0x0000000404047c10 */ /* 0x004fe4000b7fe4ff */
[----:B------:R-:W-:-:S03]  /*2a3b0*/  IADD3 R229, P6, R229, UR5, RZ ;  /* 0x00000005e5e57c10 */ /* 0x000fc6000ffde0ff */
[----:B------:R1:W-:Y:S01]  /*2a3c0*/  STL [R1+0x750], R4 ;  /* 0x0007500401007387 */ /* 0x0003e20000100800 */
[----:B---3--:R-:W-:Y:S02]  /*2a3d0*/  IADD3.X R21, R21, UR4, RZ, P1, !PT ;  /* 0x0000000415157c10 */ /* 0x008fe40008ffe4ff */
[----:B------:R-:W-:Y:S01]  /*2a3e0*/  IADD3 R230, P1, R230, UR5, RZ ;  /* 0x00000005e6e67c10 */ /* 0x000fe2000ff3e0ff */
[----:B-1----:R-:W2:Y:S04]  /*2a3f0*/  LDL.LU R4, [R1+0x6d0] ;  /* 0x0006d00001047983 */ /* 0x002ea80000300800 */
[----:B------:R1:W-:Y:S04]  /*2a400*/  STL [R1+0x724], R229 ;  /* 0x000724e501007387 */ /* 0x0003e80000100800 */
[----:B-1----:R0:W5:Y:S04]  /*2a410*/  LDL.LU R229, [R1+0x1158] ;  /* 0x0011580001e57983 */ /* 0x0021680000300800 */
[----:B------:R1:W-:Y:S04]  /*2a420*/  STL [R1+0x748], R21 ;  /* 0x0007481501007387 */ /* 0x0003e80000100800 */
[----:B-1----:R-:W3:Y:S04]  /*2a430*/  LDL.LU R21, [R1+0x6b8] ;  /* 0x0006b80001157983 */ /* 0x002ee80000300800 */
[----:B------:R1:W-:Y:S04]  /*2a440*/  STL [R1+0x71c], R230 ;  /* 0x00071ce601007387 */ /* 0x0003e80000100800 */
[----:B-1----:R0:W5:Y:S04]  /*2a450*/  LDL.LU R230, [R1+0x1154] ;  /* 0x0011540001e67983 */ /* 0x0021680000300800 */
[----:B------:R1:W-:Y:S04]  /*2a460*/  STL [R1+0x740], R231 ;  /* 0x000740e701007387 */ /* 0x0003e80000100800 */
[----:B-1----:R0:W5:Y:S04]  /*2a470*/  LDL.LU R231, [R1+0x1150] ;  /* 0x0011500001e77983 */ /* 0x0021680000300800 */
[----:B------:R1:W-:Y:S01]  /*2a480*/  STL [R1+0x714], R232 ;  /* 0x000714e801007387 */ /* 0x0003e20000100800 */
[----:B------:R-:W-:-:S03]  /*2a490*/  IADD3.X R243, R243, UR4, RZ, P6, !PT ;  /* 0x00000004f3f37c10 */ /* 0x000fc6000b7fe4ff */
[----:B-1----:R0:W5:Y:S04]  /*2a4a0*/  LDL.LU R232, [R1+0x114c] ;  /* 0x00114c0001e87983 */ /* 0x0021680000300800 */
[----:B------:R1:W-:Y:S01]  /*2a4b0*/  STL [R1+0x738], R233 ;  /* 0x000738e901007387 */ /* 0x0003e20000100800 */
[----:B------:R-:W-:-:S03]  /*2a4c0*/  IADD3 R248, P6, R248, UR5, RZ ;  /* 0x00000005f8f87c10 */ /* 0x000fc6000ffde0ff */
[----:B-1----:R0:W5:Y:S04]  /*2a4d0*/  LDL.LU R233, [R1+0x1148] ;  /* 0x0011480001e97983 */ /* 0x0021680000300800 */
[----:B------:R1:W-:Y:S01]  /*2a4e0*/  STL [R1+0x70c], R234 ;  /* 0x00070cea01007387 */ /* 0x0003e20000100800 */
[----:B------:R-:W-:-:S03]  /*2a4f0*/  IADD3.X R249, R249, UR4, RZ, P1, !PT ;  /* 0x00000004f9f97c10 */ /* 0x000fc60008ffe4ff */
[----:B-1----:R0:W5:Y:S04]  /*2a500*/  LDL.LU R234, [R1+0x1144] ;  /* 0x0011440001ea7983 */ /* 0x0021680000300800 */
[----:B------:R1:W-:Y:S01]  /*2a510*/  STL [R1+0x730], R235 ;  /* 0x000730eb01007387 */ /* 0x0003e20000100800 */
[----:B------:R-:W-:-:S03]  /*2a520*/  IADD3 R236, P1, R236, UR5, RZ ;  /* 0x00000005ecec7c10 */ /* 0x000fc6000ff3e0ff */
[----:B-1----:R0:W5:Y:S04]  /*2a530*/  LDL.LU R235, [R1+0x1140] ;  /* 0x0011400001eb7983 */ /* 0x0021680000300800 */
[----:B------:R1:W-:Y:S04]  /*2a540*/  STL [R1+0x704], R240 ;  /* 0x000704f001007387 */ /* 0x0003e80000100800 */
        /* <DEDUP_REMOVED lines=37> */
[----:B-1----:R-:W4:Y:S01]  /*2a7a0*/  LDL.LU R0, [R1+0x10f8] ;  /* 0x0010f80001007983 */ /* 0x002f220000300800 */
[----:B------:R-:W-:Y:S01]  /*2a7b0*/  WARPGROUP.ARRIVE ;  /* 0x00000000000079c5 */ /* 0x000fe20000000000 */
[----:B------:R-:W-:Y:S01]  /*2a7c0*/  UMOV UR8, UR28 ;  /* 0x0000001c00087c82 */ /* 0x000fe20008000000 */
[----:B------:R-:W-:-:S04]  /*2a7d0*/  UMOV UR9, UR29 ;  /* 0x0000001d00097c82 */ /* 0x000fc80008000000 */
[----:B------:R-:W-:Y:S01]  /*2a7e0*/  HGMMA.64x256x16.F32.BF16 R24, gdesc[UR8].tnspA, R24, gsb0 ;  /* 0x23e00000081879f0 */ /* 0x000fe20008001818 */
[----:B------:R-:W-:Y:S01]  /*2a7f0*/  UMOV UR40, UR48 ;  /* 0x0000003000287c82 */ /* 0x000fe20008000000 */
[----:B------:R-:W-:Y:S01]  /*2a800*/  UMOV UR41, UR49 ;  /* 0x0000003100297c82 */ /* 0x000fe20008000000 */
[----:B----4-:R-:W-:-:S05]  /*2a810*/  IADD3 R0, P1, R0, UR5, RZ ;  /* 0x0000000500007c10 */ /* 0x010fca000ff3e0ff */
[----:B------:R1:W-:Y:S04]  /*2a820*/  STL [R1+0x6bc], R0 ;  /* 0x0006bc0001007387 */ /* 0x0003e80000100800 */
[----:B-1----:R-:W4:Y:S01]  /*2a830*/  LDL.LU R0, [R1+0x10f4] ;  /* 0x0010f40001007983 */ /* 0x002f220000300800 */
[----:B------:R-:W-:Y:S02]  /*2a840*/  WARPGROUP.DEPBAR.LE gsb0, 0x0 ;  /* 0x00008000000079c5 */ /* 0x000fe40000010000 */
[----:B------:R-:W-:-:S13]  /*2a850*/  WARPGROUP.ARRIVE ;  /* 0x00000000000079c5 */ /* 0x000fda0000000000 */
[----:B------:R-:W-:Y:S01]  /*2a860*/  HGMMA.64x256x16.F32.BF16 R24, gdesc[UR40].tnspA, R24, gsb0 ;  /* 0x23e00000281879f0 */ /* 0x000fe20008001818 */
[----:B------:R-:W-:Y:S01]  /*2a870*/  UMOV UR44, UR52 ;  /* 0x00000034002c7c82 */ /* 0x000fe20008000000 */
[----:B------:R-:W-:Y:S01]  /*2a880*/  UMOV UR45, UR53 ;  /* 0x00000035002d7c82 */ /* 0x000fe20008000000 */
[----:B------:R-:W-:Y:S02]  /*2a890*/  IADD3.X R3, R3, UR4, RZ, P2, !PT ;  /* 0x0000000403037c10 */ /* 0x000fe400097fe4ff */
[----:B--2---:R-:W-:-:S03]  /*2a8a0*/  IADD3.X R4, R4, UR4, RZ, P4, !PT ;  /* 0x0000000404047c10 */ /* 0x004fc6000a7fe4ff */
[----:B------:R1:W-:Y:S04]  /*2a8b0*/  STL [R1+0x6e0], R3 ;  /* 0x0006e00301007387 */ /* 0x0003e80000100800 */
[----:B-1----:R-:W2:Y:S01]  /*2a8c0*/  LDL.LU R3, [R1+0x10f0] ;  /* 0x0010f00001037983 */ /* 0x002ea20000300800 */
[----:B------:R-:W-:Y:S01]  /*2a8d0*/  UMOV UR12, UR32 ;  /* 0x00000020000c7c82 */ /* 0x000fe20008000000 */
[----:B------:R-:W-:Y:S01]  /*2a8e0*/  UMOV UR13, UR33 ;  /* 0x00000021000d7c82 */ /* 0x000fe20008000000 */
[----:B------:R-:W-:Y:S02]  /*2a8f0*/  WARPGROUP.DEPBAR.LE gsb0, 0x0 ;  /* 0x00008000000079c5 */ /* 0x000fe40000010000 */
[----:B------:R-:W-:-:S11]  /*2a900*/  WARPGROUP.ARRIVE ;  /* 0x00000000000079c5 */ /* 0x000fd60000000000 */
[----:B------:R-:W-:Y:S01]  /*2a910*/  HGMMA.64x256x16.F32.BF16 R24, gdesc[UR44].tnspA, R24, gsb0 ;  /* 0x23e000002c1879f0 */ /* 0x000fe20008001818 */
[----:B----4-:R-:W-:-:S05]  /*2a920*/  IADD3.X R0, R0, UR4, RZ, P3, !PT ;  /* 0x0000000400007c10 */ /* 0x010fca0009ffe4ff */
[----:B------:R1:W-:Y:S04]  /*2a930*/  STL [R1+0x6d8], R0 ;  /* 0x0006d80001007387 */ /* 0x0003e80000100800 */
[----:B-1----:R0:W5:Y:S04]  /*2a940*/  LDL.LU R0, [R1+0x10ec] ;  /* 0x0010ec0001007983 */ /* 0x0021680000300800 */
[----:B------:R1:W-:Y:S04]  /*2a950*/  STL [R1+0x6d0], R4 ;  /* 0x0006d00401007387 */ /* 0x0003e80000100800 */
[----:B-1----:R-:W4:Y:S01]  /*2a960*/  LDL.LU R4, [R1+0x10e8] ;  /* 0x0010e80001047983 */ /* 0x002f220000300800 */
[----:B--2---:R-:W-:-:S02]  /*2a970*/  IADD3.X R3, R3, UR4, RZ, P6, !PT ;  /* 0x0000000403037c10 */ /* 0x004fc4000b7fe4ff */
[----:B---3--:R-:W-:Y:S01]  /*2a980*/  IADD3.X R21, R21, UR4, RZ, P1, !PT ;  /* 0x0000000415157c10 */ /* 0x008fe20008ffe4ff */
[----:B------:R-:W-:Y:S02]  /*2a990*/  WARPGROUP.DEPBAR.LE gsb0, 0x0 ;  /* 0x00008000000079c5 */ /* 0x000fe40000010000 */
[----:B------:R-:W-:-:S06]  /*2a9a0*/  WARPGROUP.ARRIVE ;  /* 0x00000000000079c5 */ /* 0x000fcc0000000000 */
[----:B------:R-:W-:Y:S01]  /*2a9b0*/  HGMMA.64x256x16.F32.BF16 R24, gdesc[UR12].tnspA, R24, gsb0 ;  /* 0x23e000000c1879f0 */ /* 0x000fe20008001818 */
[----:B----4-:R-:W-:-:S05]  /*2a9c0*/  IADD3.X R4, R4, UR4, RZ, P5, !PT ;  /* 0x0000000404047c10 */ /* 0x010fca000affe4ff */
[----:B------:R1:W-:Y:S04]  /*2a9d0*/  STL [R1+0x6c8], R4 ;  /* 0x0006c80401007387 */ /* 0x0003e80000100800 */
[----:B-1----:R0:W5:Y:S04]  /*2a9e0*/  LDL.LU R4, [R1+0x10e4] ;  /* 0x0010e40001047983 */ /* 0x0021680000300800 */
[----:B------:R1:W-:Y:S04]  /*2a9f0*/  STL [R1+0x6c0], R3 ;  /* 0x0006c00301007387 */ /* 0x0003e80000100800 */
[----:B-1----:R0:W5:Y:S04]  /*2aa00*/  LDL.LU R3, [R1+0x10e0] ;  /* 0x0010e00001037983 */ /* 0x0021680000300800 */
[----:B------:R1:W-:Y:S02]  /*2aa10*/  STL [R1+0x6b8], R21 ;  /* 0x0006b81501007387 */ /* 0x0003e40000100800 */
[----:B-1----:R-:W1:Y:S02]  /*2aa20*/  LDC R21, c[0x0][0x238] ;  /* 0x00008e00ff157b82 */ /* 0x002e640000000800 */
[----:B-1----:R-:W-:-:S04]  /*2aa30*/  IMAD.SHL.U32 R21, R21, 0x40, RZ ;  /* 0x0000004015157824 */ /* 0x002fc800078e00ff */
[----:B------:R-:W-:Y:S01]  /*2aa40*/  IMAD.SHL.U32 R21, R21, 0x2, RZ ;  /* 0x0000000215157824 */ /* 0x000fe200078e00ff */
[----:B------:R-:W-:Y:S02]  /*2aa50*/  WARPGROUP.DEPBAR.LE gsb0, 0x0 ;  /* 0x00008000000079c5 */ /* 0x000fe40000010000 */
[----:B0-----:R-:W-:Y:S05]  /*2aa60*/  @P0 BRA `(.L_x_1) ;  /* 0xfffffeb800080947 */ /* 0x001fea000383ffff */
[----:B------:R-:W2:Y:S04]  /*2aa70*/  LDL.LU R2, [R1+0x3d4] ;  /* 0x0003d40001027983 */ /* 0x000ea80000300800 */
[----:B------:R-:W2:Y:S04]  /*2aa80*/  LDL.LU R21, [R1+0x3d0] ;  /* 0x0003d00001157983 */ /* 0x000ea80000300800 */
[----:B-----5:R-:W3:Y:S04]  /*2aa90*/  LDL.LU R4, [R1+0x3e4] ;  /* 0x0003e40001047983 */ /* 0x020ee80000300800 */
[----:B------:R-:W3:Y:S04]  /*2aaa0*/  LDL.LU R0, [R1+0x3e0] ;  /* 0x0003e00001007983 */ /* 0x000ee80000300800 */
[----:B------:R-:W4:Y:S04]  /*2aab0*/  LDL.LU R9, [R1+0x3dc] ;  /* 0x0003dc0001097983 */ /* 0x000f280000300800 */
[----:B------:R-:W4:Y:S04]  /*2aac0*/  LDL.LU R8, [R1+0x3d8] ;  /* 0x0003d80001087983 */ /* 0x000f280000300800 */
[----:B------:R0:W-:Y:S04]  /*2aad0*/  STL [R1+0x1294], R7 ;  /* 0x0012940701007387 */ /* 0x0001e80000100800 */
[----:B0-----:R-:W2:Y:S04]  /*2aae0*/  LDL.LU R7, [R1+0x3e8] ;  /* 0x0003e80001077983 */ /* 0x001ea80000300800 */
[----:B------:R0:W-:Y:S04]  /*2aaf0*/  STL [R1+0x1290], R6 ;  /* 0x0012900601007387 */ /* 0x0001e80000100800 */
[----:B0-----:R-:W2:Y:S04]  /*2ab00*/  LDL.LU R6, [R1+0x3ec] ;  /* 0x0003ec0001067983 */ /* 0x001ea80000300800 */
[----:B------:R0:W-:Y:S04]  /*2ab10*/  STL [R1+0x128c], R5 ;  /* 0x00128c0501007387 */ /* 0x0001e80000100800 */
[----:B0-----:R-:W3:Y:S04]  /*2ab20*/  LDL.LU R5, [R1+0x3f0] ;  /* 0x0003f00001057983 */ /* 0x001ee80000300800 */
[----:B------:R0:W-:Y:S04]  /*2ab30*/  STL [R1+0x1284], R11 ;  /* 0x0012840b01007387 */ /* 0x0001e80000100800 */
[----:B0-----:R-:W3:Y:S04]  /*2ab40*/  LDL.LU R11, [R1+0x3f4] ;  /* 0x0003f400010b7983 */ /* 0x001ee80000300800 */
[----:B------:R0:W-:Y:S04]  /*2ab50*/  STL [R1+0x1280], R10 ;  /* 0x0012800a01007387 */ /* 0x0001e80000100800 */
[----:B0-----:R-:W4:Y:S04]  /*2ab60*/  LDL.LU R10, [R1+0x3f8] ;  /* 0x0003f800010a7983 */ /* 0x001f280000300800 */
[----:B------:R0:W-:Y:S04]  /*2ab70*/  STL [R1+0x1274], R15 ;  /* 0x0012740f01007387 */ /* 0x0001e80000100800 */
[----:B0-----:R-:W4:Y:S04]  /*2ab80*/  LDL.LU R15, [R1+0x3fc] ;  /* 0x0003fc00010f7983 */ /* 0x001f280000300800 */
[----:B------:R-:W-:Y:S04]  /*2ab90*/  STL [R1+0x1270], R14 ;  /* 0x0012700e01007387 */ /* 0x000fe80000100800 */
[----:B------:R-:W-:Y:S04]  /*2aba0*/  STL [R1+0x126c], R13 ;  /* 0x00126c0d01007387 */ /* 0x000fe80000100800 */
[----:B------:R0:W-:Y:S04]  /*2abb0*/  STL [R1+0x1268], R12 ;  /* 0x0012680c01007387 */ /* 0x0001e80000100800 */
[----:B------:R-:W-:Y:S04]  /*2abc0*/  STL [R1+0x1264], R19 ;  /* 0x0012641301007387 */ /* 0x000fe80000100800 */
[----:B------:R-:W-:Y:S01]  /*2abd0*/  STL [R1+0x1260], R18 ;  /* 0x0012601201007387 */ /* 0x000fe20000100800 */
[----:B0-----:R-:W-:-:S03]  /*2abe0*/  F2FP.BF16.F32.PACK_AB R12, R151, R150 ;  /* 0x00000096970c723e */ /* 0x001fc600000010ff */
[----:B------:R-:W-:Y:S04]  /*2abf0*/  STL [R1+0x125c], R17 ;  /* 0x00125c1101007387 */ /* 0x000fe80000100800 */
        /* <DEDUP_REMOVED lines=13> */
[----:B------:R0:W-:Y:S04]  /*2acd0*/  STL [R1+0x10e0], R3 ;  /* 0x0010e00301007387 */ /* 0x0001e80000100800 */
[----:B------:R-:W-:Y:S01]  /*2ace0*/  STL [R1+0x60c], R12 ;  /* 0x00060c0c01007387 */ /* 0x000fe20000100800 */
[----:B0-----:R-:W-:-:S05]  /*2acf0*/  F2FP.BF16.F32.PACK_AB R3, R149, R148 ;  /* 0x000000949503723e */ /* 0x001fca00000010ff */
[----:B------:R0:W-:Y:S02]  /*2ad00*/  STL [R1+0x608], R3 ;  /* 0x0006080301007387 */ /* 0x0001e40000100800 */
[----:B0-----:R-:W-:Y:S02]  /*2ad10*/  F2FP.BF16.F32.PACK_AB R3, R147, R146 ;  /* 0x000000929303723e */ /* 0x001fe400000010ff */
[----:B---3--:R-:W-:Y:S02]  /*2ad20*/  F2FP.BF16.F32.PACK_AB R5, R11, R5 ;  /* 0x000000050b05723e */ /* 0x008fe400000010ff */
[----:B----4-:R-:W-:-:S05]  /*2ad30*/  F2FP.BF16.F32.PACK_AB R10, R15, R10 ;  /* 0x0000000a0f0a723e */ /* 0x010fca00000010ff */
[----:B------:R0:W-:Y:S04]  /*2ad40*/  STL [R1+0x604], R10 ;  /* 0x0006040a01007387 */ /* 0x0001e80000100800 */
[----:B------:R2:W-:Y:S04]  /*2ad50*/  STL [R1+0x600], R5 ;  /* 0x0006000501007387 */ /* 0x0005e80000100800 */
[----:B------:R1:W-:Y:S01]  /*2ad60*/  STL [R1+0x3fc], R3 ;  /* 0x0003fc0301007387 */ /* 0x0003e20000100800 */
[----:B0-----:R-:W-:Y:S02]  /*2ad70*/  F2FP.BF16.F32.PACK_AB R10, R145, R144 ;  /* 0x00000090910a723e */ /* 0x001fe400000010ff */
[----:B--2---:R-:W-:-:S03]  /*2ad80*/  F2FP.BF16.F32.PACK_AB R5, R6, R7 ;  /* 0x000000070605723e */ /* 0x004fc600000010ff */
[----:B------:R-:W-:Y:S01]  /*2ad90*/  STL [R1+0x3f8], R10 ;  /* 0x0003f80a01007387 */ /* 0x000fe20000100800 */
[----:B-1----:R-:W-:-:S03]  /*2ada0*/  F2FP.BF16.F32.PACK_AB R3, R4, R0 ;  /* 0x000000000403723e */ /* 0x002fc600000010ff */
[----:B------:R-:W-:Y:S01]  /*2adb0*/  STL [R1+0x3f4], R5 ;  /* 0x0003f40501007387 */ /* 0x000fe20000100800 */
[----:B------:R-:W-:Y:S02]  /*2adc0*/  F2FP.BF16.F32.PACK_AB R0, R143, R142 ;  /* 0x0000008e8f00723e */ /* 0x000fe400000010ff */
[----:B------:R-:W-:Y:S01]  /*2add0*/  F2FP.BF16.F32.PACK_AB R4, R141, R140 ;  /* 0x0000008c8d04723e */ /* 0x000fe200000010ff */
[----:B------:R0:W-:Y:S04]  /*2ade0*/  STL [R1+0x3f0], R3 ;  /* 0x0003f00301007387 */ /* 0x0001e80000100800 */
[----:B------:R1:W-:Y:S04]  /*2adf0*/  STL [R1+0x3ec], R0 ;  /* 0x0003ec0001007387 */ /* 0x0003e80000100800 */
[----:B------:R2:W-:Y:S01]  /*2ae00*/  STL [R1+0x3e8], R4 ;  /* 0x0003e80401007387 */ /* 0x0005e20000100800 */
[----:B0-----:R-:W-:-:S02]  /*2ae10*/  F2FP.BF16.F32.PACK_AB R3, R9, R8 ;  /* 0x000000080903723e */ /* 0x001fc400000010ff */
[----:B-1----:R-:W-:-:S03]  /*2ae20*/  F2FP.BF16.F32.PACK_AB R0, R2, R21 ;  /* 0x000000150200723e */ /* 0x002fc600000010ff */
[----:B------:R-:W-:Y:S01]  /*2ae30*/  STL [R1+0x3e4], R3 ;  /* 0x0003e40301007387 */ /* 0x000fe20000100800 */
[----:B------:R-:W-:Y:S02]  /*2ae40*/  IMAD.MOV.U32 R21, RZ, RZ, R251 ;  /* 0x000000ffff157224 */ /* 0x000fe400078e00fb */
[----:B------:R-:W-:Y:S01]  /*2ae50*/  IMAD.MOV.U32 R2, RZ, RZ, R250 ;  /* 0x000000ffff027224 */ /* 0x000fe200078e00fa */
[----:B------:R0:W-:Y:S04]  /*2ae60*/  STL [R1+0x3e0], R0 ;  /* 0x0003e00001007387 */ /* 0x0001e80000100800 */
[----:B------:R-:W3:Y:S04]  /*2ae70*/  LDL.LU R237, [R1+0x26c] ;  /* 0x00026c0001ed7983 */ /* 0x000ee80000300800 */
[----:B------:R-:W4:Y:S04]  /*2ae80*/  LDL.LU R246, [R1+0x264] ;  /* 0x0002640001f67983 */ /* 0x000f280000300800 */
        /* <DEDUP_REMOVED lines=20> */
[----:B--2---:R-:W2:Y:S04]  /*2afd0*/  LDL.LU R4, [R1+0x20c] ;  /* 0x00020c0001047983 */ /* 0x004ea80000300800 */
[----:B0-----:R-:W2:Y:S04]  /*2afe0*/  LDL.LU R0, [R1+0x208] ;  /* 0x0002080001007983 */ /* 0x001ea80000300800 */
[----:B------:R-:W2:Y:S04]  /*2aff0*/  LDL.LU R9, [R1+0x204] ;  /* 0x0002040001097983 */ /* 0x000ea80000300800 */
[----:B------:R-:W2:Y:S01]  /*2b000*/  LDL.LU R8, [R1+0x200] ;  /* 0x0002000001087983 */ /* 0x000ea20000300800 */
[----:B------:R-:W-:-:S02]  /*2b010*/  F2FP.BF16.F32.PACK_AB R251, R139, R138 ;  /* 0x0000008a8bfb723e */ /* 0x000fc400000010ff */
[----:B------:R-:W-:Y:S02]  /*2b020*/  F2FP.BF16.F32.PACK_AB R250, R137, R136 ;  /* 0x0000008889fa723e */ /* 0x000fe400000010ff */
[----:B------:R-:W-:Y:S01]  /*2b030*/  F2FP.BF16.F32.PACK_AB R249, R249, R248 ;  /* 0x000000f8f9f9723e */ /* 0x000fe200000010ff */
[----:B------:R-:W-:Y:S01]  /*2b040*/  STL [R1+0x1108], R251 ;  /* 0x001108fb01007387 */ /* 0x000fe20000100800 */
[----:B------:R-:W-:Y:S02]  /*2b050*/  F2FP.BF16.F32.PACK_AB R248, R243, R242 ;  /* 0x000000f2f3f8723e */ /* 0x000fe400000010ff */
[----:B------:R-:W-:Y:S01]  /*2b060*/  F2FP.BF16.F32.PACK_AB R243, R135, R134 ;  /* 0x0000008687f3723e */ /* 0x000fe200000010ff */
[----:B------:R-:W-:Y:S01]  /*2b070*/  STL [R1+0x110c], R250 ;  /* 0x00110cfa01007387 */ /* 0x000fe20000100800 */
[----:B------:R-:W-:Y:S02]  /*2b080*/  F2FP.BF16.F32.PACK_AB R242, R133, R132 ;  /* 0x0000008485f2723e */ /* 0x000fe400000010ff */
[----:B------:R-:W-:Y:S01]  /*2b090*/  F2FP.BF16.F32.PACK_AB R241, R241, R240 ;  /* 0x000000f0f1f1723e */ /* 0x000fe200000010ff */
[----:B------:R-:W-:Y:S01]  /*2b0a0*/  STL [R1+0x1110], R249 ;  /* 0x001110f901007387 */ /* 0x000fe20000100800 */
[----:B------:R-:W-:-:S02]  /*2b0b0*/  F2FP.BF16.F32.PACK_AB R240, R235, R234 ;  /* 0x000000eaebf0723e */ /* 0x000fc400000010ff */
        /* <DEDUP_REMOVED lines=8> */
[----:B------:R-:W-:Y:S01]  /*2b140*/  F2FP.BF16.F32.PACK_AB R230, R125, R124 ;  /* 0x0000007c7de6723e */ /* 0x000fe200000010ff */
[----:B------:R-:W-:Y:S01]  /*2b150*/  IMAD.MOV.U32 R127, RZ, RZ, R2 ;  /* 0x000000ffff7f7224 */ /* 0x000fe200078e0002 */
        /* <DEDUP_REMOVED lines=129> */
[----:B---3--:R-:W-:Y:S01]  /*2b970*/  F2FP.BF16.F32.PACK_AB R153, R237, R153 ;  /* 0x00000099ed99723e */ /* 0x008fe200000010ff */
[----:B------:R-:W-:Y:S01]  /*2b980*/  STL [R1+0x11cc], R194 ;  /* 0x0011ccc201007387 */ /* 0x000fe20000100800 */
[----:B------:R-:W-:Y:S02]  /*2b990*/  F2FP.BF16.F32.PACK_AB R147, R43, R42 ;  /* 0x0000002a2b93723e */ /* 0x000fe400000010ff */
[----:B----4-:R-:W-:Y:S01]  /*2b9a0*/  F2FP.BF16.F32.PACK_AB R152, R246, R152 ;  /* 0x00000098f698723e */ /* 0x010fe200000010ff */
[----:B------:R-:W-:Y:S01]  /*2b9b0*/  STL [R1+0x11d0], R193 ;  /* 0x0011d0c101007387 */ /* 0x000fe20000100800 */
[----:B------:R-:W-:-:S03]  /*2b9c0*/  F2FP.BF16.F32.PACK_AB R146, R41, R40 ;  /* 0x000000282992723e */ /* 0x000fc600000010ff */
[----:B------:R-:W-:Y:S01]  /*2b9d0*/  STL [R1+0x11d4], R192 ;  /* 0x0011d4c001007387 */ /* 0x000fe20000100800 */
[----:B------:R-:W-:-:S03]  /*2b9e0*/  F2FP.BF16.F32.PACK_AB R149, R238, R247 ;  /* 0x000000f7ee95723e */ /* 0x000fc600000010ff */
[----:B------:R-:W-:Y:S04]  /*2b9f0*/  STL [R1+0x11d8], R191 ;  /* 0x0011d8bf01007387 */ /* 0x000fe80000100800 */
        /* <DEDUP_REMOVED lines=28> */
[----:B--2---:R-:W-:-:S03]  /*2bbc0*/  F2FP.BF16.F32.PACK_AB R129, R4, R0 ;  /* 0x000000000481723e */ /* 0x004fc600000010ff */
[----:B------:R-:W-:Y:S04]  /*2bbd0*/  STL [R1+0x1228], R171 ;  /* 0x001228ab01007387 */ /* 0x000fe80000100800 */
[----:B------:R-:W-:Y:S01]  /*2bbe0*/  STL [R1+0x122c], R170 ;  /* 0x00122caa01007387 */ /* 0x000fe20000100800 */
[----:B------:R-:W-:-:S03]  /*2bbf0*/  F2FP.BF16.F32.PACK_AB R128, R9, R8 ;  /* 0x000000080980723e */ /* 0x000fc600000010ff */
        /* <DEDUP_REMOVED lines=20> */
[----:B------:R1:W-:Y:S04]  /*2bd40*/  STL [R1+0x12c0], R149 ;  /* 0x0012c09501007387 */ /* 0x0003e80000100800 */
[----:B0-----:R-:W2:Y:S04]  /*2bd50*/  LDL.LU R150, [R1+0x1f4] ;  /* 0x0001f40001967983 */ /* 0x001ea80000300800 */
[----:B------:R-:W2:Y:S01]  /*2bd60*/  LDL.LU R126, [R1+0x1f0] ;  /* 0x0001f000017e7983 */ /* 0x000ea20000300800 */
[----:B-1----:R-:W-:-:S03]  /*2bd70*/  IMAD.MOV.U32 R149, RZ, RZ, R21 ;  /* 0x000000ffff957224 */ /* 0x002fc600078e0015 */
[----:B------:R-:W3:Y:S04]  /*2bd80*/  LDL.LU R151, [R1+0x5fc] ;  /* 0x0005fc0001977983 */ /* 0x000ee80000300800 */
        /* <DEDUP_REMOVED lines=221> */
[----:B------:R-:W4:Y:S01]  /*2cb60*/  LDL.LU R100, [R1+0x14] ;  /* 0x0000140001647983 */ /* 0x000f220000300800 */
[----:B------:R-:W-:-:S03]  /*2cb70*/  F2FP.BF16.F32.PACK_AB R127, R149, R127 ;  /* 0x0000007f957f723e */ /* 0x000fc600000010ff */
[----:B------:R-:W4:Y:S01]  /*2cb80*/  LDL.LU R102, [R1+0x10] ;  /* 0x0000100001667983 */ /* 0x000f220000300800 */
[----:B--2---:R-:W-:-:S03]  /*2cb90*/  F2FP.BF16.F32.PACK_AB R126, R150, R126 ;  /* 0x0000007e967e723e */ /* 0x004fc600000010ff */
[----:B------:R-:W2:Y:S01]  /*2cba0*/  LDL.LU R101, [R1+0x41c] ;  /* 0x00041c0001657983 */ /* 0x000ea20000300800 */
[----:B---3--:R-:W-:-:S03]  /*2cbb0*/  F2FP.BF16.F32.PACK_AB R125, R151, R125 ;  /* 0x0000007d977d723e */ /* 0x008fc600000010ff */
[----:B------:R-:W2:Y:S01]  /*2cbc0*/  LDL.LU R0, [R1+0x418] ;  /* 0x0004180001007983 */ /* 0x000ea20000300800 */
[----:B----4-:R-:W-:-:S03]  /*2cbd0*/  F2FP.BF16.F32.PACK_AB R124, R152, R124 ;  /* 0x0000007c987c723e */ /* 0x010fc600000010ff */
[----:B------:R-:W3:Y:S01]  /*2cbe0*/  LDL.LU R2, [R1+0x414] ;  /* 0x0004140001027983 */ /* 0x000ee20000300800 */
[----:B------:R-:W-:-:S03]  /*2cbf0*/  F2FP.BF16.F32.PACK_AB R119, R153, R119 ;  /* 0x000000779977723e */ /* 0x000fc600000010ff */
[----:B------:R0:W5:Y:S01]  /*2cc00*/  LDL.LU R149, [R1+0x12c0] ;  /* 0x0012c00001957983 */ /* 0x0001620000300800 */
        /* <DEDUP_REMOVED lines=13> */
[----:B------:R0:W5:Y:S04]  /*2cce0*/  LDL.LU R156, [R1+0x12a4] ;  /* 0x0012a400019c7983 */ /* 0x0001680000300800 */
[----:B------:R0:W5:Y:S04]  /*2ccf0*/  LDL.LU R157, [R1+0x12a0] ;  /* 0x0012a000019d7983 */ /* 0x0001680000300800 */
[----:B------:R0:W5:Y:S04]  /*2cd00*/  LDL.LU R158, [R1+0x129c] ;  /* 0x00129c00019e7983 */ /* 0x0001680000300800 */
[----:B------:R0:W5:Y:S04]  /*2cd10*/  LDL.LU R159, [R1+0x1298] ;  /* 0x00129800019f7983 */ /* 0x0001680000300800 */
[----:B------:R-:W4:Y:S02]  /*2cd20*/  LDL.LU R7, [R1+0x1294] ;  /* 0x0012940001077983 */ /* 0x000f240000300800 */
[----:B----4-:R-:W-:-:S02]  /*2cd30*/  F2FP.BF16.F32.PACK_AB R7, R6, R7 ;  /* 0x000000070607723e */ /* 0x010fc400000010ff */
[----:B------:R-:W4:Y:S02]  /*2cd40*/  LDL.LU R6, [R1+0x1290] ;  /* 0x0012900001067983 */ /* 0x000f240000300800 */
[----:B----4-:R-:W-:Y:S02]  /*2cd50*/  F2FP.BF16.F32.PACK_AB R6, R5, R6 ;  /* 0x000000060506723e */ /* 0x010fe400000010ff */
[----:B------:R-:W4:Y:S01]  /*2cd60*/  LDL.LU R5, [R1+0x128c] ;  /* 0x00128c0001057983 */ /* 0x000f220000300800 */
[----:B------:R-:W-:Y:S02]  /*2cd70*/  F2FP.BF16.F32.PACK_AB R4, R11, R4 ;  /* 0x000000040b04723e */ /* 0x000fe400000010ff */
[----:B----4-:R-:W-:Y:S02]  /*2cd80*/  F2FP.BF16.F32.PACK_AB R5, R160, R5 ;  /* 0x00000005a005723e */ /* 0x010fe400000010ff */
[----:B------:R0:W5:Y:S04]  /*2cd90*/  LDL.LU R160, [R1+0x1288] ;  /* 0x0012880001a07983 */ /* 0x0001680000300800 */
[----:B------:R-:W4:Y:S02]  /*2cda0*/  LDL.LU R11, [R1+0x1284] ;  /* 0x00128400010b7983 */ /* 0x000f240000300800 */
[----:B----4-:R-:W-:-:S02]  /*2cdb0*/  F2FP.BF16.F32.PACK_AB R11, R10, R11 ;  /* 0x0000000b0a0b723e */ /* 0x010fc400000010ff */
[----:B------:R-:W4:Y:S01]  /*2cdc0*/  LDL.LU R10, [R1+0x1280] ;  /* 0x00128000010a7983 */ /* 0x000f220000300800 */
[----:B------:R-:W-:Y:S02]  /*2cdd0*/  F2FP.BF16.F32.PACK_AB R9, R162, R9 ;  /* 0x00000009a209723e */ /* 0x000fe400000010ff */
[----:B------:R-:W-:Y:S02]  /*2cde0*/  F2FP.BF16.F32.PACK_AB R8, R15, R8 ;  /* 0x000000080f08723e */ /* 0x000fe400000010ff */
[----:B----4-:R-:W-:Y:S02]  /*2cdf0*/  F2FP.BF16.F32.PACK_AB R10, R161, R10 ;  /* 0x0000000aa10a723e */ /* 0x010fe400000010ff */
[----:B------:R0:W5:Y:S04]  /*2ce00*/  LDL.LU R161, [R1+0x127c] ;  /* 0x00127c0001a17983 */ /* 0x0001680000300800 */
[----:B------:R0:W5:Y:S04]  /*2ce10*/  LDL.LU R162, [R1+0x1278] ;  /* 0x0012780001a27983 */ /* 0x0001680000300800 */
[----:B------:R-:W4:Y:S02]  /*2ce20*/  LDL.LU R15, [R1+0x1274] ;  /* 0x00127400010f7983 */ /* 0x000f240000300800 */
[----:B----4-:R-:W-:-:S02]  /*2ce30*/  F2FP.BF16.F32.PACK_AB R15, R14, R15 ;  /* 0x0000000f0e0f723e */ /* 0x010fc400000010ff */
[----:B------:R-:W4:Y:S02]  /*2ce40*/  LDL.LU R14, [R1+0x1270] ;  /* 0x00127000010e7983 */ /* 0x000f240000300800 */
[----:B----4-:R-:W-:Y:S02]  /*2ce50*/  F2FP.BF16.F32.PACK_AB R14, R13, R14 ;  /* 0x0000000e0d0e723e */ /* 0x010fe400000010ff */
[----:B------:R-:W4:Y:S02]  /*2ce60*/  LDL.LU R13, [R1+0x126c] ;  /* 0x00126c00010d7983 */ /* 0x000f240000300800 */
[----:B----4-:R-:W-:Y:S02]  /*2ce70*/  F2FP.BF16.F32.PACK_AB R13, R12, R13 ;  /* 0x0000000d0c0d723e */ /* 0x010fe400000010ff */
        /* <DEDUP_REMOVED lines=12> */
[----:B------:R-:W4:Y:S01]  /*2cf40*/  LDL.LU R22, [R1+0x1250] ;  /* 0x0012500001167983 */ /* 0x000f220000300800 */
[----:B------:R-:W-:Y:S02]  /*2cf50*/  F2FP.BF16.F32.PACK_AB R21, R20, R21 ;  /* 0x000000151415723e */ /* 0x000fe400000010ff */
[----:B----4-:R-:W-:-:S02]  /*2cf60*/  F2FP.BF16.F32.PACK_AB R22, R163, R22 ;  /* 0x00000016a316723e */ /* 0x010fc400000010ff */
[----:B------:R0:W5:Y:S04]  /*2cf70*/  LDL.LU R163, [R1+0x124c] ;  /* 0x00124c0001a37983 */ /* 0x0001680000300800 */
[----:B------:R-:W4:Y:S01]  /*2cf80*/  LDL.LU R20, [R1+0x1248] ;  /* 0x0012480001147983 */ /* 0x000f220000300800 */
[----:B------:R-:W-:Y:S02]  /*2cf90*/  F2FP.BF16.F32.PACK_AB R27, R165, R27 ;  /* 0x0000001ba51b723e */ /* 0x000fe400000010ff */
[----:B------:R-:W-:Y:S02]  /*2cfa0*/  F2FP.BF16.F32.PACK_AB R26, R166, R26 ;  /* 0x0000001aa61a723e */ /* 0x000fe400000010ff */
[----:B------:R-:W-:Y:S02]  /*2cfb0*/  F2FP.BF16.F32.PACK_AB R25, R167, R25 ;  /* 0x00000019a719723e */ /* 0x000fe400000010ff */
[----:B------:R-:W-:-:S02]  /*2cfc0*/  F2FP.BF16.F32.PACK_AB R24, R168, R24 ;  /* 0x00000018a818723e */ /* 0x000fc400000010ff */
[----:B------:R-:W-:Y:S02]  /*2cfd0*/  F2FP.BF16.F32.PACK_AB R31, R169, R31 ;  /* 0x0000001fa91f723e */ /* 0x000fe400000010ff */
[----:B------:R-:W-:Y:S02]  /*2cfe0*/  F2FP.BF16.F32.PACK_AB R30, R170, R30 ;  /* 0x0000001eaa1e723e */ /* 0x000fe400000010ff */
        /* <DEDUP_REMOVED lines=83> */
[----:B----4-:R-:W-:Y:S02]  /*2d520*/  F2FP.BF16.F32.PACK_AB R20, R164, R20 ;  /* 0x00000014a414723e */ /* 0x010fe400000010ff */
[----:B------:R0:W5:Y:S04]  /*2d530*/  LDL.LU R164, [R1+0x1244] ;  /* 0x0012440001a47983 */ /* 0x0001680000300800 */
        /* <DEDUP_REMOVED lines=88> */
[----:B------:R0:W5:Y:S01]  /*2dac0*/  LDL.LU R3, [R1+0x10e0] ;  /* 0x0010e00001037983 */ /* 0x0001620000300800 */
[----:B------:R-:W-:-:S02]  /*2dad0*/  F2FP.BF16.F32.PACK_AB R102, R100, R102 ;  /* 0x000000666466723e */ /* 0x000fc400000010ff */
[----:B--2---:R-:W-:Y:S02]  /*2dae0*/  F2FP.BF16.F32.PACK_AB R101, R101, R0 ;  /* 0x000000006565723e */ /* 0x004fe400000010ff */
[----:B---3--:R-:W-:Y:S02]  /*2daf0*/  F2FP.BF16.F32.PACK_AB R100, R2, R252 ;  /* 0x000000fc0264723e */ /* 0x008fe400000010ff */
[----:B----4-:R-:W-:Y:S02]  /*2db00*/  F2FP.BF16.F32.PACK_AB R239, R247, R239 ;  /* 0x000000eff7ef723e */ /* 0x010fe400000010ff */
[----:B------:R-:W-:Y:S02]  /*2db10*/  F2FP.BF16.F32.PACK_AB R238, R246, R238 ;  /* 0x000000eef6ee723e */ /* 0x000fe400000010ff */
[----:B------:R-:W-:Y:S02]  /*2db20*/  F2FP.BF16.F32.PACK_AB R237, R245, R237 ;  /* 0x000000edf5ed723e */ /* 0x000fe400000010ff */
[----:B0-----:R-:W-:-:S07]  /*2db30*/  F2FP.BF16.F32.PACK_AB R236, R244, R236 ;  /* 0x000000ecf4ec723e */ /* 0x001fce00000010ff */
.L_x_0:
[----:B------:R-:W2:Y:S01]  /*2db40*/  LDL R2, [R1+0x10dc] ;  /* 0x0010dc0001027983 */ /* 0x000ea20000100800 */
[----:B------:R-:W-:Y:S01]  /*2db50*/  ULDC.64 UR4, c[0x0][0x228] ;  /* 0x00008a0000047ab9 */ /* 0x000fe20000000a00 */
[----:B-----5:R-:W-:Y:S01]  /*2db60*/  VIADD R0, R3, 0x1 ;  /* 0x0000000103007836 */ /* 0x020fe20000000000 */
[----:B------:R-:W-:Y:S01]  /*2db70*/  ULDC UR8, c[0x0][0x248] ;  /* 0x0000920000087ab9 */ /* 0x000fe20000000800 */
[----:B------:R-:W0:Y:S01]  /*2db80*/  S2R R244, SR_TID.X ;  /* 0x0000000000f47919 */ /* 0x000e220000002100 */
[----:B------:R-:W-:Y:S01]  /*2db90*/  ULDC UR9, c[0x0][0x248] ;  /* 0x0000920000097ab9 */ /* 0x000fe20000000800 */
        /* <DEDUP_REMOVED lines=30> */
[C---:B0-----:R-:W-:Y:S01]  /*2dd80*/  IMAD.SHL.U32 R246, R244.reuse, 0x10, RZ ;  /* 0x00000010f4f67824 */ /* 0x041fe200078e00ff */
[----:B------:R-:W-:Y:S01]  /*2dd90*/  ULDC UR31, c[0x0][0x248] ;  /* 0x00009200001f7ab9 */ /* 0x000fe20000000800 */
[C---:B------:R-:W-:Y:S01]  /*2dda0*/  IMAD.SHL.U32 R245, R244.reuse, 0x40, RZ ;  /* 0x00000040f4f57824 */ /* 0x040fe200078e00ff */
[----:B------:R-:W-:Y:S01]  /*2ddb0*/  ULDC UR50, c[0x0][0x248] ;  /* 0x0000920000327ab9 */ /* 0x000fe20000000800 */
[----:B-1----:R-:W-:Y:S01]  /*2ddc0*/  IMAD.SHL.U32 R247, R244, 0x8, RZ ;  /* 0x00000008f4f77824 */ /* 0x002fe200078e00ff */
[----:B------:R-:W-:Y:S01]  /*2ddd0*/  LOP3.LUT R246, R246, 0xf0, RZ, 0xc0, !PT ;  /* 0x000000f0f6f67812 */ /* 0x000fe200078ec0ff */
[----:B------:R-:W-:Y:S01]  /*2dde0*/  ULDC UR49, c[0x0][0x248] ;  /* 0x0000920000317ab9 */ /* 0x000fe20000000800 */
[----:B------:R-:W-:Y:S01]  /*2ddf0*/  LOP3.LUT R245, R245, 0x400, RZ, 0xc0, !PT ;  /* 0x00000400f5f57812 */ /* 0x000fe200078ec0ff */
[----:B------:R-:W-:Y:S01]  /*2de00*/  ULDC UR30, c[0x0][0x248] ;  /* 0x00009200001e7ab9 */ /* 0x000fe20000000800 */
[----:B------:R-:W-:Y:S01]  /*2de10*/  LOP3.LUT R244, R244, 0x7f, RZ, 0xc0, !PT ;  /* 0x0000007ff4f47812 */ /* 0x000fe200078ec0ff */
[----:B------:R-:W-:Y:S01]  /*2de20*/  ULDC UR48, c[0x0][0x248] ;  /* 0x0000920000307ab9 */ /* 0x000fe20000000800 */
[----:B------:R-:W-:Y:S01]  /*2de30*/  ULDC UR29, c[0x0][0x248] ;  /* 0x00009200001d7ab9 */ /* 0x000fe20000000800 */
[----:B------:R-:W-:Y:S01]  /*2de40*/  ULDC UR47, c[0x0][0x248] ;  /* 0x00009200002f7ab9 */ /* 0x000fe20000000800 */
[----:B------:R-:W-:Y:S01]  /*2de50*/  LEA R252, R244, UR6, 0x4 ;  /* 0x00000006f4fc7c11 */ /* 0x000fe2000f8e20ff */
[----:B------:R-:W-:Y:S01]  /*2de60*/  ULDC UR46, c[0x0][0x248] ;  /* 0x00009200002e7ab9 */ /* 0x000fe20000000800 */
[----:B------:R-:W-:Y:S01]  /*2de70*/  ULDC UR28, c[0x0][0x248] ;  /* 0x00009200001c7ab9 */ /* 0x000fe20000000800 */
[----:B------:R-:W-:Y:S01]  /*2de80*/  ULDC UR45, c[0x0][0x248] ;  /* 0x00009200002d7ab9 */ /* 0x000fe20000000800 */
[----:B------:R-:W-:Y:S01]  /*2de90*/  ULDC UR27, c[0x0][0x248] ;  /* 0x00009200001b7ab9 */ /* 0x000fe20000000800 */
[----:B------:R-:W-:Y:S01]  /*2dea0*/  STL [R1+0xa90], R252 ;  /* 0x000a90fc01007387 */ /* 0x000fe20000100800 */
        /* <DEDUP_REMOVED lines=8> */
[----:B------:R-:W-:Y:S01]  /*2df30*/  BAR.SYNC.DEFER_BLOCKING 0x0 ;  /* 0x0000000000007b1d */ /* 0x000fe20000010000 */
[----:B--2---:R-:W-:-:S05]  /*2df40*/  ISETP.GE.AND P0, PT, R2, UR4, PT ;  /* 0x0000000402007c0c */ /* 0x004fca000bf06270 */
[----:B------:R-:W-:Y:S01]  /*2df50*/  ULDC UR4, c[0x0][0x22c] ;  /* 0x00008b0000047ab9 */ /* 0x000fe20000000800 */
[C---:B------:R-:W-:Y:S01]  /*2df60*/  VIADD R2, R3.reuse, 0x3 ;  /* 0x0000000303027836 */ /* 0x040fe20000000000 */
[----:B------:R-:W-:Y:S01]  /*2df70*/  ISETP.LT.AND P1, PT, R0, UR4, !P0 ;  /* 0x0000000400007c0c */ /* 0x000fe2000c721270 */
[----:B------:R-:W-:Y:S01]  /*2df80*/  VIADD R0, R3, 0x2 ;  /* 0x0000000203007836 */ /* 0x000fe20000000000 */
[----:B------:R-:W-:-:S04]  /*2df90*/  ULDC UR4, c[0x0][0x22c] ;  /* 0x00008b0000047ab9 */ /* 0x000fc80000000800 */
[----:B------:R-:W-:Y:S01]  /*2dfa0*/  ISETP.LT.AND P4, PT, R0, UR4, !P0 ;  /* 0x0000000400007c0c */ /* 0x000fe2000c781270 */
[----:B------:R-:W-:Y:S01]  /*2dfb0*/  ULDC UR4, c[0x0][0x22c] ;  /* 0x00008b0000047ab9 */ /* 0x000fe20000000800 */
[----:B------:R-:W-:Y:S01]  /*2dfc0*/  IADD3 R0, R245, UR6, R246 ;  /* 0x00000006f5007c10 */ /* 0x000fe2000fffe0f6 */
[----:B------:R-:W-:Y:S01]  /*2dfd0*/  ULDC.64 UR6, c[0x0][0x220] ;  /* 0x0000880000067ab9 */ /* 0x000fe20000000a00 */
[----:B------:R-:W-:Y:S02]  /*2dfe0*/  LOP3.LUT R245, R247, 0x300, RZ, 0xc0, !PT ;  /* 0x00000300f7f57812 */ /* 0x000fe400078ec0ff */
[----:B------:R-:W-:Y:S01]  /*2dff0*/  ISETP.LT.AND P3, PT, R2, UR4, !P0 ;  /* 0x0000000402007c0c */ /* 0x000fe2000c761270 */
[----:B------:R-:W-:Y:S01]  /*2e000*/  VIADD R2, R3, 0x4 ;  /* 0x0000000403027836 */ /* 0x000fe20000000000 */
[----:B------:R-:W-:Y:S01]  /*2e010*/  ULDC UR4, c[0x0][0x22c] ;  /* 0x00008b0000047ab9 */ /* 0x000fe20000000800 */
[----:B------:R-:W-:-:S03]  /*2e020*/  IMAD.IADD R0, R0, 0x1, R245 ;  /* 0x0000000100007824 */ /* 0x000fc600078e02f5 */
[----:B------:R-:W-:Y:S01]  /*2e030*/  ISETP.LT.AND P6, PT, R2, UR4, !P0 ;  /* 0x0000000402007c0c */ /* 0x000fe2000c7c1270 */
[----:B------:R-:W-:Y:S01]  /*2e040*/  ULDC UR4, c[0x0][0x244] ;  /* 0x0000910000047ab9 */ /* 0x000fe20000000800 */
[----:B------:R-:W-:Y:S01]  /*2e050*/  STSM.16.M88.4 [R0], R236 ;  /* 0x000000ec00007844 */ /* 0x000fe20000000200 */
[----:B------:R-:W-:Y:S06]  /*2e060*/  BAR.SYNC.DEFER_BLOCKING 0x0 ;  /* 0x0000000000007b1d */ /* 0x000fec0000010000 */
[----:B------:R-:W-:Y:S02]  /*2e070*/  LDS.128 R244, [R252] ;  /* 0x00000000fcf47984 */ /* 0x000fe40000000c00 */
[----:B------:R-:W-:Y:S06]  /*2e080*/  BAR.SYNC.DEFER_BLOCKING 0x0 ;  /* 0x0000000000007b1d */ /* 0x000fec0000010000 */
[----:B------:R-:W-:Y:S02]  /*2e090*/  STSM.16.M88.4 [R0], R100 ;  /* 0x0000006400007844 */ /* 0x000fe40000000200 */
        /* <DEDUP_REMOVED lines=53> */
[----:B------:R-:W0:Y:S02]  /*2e3f0*/  LDS.128 R120, [R252] ;  /* 0x00000000fc787984 */ /* 0x000e240000000c00 */
[----:B------:R-:W-:Y:S06]  /*2e400*/  BAR.SYNC.DEFER_BLOCKING 0x0 ;  /* 0x0000000000007b1d */ /* 0x000fec0000010000 */
[----:B------:R-:W-:Y:S02]  /*2e410*/  STSM.16.M88.4 [R0], R112 ;  /* 0x0000007000007844 */ /* 0x000fe40000000200 */
[----:B------:R-:W-:Y:S06]  /*2e420*/  BAR.SYNC.DEFER_BLOCKING 0x0 ;  /* 0x0000000000007b1d */ /* 0x000fec0000010000 */
[----:B0-----:R-:W-:Y:S04]  /*2e430*/  STL.64 [R1+0x3c0], R120 ;  /* 0x0003c07801007387 */ /* 0x001fe80000100a00 */
[----:B------:R-:W-:Y:S04]  /*2e440*/  STL.64 [R1+0x3c8], R122 ;  /* 0x0003c87a01007387 */ /* 0x000fe80000100a00 */
[----:B------:R-:W0:Y:S01]  /*2e450*/  LDS.128 R112, [R252] ;  /* 0x00000000fc707984 */ /* 0x000e220000000c00 */
        /* <DEDUP_REMOVED lines=9> */
[----:B0-----:R0:W-:Y:S04]  /*2e4f0*/  STL.64 [R1+0x13e8], R56 ;  /* 0x0013e83801007387 */ /* 0x0011e80000100a00 */
[----:B------:R1:W-:Y:S04]  /*2e500*/  STL.64 [R1+0x13d8], R58 ;  /* 0x0013d83a01007387 */ /* 0x0003e80000100a00 */
[----:B0-----:R-:W2:Y:S04]  /*2e510*/  LDL.LU R56, [R1+0x600] ;  /* 0x0006000001387983 */ /* 0x001ea80000300800 */
[----:B------:R-:W0:Y:S01]  /*2e520*/  LDS.128 R48, [R252] ;  /* 0x00000000fc307984 */ /* 0x000e220000000c00 */
[----:B------:R-:W-:Y:S06]  /*2e530*/  BAR.SYNC.DEFER_BLOCKING 0x0 ;  /* 0x0000000000007b1d */ /* 0x000fec0000010000 */
[----:B------:R-:W2:Y:S04]  /*2e540*/  LDL.LU R57, [R1+0x604] ;  /* 0x0006040001397983 */ /* 0x000ea80000300800 */
[----:B-1----:R-:W2:Y:S04]  /*2e550*/  LDL.LU R58, [R1+0x608] ;  /* 0x00060800013a7983 */ /* 0x002ea80000300800 */
[----:B------:R-:W2:Y:S04]  /*2e560*/  LDL.LU R59, [R1+0x60c] ;  /* 0x00060c00013b7983 */ /* 0x000ea80000300800 */
[----:B------:R-:W-:Y:S01]  /*2e570*/  STSM.16.M88.4 [R0], R44 ;  /* 0x0000002c00007844 */ /* 0x000fe20000000200 */
[----:B------:R-:W-:Y:S06]  /*2e580*/  BAR.SYNC.DEFER_BLOCKING 0x0 ;  /* 0x0000000000007b1d */ /* 0x000fec0000010000 */
[----:B0-----:R0:W-:Y:S04]  /*2e590*/  STL.64 [R1+0x13d0], R48 ;  /* 0x0013d03001007387 */ /* 0x0011e80000100a00 */
[----:B------:R1:W-:Y:S04]  /*2e5a0*/  STL.64 [R1+0x13c8], R50 ;  /* 0x0013c83201007387 */ /* 0x0003e80000100a00 */
[----:B0-----:R-:W3:Y:S04]  /*2e5b0*/  LDL.LU R48, [R1+0x3f0] ;  /* 0x0003f00001307983 */ /* 0x001ee80000300800 */
[----:B------:R-:W0:Y:S01]  /*2e5c0*/  LDS.128 R44, [R252] ;  /* 0x00000000fc2c7984 */ /* 0x000e220000000c00 */
[----:B------:R-:W-:Y:S06]  /*2e5d0*/  BAR.SYNC.DEFER_BLOCKING 0x0 ;  /* 0x0000000000007b1d */ /* 0x000fec0000010000 */
[----:B------:R-:W3:Y:S04]  /*2e5e0*/  LDL.LU R49, [R1+0x3f4] ;  /* 0x0003f40001317983 */ /* 0x000ee80000300800 */
[----:B-1----:R-:W3:Y:S04]  /*2e5f0*/  LDL.LU R50, [R1+0x3f8] ;  /* 0x0003f80001327983 */ /* 0x002ee80000300800 */
[----:B------:R-:W3:Y:S04]  /*2e600*/  LDL.LU R51, [R1+0x3fc] ;  /* 0x0003fc0001337983 */ /* 0x000ee80000300800 */
[----:B------:R-:W4:Y:S04]  /*2e610*/  LDL.LU R236, [R1+0x3e0] ;  /* 0x0003e00001ec7983 */ /* 0x000f280000300800 */
[----:B------:R-:W-:Y:S01]  /*2e620*/  STSM.16.M88.4 [R0], R40 ;  /* 0x0000002800007844 */ /* 0x000fe20000000200 */
[----:B------:R-:W-:Y:S06]  /*2e630*/  BAR.SYNC.DEFER_BLOCKING 0x0 ;  /* 0x0000000000007b1d */ /* 0x000fec0000010000 */
[----:B------:R-:W4:Y:S04]  /*2e640*/  LDL.LU R237, [R1+0x3e4] ;  /* 0x0003e40001ed7983 */ /* 0x000f280000300800 */
[----:B------:R-:W4:Y:S04]  /*2e650*/  LDL.LU R238, [R1+0x3e8] ;  /* 0x0003e80001ee7983 */ /* 0x000f280000300800 */
[----:B------:R-:W4:Y:S04]  /*2e660*/  LDL.LU R239, [R1+0x3ec] ;  /* 0x0003ec0001ef7983 */ /* 0x000f280000300800 */
[----:B------:R-:W2:Y:S04]  /*2e670*/  LDL.LU R2, [R1+0x10dc] ;  /* 0x0010dc0001027983 */ /* 0x000ea80000300800 */
[----:B------:R-:W1:Y:S01]  /*2e680*/  LDS.128 R40, [R252] ;  /* 0x00000000fc287984 */ /* 0x000e620000000c00 */
[----:B------:R-:W-:Y:S06]  /*2e690*/  BAR.SYNC.DEFER_BLOCKING 0x0 ;  /* 0x0000000000007b1d */ /* 0x000fec0000010000 */
[----:B0-----:R-:W-:Y:S04]  /*2e6a0*/  STL.64 [R1+0x13c0], R44 ;  /* 0x0013c02c01007387 */ /* 0x001fe80000100a00 */
[----:B------:R-:W-:Y:S04]  /*2e6b0*/  STL.64 [R1+0x13b8], R46 ;  /* 0x0013b82e01007387 */ /* 0x000fe80000100a00 */
[----:B------:R-:W-:Y:S01]  /*2e6c0*/  STSM.16.M88.4 [R0], R36 ;  /* 0x0000002400007844 */ /* 0x000fe20000000200 */
[----:B------:R-:W-:Y:S06]  /*2e6d0*/  BAR.SYNC.DEFER_BLOCKING 0x0 ;  /* 0x0000000000007b1d */ /* 0x000fec0000010000 */
[----:B-1----:R-:W-:Y:S04]  /*2e6e0*/  STL.64 [R1+0x13b0], R40 ;  /* 0x0013b02801007387 */ /* 0x002fe80000100a00 */
        /* <DEDUP_REMOVED lines=231> */
[----:B------:R2:W-:Y:S02]  /*2f560*/  STSM.16.M88.4 [R0], R240 ;  /* 0x000000f000007844 */ /* 0x0005e40000000200 */
[----:B------:R-:W-:Y:S06]  /*2f570*/  BAR.SYNC.DEFER_BLOCKING 0x0 ;  /* 0x0000000000007b1d */ /* 0x000fec0000010000 */
[----:B0-----:R-:W-:Y:S01]  /*2f580*/  STL.64 [R1+0x1128], R224 ;  /* 0x001128e001007387 */ /* 0x001fe20000100a00 */
[----:B--2---:R-:W-:Y:S01]  /*2f590*/  IMAD R240, R2, UR4, RZ ;  /* 0x0000000402f07c24 */ /* 0x004fe2000f8e02ff */
[----:B------:R-:W-:-:S02]  /*2f5a0*/  ULDC UR4, c[0x0][0x248] ;  /* 0x0000920000047ab9 */ /* 0x000fc40000000800 */
[----:B------:R-:W-:Y:S02]  /*2f5b0*/  STL.64 [R1+0x1120], R226 ;  /* 0x001120e201007387 */ /* 0x000fe40000100a00 */
[C---:B------:R-:W-:Y:S01]  /*2f5c0*/  LEA R2, P2, R240.reuse, UR6, 0x1 ;  /* 0x00000006f0027c11 */ /* 0x040fe2000f8408ff */
[----:B------:R-:W-:Y:S01]  /*2f5d0*/  ULDC UR6, c[0x0][0x22c] ;  /* 0x00008b0000067ab9 */ /* 0x000fe20000000800 */
[----:B------:R-:W0:Y:S01]  /*2f5e0*/  LDS.128 R228, [R252] ;  /* 0x00000000fce47984 */ /* 0x000e220000000c00 */
[----:B------:R-:W-:Y:S06]  /*2f5f0*/  BAR.SYNC.DEFER_BLOCKING 0x0 ;  /* 0x0000000000007b1d */ /* 0x000fec0000010000 */
[----:B------:R1:W-:Y:S02]  /*2f600*/  STSM.16.M88.4 [R0], R248 ;  /* 0x000000f800007844 */ /* 0x0003e40000000200 */
[----:B------:R-:W-:Y:S06]  /*2f610*/  BAR.SYNC.DEFER_BLOCKING 0x0 ;  /* 0x0000000000007b1d */ /* 0x000fec0000010000 */
[----:B0-----:R-:W-:Y:S01]  /*2f620*/  STL.64 [R1+0x1118], R228 ;  /* 0x001118e401007387 */ /* 0x001fe20000100a00 */
[----:B-1----:R-:W-:Y:S01]  /*2f630*/  LEA.HI.X.SX32 R248, R240, UR7, 0x1, P2 ;  /* 0x00000007f0f87c11 */ /* 0x002fe200090f0eff */
[C---:B------:R-:W-:Y:S01]  /*2f640*/  IMAD R251, R3.reuse, UR4, RZ ;  /* 0x0000000403fb7c24 */ /* 0x040fe2000f8e02ff */
[----:B------:R-:W-:Y:S01]  /*2f650*/  ISETP.LT.AND P2, PT, R3, UR6, !P0 ;  /* 0x0000000603007c0c */ /* 0x000fe2000c741270 */
[----:B------:R-:W-:Y:S01]  /*2f660*/  ULDC UR4, c[0x0][0x248] ;  /* 0x0000920000047ab9 */ /* 0x000fe20000000800 */
[----:B------:R-:W-:Y:S01]  /*2f670*/  ULDC UR6, c[0x0][0x22c] ;  /* 0x00008b0000067ab9 */ /* 0x000fe20000000800 */
[C---:B------:R-:W-:Y:S01]  /*2f680*/  VIADD R249, R251.reuse, UR4 ;  /* 0x00000004fbf97c36 */ /* 0x040fe20008000000 */
[C---:B------:R-:W-:Y:S01]  /*2f690*/  LEA R250, P5, R251.reuse, R2, 0x1 ;  /* 0x00000002fbfa7211 */ /* 0x040fe200078a08ff */
[----:B------:R-:W-:Y:S01]  /*2f6a0*/  ULDC UR4, c[0x0][0x248] ;  /* 0x0000920000047ab9 */ /* 0x000fe20000000800 */
[----:B------:R-:W-:Y:S01]  /*2f6b0*/  ULDC UR7, c[0x0][0x22c] ;  /* 0x00008b0000077ab9 */ /* 0x000fe20000000800 */
[----:B------:R-:W-:Y:S01]  /*2f6c0*/  STL.64 [R1+0x1110], R230 ;  /* 0x001110e601007387 */ /* 0x000fe20000100a00 */
[----:B------:R-:W-:-:S02]  /*2f6d0*/  LEA.HI.X.SX32 R251, R251, R248, 0x1, P5 ;  /* 0x000000f8fbfb7211 */ /* 0x000fc400028f0eff */
[C---:B------:R-:W-:Y:S01]  /*2f6e0*/  LEA R4, P5, R249.reuse, R2, 0x1 ;  /* 0x00000002f9047211 */ /* 0x040fe200078a08ff */
[----:B------:R-:W0:Y:S03]  /*2f6f0*/  LDS.128 R232, [R252] ;  /* 0x00000000fce87984 */ /* 0x000e260000000c00 */
[----:B------:R-:W-:Y:S01]  /*2f700*/  LEA.HI.X.SX32 R5, R249, R248, 0x1, P5 ;  /* 0x000000f8f9057211 */ /* 0x000fe200028f0eff */
[----:B------:R-:W-:Y:S06]  /*2f710*/  BAR.SYNC.DEFER_BLOCKING 0x0 ;  /* 0x0000000000007b1d */ /* 0x000fec0000010000 */
[----:B----4-:R-:W-:Y:S02]  /*2f720*/  STSM.16.M88.4 [R0], R236 ;  /* 0x000000ec00007844 */ /* 0x010fe40000000200 */
[----:B------:R-:W-:Y:S06]  /*2f730*/  BAR.SYNC.DEFER_BLOCKING 0x0 ;  /* 0x0000000000007b1d */ /* 0x000fec0000010000 */
[----:B0-----:R-:W-:Y:S04]  /*2f740*/  STL.64 [R1+0x1108], R232 ;  /* 0x001108e801007387 */ /* 0x001fe80000100a00 */
[----:B------:R-:W-:Y:S04]  /*2f750*/  STL.64 [R1+0x10e8], R234 ;  /* 0x0010e8ea01007387 */ /* 0x000fe80000100a00 */
[----:B------:R-:W0:Y:S01]  /*2f760*/  LDS.128 R236, [R252] ;  /* 0x00000000fcec7984 */ /* 0x000e220000000c00 */
[----:B------:R-:W-:Y:S06]  /*2f770*/  BAR.SYNC.DEFER_BLOCKING 0x0 ;  /* 0x0000000000007b1d */ /* 0x000fec0000010000 */
[----:B---3--:R-:W-:Y:S02]  /*2f780*/  STSM.16.M88.4 [R0], R48 ;  /* 0x0000003000007844 */ /* 0x008fe40000000200 */
[----:B------:R-:W-:Y:S06]  /*2f790*/  BAR.SYNC.DEFER_BLOCKING 0x0 ;  /* 0x0000000000007b1d */ /* 0x000fec0000010000 */
[----:B0-----:R-:W-:Y:S04]  /*2f7a0*/  STL.64 [R1+0x10f0], R236 ;  /* 0x0010f0ec01007387 */ /* 0x001fe80000100a00 */
[----:B------:R-:W-:Y:S04]  /*2f7b0*/  STL.64 [R1+0x10e0], R238 ;  /* 0x0010e0ee01007387 */ /* 0x000fe80000100a00 */
[----:B------:R0:W1:Y:S01]  /*2f7c0*/  LDS.128 R240, [R252] ;  /* 0x00000000fcf07984 */ /* 0x0000620000000c00 */
[----:B------:R-:W-:Y:S01]  /*2f7d0*/  BAR.SYNC.DEFER_BLOCKING 0x0 ;  /* 0x0000000000007b1d */ /* 0x000fe20000010000 */
[----:B0-----:R-:W-:-:S05]  /*2f7e0*/  VIADD R252, R3, 0x5 ;  /* 0x0000000503fc7836 */ /* 0x001fca0000000000 */
[----:B------:R0:W-:Y:S02]  /*2f7f0*/  STSM.16.M88.4 [R0], R56 ;  /* 0x0000003800007844 */ /* 0x0001e40000000200 */
[----:B------:R-:W-:Y:S06]  /*2f800*/  BAR.SYNC.DEFER_BLOCKING 0x0 ;  /* 0x0000000000007b1d */ /* 0x000fec0000010000 */
[----:B-1----:R-:W-:Y:S01]  /*2f810*/  STL.64 [R1+0x1100], R240 ;  /* 0x001100f001007387 */ /* 0x002fe20000100a00 */
[----:B0-----:R-:W-:Y:S01]  /*2f820*/  VIADD R0, R249, UR4 ;  /* 0x00000004f9007c36 */ /* 0x001fe20008000000 */
[----:B------:R-:W-:Y:S01]  /*2f830*/  PRMT R249, R244, 0x7632, R249 ;  /* 0x00007632f4f97816 */ /* 0x000fe200000000f9 */
[----:B------:R-:W-:Y:S01]  /*2f840*/  ULDC UR4, c[0x0][0x248] ;  /* 0x0000920000047ab9 */ /* 0x000fe20000000800 */
[----:B------:R-:W-:Y:S04]  /*2f850*/  STL.64 [R1+0x10f8], R242 ;  /* 0x0010f8f201007387 */ /* 0x000fe80000100a00 */
[----:B------:R-:W2:Y:S04]  /*2f860*/  LDL.LU R109, [R1+0x3c0] ;  /* 0x0003c000016d7983 */ /* 0x000ea80000300800 */
[----:B------:R-:W3:Y:S04]  /*2f870*/  LDL.LU R111, [R1+0x3c4] ;  /* 0x0003c400016f7983 */ /* 0x000ee80000300800 */
[----:B------:R0:W-:Y:S01]  /*2f880*/  @P2 STG.E.U16 desc[UR56][R250.64], R244 ;  /* 0x000000f4fa002986 */ /* 0x0001e2000c101538 */
[----:B------:R-:W-:Y:S01]  /*2f890*/  ISETP.LT.AND P2, PT, R252, UR6, !P0 ;  /* 0x00000006fc007c0c */ /* 0x000fe2000c741270 */
[----:B------:R-:W-:-:S02]  /*2f8a0*/  ULDC UR6, c[0x0][0x22c] ;  /* 0x00008b0000067ab9 */ /* 0x000fc40000000800 */
[----:B------:R1:W-:Y:S04]  /*2f8b0*/  @P1 STG.E.U16 desc[UR56][R4.64], R249 ;  /* 0x000000f904001986 */ /* 0x0003e8000c101538 */
[----:B------:R-:W4:Y:S01]  /*2f8c0*/  LDL.LU R113, [R1+0x3c8] ;  /* 0x0003c80001717983 */ /* 0x000f220000300800 */
[----:B0-----:R-:W-:-:S04]  /*2f8d0*/  LEA R250, P5, R0, R2, 0x1 ;  /* 0x0000000200fa7211 */ /* 0x001fc800078a08ff */
[C---:B------:R-:W-:Y:S01]  /*2f8e0*/  LEA.HI.X.SX32 R251, R0.reuse, R248, 0x1, P5 ;  /* 0x000000f800fb7211 */ /* 0x040fe200028f0eff */
[----:B------:R-:W-:Y:S01]  /*2f8f0*/  VIADD R0, R0, UR4 ;  /* 0x0000000400007c36 */ /* 0x000fe20008000000 */
[----:B------:R-:W-:Y:S01]  /*2f900*/  ULDC UR4, c[0x0][0x248] ;  /* 0x0000920000047ab9 */ /* 0x000fe20000000800 */
[C---:B------:R-:W-:Y:S02]  /*2f910*/  VIADD R244, R3.reuse, 0x6 ;  /* 0x0000000603f47836 */ /* 0x040fe40000000000 */
[----:B------:R0:W-:Y:S01]  /*2f920*/  @P4 STG.E.U16 desc[UR56][R250.64], R245 ;  /* 0x000000f5fa004986 */ /* 0x0001e2000c101538 */
[----:B-1----:R-:W-:Y:S01]  /*2f930*/  VIADD R249, R0, UR4 ;  /* 0x0000000400f97c36 */ /* 0x002fe20008000000 */
[----:B------:R-:W-:Y:S01]  /*2f940*/  ULDC UR4, c[0x0][0x22c] ;  /* 0x00008b0000047ab9 */ /* 0x000fe20000000800 */
[----:B------:R-:W-:Y:S01]  /*2f950*/  ISETP.LT.AND P1, PT, R244, UR6, !P0 ;  /* 0x00000006f4007c0c */ /* 0x000fe2000c721270 */
[----:B------:R-:W-:Y:S01]  /*2f960*/  VIADD R244, R3, 0x7 ;  /* 0x0000000703f47836 */ /* 0x000fe20000000000 */
[----:B------:R-:W-:Y:S01]  /*2f970*/  ULDC UR6, c[0x0][0x22c] ;  /* 0x00008b0000067ab9 */ /* 0x000fe20000000800 */
[----:B0-----:R-:W-:-:S02]  /*2f980*/  LEA R250, P5, R0, R2, 0x1 ;  /* 0x0000000200fa7211 */ /* 0x001fc400078a08ff */
[----:B------:R-:W-:Y:S02]  /*2f990*/  PRMT R245, R245, 0x7632, R245 ;  /* 0x00007632f5f57816 */ /* 0x000fe400000000f5 */
[----:B------:R-:W-:Y:S01]  /*2f9a0*/  LEA.HI.X.SX32 R251, R0, R248, 0x1, P5 ;  /* 0x000000f800fb7211 */ /* 0x000fe200028f0eff */
[C---:B------:R-:W-:Y:S01]  /*2f9b0*/  VIADD R0, R3.reuse, 0x8 ;  /* 0x0000000803007836 */ /* 0x040fe20000000000 */
[----:B------:R-:W-:Y:S01]  /*2f9c0*/  ISETP.LT.AND P4, PT, R244, UR6, !P0 ;  /* 0x00000006f4007c0c */ /* 0x000fe2000c781270 */
[----:B------:R-:W-:Y:S02]  /*2f9d0*/  ULDC UR6, c[0x0][0x22c] ;  /* 0x00008b0000067ab9 */ /* 0x000fe40000000800 */
[----:B------:R0:W-:Y:S01]  /*2f9e0*/  @P3 STG.E.U16 desc[UR56][R250.64], R245 ;  /* 0x000000f5fa003986 */ /* 0x0001e2000c101538 */
[----:B------:R-:W-:Y:S01]  /*2f9f0*/  ISETP.LT.AND P3, PT, R0, UR4, !P0 ;  /* 0x0000000400007c0c */ /* 0x000fe2000c761270 */
[----:B------:R-:W-:Y:S01]  /*2fa00*/  VIADD R0, R3, 0x9 ;  /* 0x0000000903007836 */ /* 0x000fe20000000000 */
[----:B------:R-:W-:Y:S01]  /*2fa10*/  LEA R244, P5, R249, R2, 0x1 ;  /* 0x00000002f9f47211 */ /* 0x000fe200078a08ff */
[----:B------:R-:W-:-:S03]  /*2fa20*/  ULDC UR4, c[0x0][0x248] ;  /* 0x0000920000047ab9 */ /* 0x000fc60000000800 */
[C---:B0-----:R-:W-:Y:S02]  /*2fa30*/  LEA.HI.X.SX32 R245, R249.reuse, R248, 0x1, P5 ;  /* 0x000000f8f9f57211 */ /* 0x041fe400028f0eff */
[----:B------:R-:W-:Y:S01]  /*2fa40*/  ISETP.LT.AND P5, PT, R0, UR6, !P0 ;  /* 0x0000000600007c0c */ /* 0x000fe2000c7a1270 */
[----:B------:R-:W-:Y:S01]  /*2fa50*/  VIADD R0, R249, UR4 ;  /* 0x00000004f9007c36 */ /* 0x000fe20008000000 */
[----:B------:R-:W-:Y:S01]  /*2fa60*/  ULDC UR4, c[0x0][0x248] ;  /* 0x0000920000047ab9 */ /* 0x000fe20000000800 */
[----:B------:R0:W-:Y:S01]  /*2fa70*/  @P6 STG.E.U16 desc[UR56][R244.64], R246 ;  /* 0x000000f6f4006986 */ /* 0x0001e2000c101538 */
[----:B------:R-:W-:Y:S01]  /*2fa80*/  PRMT R251, R246, 0x7632, R251 ;  /* 0x00007632f6fb7816 */ /* 0x000fe200000000fb */
[----:B------:R-:W-:Y:S01]  /*2fa90*/  ULDC UR6, c[0x0][0x248] ;  /* 0x0000920000067ab9 */ /* 0x000fe20000000800 */
[----:B------:R-:W-:Y:S01]  /*2faa0*/  VIADD R249, R3, 0xa ;  /* 0x0000000a03f97836 */ /* 0x000fe20000000000 */
[C---:B0-----:R-:W-:Y:S01]  /*2fab0*/  LEA R244, P6, R0.reuse, R2, 0x1 ;  /* 0x0000000200f47211 */ /* 0x041fe200078c08ff */
[----:B------:R-:W-:Y:S01]  /*2fac0*/  VIADD R246, R0, UR4 ;  /* 0x0000000400f67c36 */ /* 0x000fe20008000000 */
[----:B------:R-:W-:-:S02]  /*2fad0*/  ULDC UR4, c[0x0][0x22c] ;  /* 0x00008b0000047ab9 */ /* 0x000fc40000000800 */
[----:B------:R-:W-:Y:S02]  /*2fae0*/  LEA.HI.X.SX32 R245, R0, R248, 0x1, P6 ;  /* 0x000000f800f57211 */ /* 0x000fe400030f0eff */
[C---:B------:R-:W-:Y:S01]  /*2faf0*/  LEA R250, P6, R246.reuse, R2, 0x1 ;  /* 0x00000002f6fa7211 */ /* 0x040fe200078c08ff */
[C---:B------:R-:W-:Y:S01]  /*2fb00*/  VIADD R0, R246.reuse, UR6 ;  /* 0x00000006f6007c36 */ /* 0x040fe20008000000 */
[----:B------:R-:W-:Y:S01]  /*2fb10*/  ULDC UR6, c[0x0][0x22c] ;  /* 0x00008b0000067ab9 */ /* 0x000fe20000000800 */
[----:B------:R0:W-:Y:S01]  /*2fb20*/  @P2 STG.E.U16 desc[UR56][R244.64], R251 ;  /* 0x000000fbf4002986 */ /* 0x0001e2000c101538 */
[----:B------:R-:W-:Y:S01]  /*2fb30*/  ISETP.LT.AND P2, PT, R249, UR4, !P0 ;  /* 0x00000004f9007c0c */ /* 0x000fe2000c741270 */
[----:B------:R-:W-:Y:S01]  /*2fb40*/  ULDC UR4, c[0x0][0x22c] ;  /* 0x00008b0000047ab9 */ /* 0x000fe20000000800 */
[----:B------:R-:W-:Y:S02]  /*2fb50*/  PRMT R249, R247, 0x7632, R249 ;  /* 0x00007632f7f97816 */ /* 0x000fe400000000f9 */
[----:B0-----:R-:W-:Y:S01]  /*2fb60*/  LEA.HI.X.SX32 R251, R246, R248, 0x1, P6 ;  /* 0x000000f8f6fb7211 */ /* 0x001fe200030f0eff */
[----:B------:R-:W-:Y:S01]  /*2fb70*/  VIADD R246, R3, 0xb ;  /* 0x0000000b03f67836 */ /* 0x000fe20000000000 */
[----:B------:R-:W-:-:S03]  /*2fb80*/  LEA R244, P6, R0, R2, 0x1 ;  /* 0x0000000200f47211 */ /* 0x000fc600078c08ff */
[----:B------:R0:W-:Y:S01]  /*2fb90*/  @P1 STG.E.U16 desc[UR56][R250.64], R247 ;  /* 0x000000f7fa001986 */ /* 0x0001e2000c101538 */
[----:B------:R-:W-:Y:S01]  /*2fba0*/  ISETP.LT.AND P1, PT, R246, UR4, !P0 ;  /* 0x00000004f6007c0c */ /* 0x000fe2000c721270 */
[----:B------:R-:W-:Y:S01]  /*2fbb0*/  ULDC UR4, c[0x0][0x248] ;  /* 0x0000920000047ab9 */ /* 0x000fe20000000800 */
[C---:B------:R-:W-:Y:S01]  /*2fbc0*/  LEA.HI.X.SX32 R245, R0.reuse, R248, 0x1, P6 ;  /* 0x000000f800f57211 */ /* 0x040fe200030f0eff */
[----:B------:R-:W-:Y:S01]  /*2fbd0*/  VIADD R0, R0, UR4 ;  /* 0x0000000400007c36 */ /* 0x000fe20008000000 */
[----:B------:R-:W-:-:S03]  /*2fbe0*/  ULDC UR4, c[0x0][0x248] ;  /* 0x0000920000047ab9 */ /* 0x000fc60000000800 */
[----:B------:R1:W-:Y:S01]  /*2fbf0*/  @P4 STG.E.U16 desc[UR56][R244.64], R249 ;  /* 0x000000f9f4004986 */ /* 0x0003e2000c101538 */
[----:B------:R-:W-:-:S04]  /*2fc00*/  LEA R246, P6, R0, R2, 0x1 ;  /* 0x0000000200f67211 */ /* 0x000fc800078c08ff */
[C---:B0-----:R-:W-:Y:S01]  /*2fc10*/  LEA.HI.X.SX32 R247, R0.reuse, R248, 0x1, P6 ;  /* 0x000000f800f77211 */ /* 0x041fe200030f0eff */
[----:B-1----:R-:W-:Y:S02]  /*2fc20*/  VIADD R244, R3, 0xc ;  /* 0x0000000c03f47836 */ /* 0x002fe40000000000 */
[----:B------:R-:W-:Y:S01]  /*2fc30*/  VIADD R245, R0, UR4 ;  /* 0x0000000400f57c36 */ /* 0x000fe20008000000 */
[----:B------:R-:W-:Y:S02]  /*2fc40*/  ULDC UR4, c[0x0][0x248] ;  /* 0x0000920000047ab9 */ /* 0x000fe40000000800 */
[----:B------:R-:W-:Y:S01]  /*2fc50*/  ISETP.LT.AND P4, PT, R244, UR6, !P0 ;  /* 0x00000006f4007c0c */ /* 0x000fe2000c781270 */
[C---:B------:R-:W-:Y:S01]  /*2fc60*/  VIADD R0, R245.reuse, UR4 ;  /* 0x00000004f5007c36 */ /* 0x040fe20008000000 */
[----:B------:R-:W-:Y:S01]  /*2fc70*/  LEA R244, P6, R245, R2, 0x1 ;  /* 0x00000002f5f47211 */ /* 0x000fe200078c08ff */
[----:B------:R-:W-:Y:S01]  /*2fc80*/  VIADD R249, R3, 0xd ;  /* 0x0000000d03f97836 */ /* 0x000fe20000000000 */
[----:B------:R-:W-:Y:S01]  /*2fc90*/  PRMT R250, R100, 0x7632, R250 ;  /* 0x0000763264fa7816 */ /* 0x000fe200000000fa */
[----:B------:R0:W-:Y:S01]  /*2fca0*/  @P3 STG.E.U16 desc[UR56][R246.64], R100 ;  /* 0x00000064f6003986 */ /* 0x0001e2000c101538 */
[----:B------:R-:W-:Y:S01]  /*2fcb0*/  LEA.HI.X.SX32 R245, R245, R248, 0x1, P6 ;  /* 0x000000f8f5f57211 */ /* 0x000fe200030f0eff */
[----:B------:R-:W-:Y:S01]  /*2fcc0*/  ULDC UR6, c[0x0][0x22c] ;  /* 0x00008b0000067ab9 */ /* 0x000fe20000000800 */
[----:B------:R-:W-:Y:S01]  /*2fcd0*/  ULDC UR4, c[0x0][0x248] ;  /* 0x0000920000047ab9 */ /* 0x000fe20000000800 */
[----:B------:R-:W-:Y:S01]  /*2fce0*/  ISETP.LT.AND P3, PT, R249, UR6, !P0 ;  /* 0x00000006f9007c0c */ /* 0x000fe2000c761270 */
[----:B------:R-:W-:Y:S01]  /*2fcf0*/  ULDC UR6, c[0x0][0x22c] ;  /* 0x00008b0000067ab9 */ /* 0x000fe20000000800 */
[----:B------:R1:W-:Y:S01]  /*2fd00*/  @P5 STG.E.U16 desc[UR56][R244.64], R250 ;  /* 0x000000faf4005986 */ /* 0x0003e2000c101538 */
[----:B0-----:R-:W-:Y:S01]  /*2fd10*/  VIADD R100, R3, 0xe ;  /* 0x0000000e03647836 */ /* 0x001fe20000000000 */
[----:B------:R-:W-:-:S04]  /*2fd20*/  LEA R246, P6, R0, R2, 0x1 ;  /* 0x0000000200f67211 */ /* 0x000fc800078c08ff */
[----:B------:R-:W-:Y:S02]  /*2fd30*/  LEA.HI.X.SX32 R247, R0, R248, 0x1, P6 ;  /* 0x000000f800f77211 */ /* 0x000fe400030f0eff */
[----:B------:R-:W-:Y:S01]  /*2fd40*/  ISETP.LT.AND P5, PT, R100, UR6, !P0 ;  /* 0x0000000664007c0c */ /* 0x000fe2000c7a1270 */
[----:B------:R-:W-:Y:S01]  /*2fd50*/  VIADD R100, R0, UR4 ;  /* 0x0000000400647c36 */ /* 0x000fe20008000000 */
[----:B------:R-:W-:Y:S01]  /*2fd60*/  ULDC UR4, c[0x0][0x248] ;  /* 0x0000920000047ab9 */ /* 0x000fe20000000800 */
[----:B------:R0:W-:Y:S01]  /*2fd70*/  @P2 STG.E.U16 desc[UR56][R246.64], R101 ;  /* 0x00000065f6002986 */ /* 0x0001e2000c101538 */
[----:B------:R-:W-:Y:S02]  /*2fd80*/  ULDC UR6, c[0x0][0x22c] ;  /* 0x00008b0000067ab9 */ /* 0x000fe40000000800 */
[C---:B-1----:R-:W-:Y:S01]  /*2fd90*/  LEA R244, P2, R100.reuse, R2, 0x1 ;  /* 0x0000000264f47211 */ /* 0x042fe200078408ff */
[----:B------:R-:W-:Y:S01]  /*2fda0*/  VIADD R0, R100, UR4 ;  /* 0x0000000464007c36 */ /* 0x000fe20008000000 */
[----:B------:R-:W-:-:S02]  /*2fdb0*/  ULDC UR4, c[0x0][0x22c] ;  /* 0x00008b0000047ab9 */ /* 0x000fc40000000800 */
[----:B------:R-:W-:Y:S01]  /*2fdc0*/  LEA.HI.X.SX32 R245, R100, R248, 0x1, P2 ;  /* 0x000000f864f57211 */ /* 0x000fe200010f0eff */
[----:B0-----:R-:W-:Y:S01]  /*2fdd0*/  VIADD R246, R3, 0xf ;  /* 0x0000000f03f67836 */ /* 0x001fe20000000000 */
[----:B------:R-:W-:-:S04]  /*2fde0*/  PRMT R101, R101, 0x7632, R101 ;  /* 0x0000763265657816 */ /* 0x000fc80000000065 */
[----:B------:R-:W-:Y:S01]  /*2fdf0*/  ISETP.LT.AND P2, PT, R246, UR6, !P0 ;  /* 0x00000006f6007c0c */ /* 0x000fe2000c741270 */
[C---:B------:R-:W-:Y:S01]  /*2fe00*/  VIADD R246, R3.reuse, 0x10 ;  /* 0x0000001003f67836 */ /* 0x040fe20000000000 */
[----:B------:R-:W-:Y:S01]  /*2fe10*/  LEA R100, P6, R0, R2, 0x1 ;  /* 0x0000000200647211 */ /* 0x000fe200078c08ff */
[----:B------:R0:W-:Y:S01]  /*2fe20*/  @P1 STG.E.U16 desc[UR56][R244.64], R101 ;  /* 0x00000065f4001986 */ /* 0x0001e2000c101538 */
[----:B------:R-:W-:Y:S02]  /*2fe30*/  ULDC UR6, c[0x0][0x22c] ;  /* 0x00008b0000067ab9 */ /* 0x000fe40000000800 */
[----:B------:R-:W-:Y:S01]  /*2fe40*/  ISETP.LT.AND P1, PT, R246, UR4, !P0 ;  /* 0x00000004f6007c0c */ /* 0x000fe2000c721270 */
[----:B------:R-:W-:Y:S01]  /*2fe50*/  ULDC UR4, c[0x0][0x248] ;  /* 0x0000920000047ab9 */ /* 0x000fe20000000800 */
[C---:B0-----:R-:W-:Y:S01]  /*2fe60*/  LEA.HI.X.SX32 R101, R0.reuse, R248, 0x1, P6 ;  /* 0x000000f800657211 */ /* 0x041fe200030f0eff */
[----:B------:R-:W-:Y:S01]  /*2fe70*/  VIADD R0, R0, UR4 ;  /* 0x0000000400007c36 */ /* 0x000fe20008000000 */
[----:B------:R-:W-:Y:S01]  /*2fe80*/  ULDC UR4, c[0x0][0x22c] ;  /* 0x00008b0000047ab9 */ /* 0x000fe20000000800 */
[----:B------:R-:W-:-:S02]  /*2fe90*/  VIADD R244, R3, 0x11 ;  /* 0x0000001103f47836 */ /* 0x000fc40000000000 */
[----:B------:R0:W-:Y:S03]  /*2fea0*/  @P4 STG.E.U16 desc[UR56][R100.64], R102 ;  /* 0x0000006664004986 */ /* 0x0001e6000c101538 */
[----:B------:R-:W-:Y:S01]  /*2feb0*/  ISETP.LT.AND P4, PT, R244, UR4, !P0 ;  /* 0x00000004f4007c0c */ /* 0x000fe2000c781270 */
[----:B------:R-:W-:Y:S01]  /*2fec0*/  ULDC UR4, c[0x0][0x248] ;  /* 0x0000920000047ab9 */ /* 0x000fe20000000800 */
[----:B------:R-:W-:Y:S02]  /*2fed0*/  PRMT R244, R102, 0x7632, R244 ;  /* 0x0000763266f47816 */ /* 0x000fe400000000f4 */
[----:B0-----:R-:W-:Y:S01]  /*2fee0*/  LEA R100, P6, R0, R2, 0x1 ;  /* 0x0000000200647211 */ /* 0x001fe200078c08ff */
[----:B------:R-:W-:-:S03]  /*2fef0*/  VIADD R102, R3, 0x12 ;  /* 0x0000001203667836 */ /* 0x000fc60000000000 */
[C---:B------:R-:W-:Y:S01]  /*2ff00*/  LEA.HI.X.SX32 R101, R0.reuse, R248, 0x1, P6 ;  /* 0x000000f800657211 */ /* 0x040fe200030f0eff */
[----:B------:R-:W-:Y:S01]  /*2ff10*/  VIADD R0, R0, UR4 ;  /* 0x0000000400007c36 */ /* 0x000fe20008000000 */
[----:B------:R-:W-:Y:S01]  /*2ff20*/  ULDC UR4, c[0x0][0x248] ;  /* 0x0000920000047ab9 */ /* 0x000fe20000000800 */
[----:B------:R-:W-:Y:S01]  /*2ff30*/  ISETP.LT.AND P6, PT, R102, UR6, !P0 ;  /* 0x0000000666007c0c */ /* 0x000fe2000c7c1270 */
[----:B------:R-:W-:Y:S01]  /*2ff40*/  ULDC UR6, c[0x0][0x248] ;  /* 0x0000920000067ab9 */ /* 0x000fe20000000800 */
[----:B------:R0:W-:Y:S01]  /*2ff50*/  @P3 STG.E.U16 desc[UR56][R100.64], R244 ;  /* 0x000000f464003986 */ /* 0x0001e2000c101538 */
[C---:B------:R-:W-:Y:S01]  /*2ff60*/  VIADD R102, R0.reuse, UR4 ;  /* 0x0000000400667c36 */ /* 0x040fe20008000000 */
[----:B------:R-:W-:Y:S01]  /*2ff70*/  ULDC UR4, c[0x0][0x22c] ;  /* 0x00008b0000047ab9 */ /* 0x000fe20000000800 */
[----:B------:R-:W-:Y:S01]  /*2ff80*/  VIADD R246, R3, 0x13 ;  /* 0x0000001303f67836 */ /* 0x000fe20000000000 */
[----:B0-----:R-:W-:-:S04]  /*2ff90*/  LEA R100, P3, R0, R2, 0x1 ;  /* 0x0000000200647211 */ /* 0x001fc800078608ff */
[----:B------:R-:W-:Y:S01]  /*2ffa0*/  LEA.HI.X.SX32 R101, R0, R248, 0x1, P3 ;  /* 0x000000f800657211 */ /* 0x000fe200018f0eff */
[C---:B------:R-:W-:Y:S01]  /*2ffb0*/  VIADD R0, R102.reuse, UR6 ;  /* 0x0000000666007c36 */ /* 0x040fe20008000000 */
[C---:B------:R-:W-:Y:S01]  /*2ffc0*/  LEA R244, P3, R102.reuse, R2, 0x1 ;  /* 0x0000000266f47211 */ /* 0x040fe200078608ff */
[----:B------:R-:W-:Y:S02]  /*2ffd0*/  ULDC UR6, c[0x0][0x22c] ;  /* 0x00008b0000067ab9 */ /* 0x000fe40000000800 */
[----:B------:R0:W-:Y:S01]  /*2ffe0*/  @P5 STG.E.U16 desc[UR56][R100.64], R103 ;  /* 0x0000006764005986 */ /* 0x0001e2000c101538 */
[----:B------:R-:W-:Y:S01]  /*2fff0*/  LEA.HI.X.SX32 R245, R102, R248, 0x1, P3 ;  /* 0x000000f866f57211 */ /* 0x000fe200018f0eff */
[----:B------:R-:W-:Y:S01]  /*30000*/  VIADD R102, R3, 0x14 ;  /* 0x0000001403667836 */ /* 0x000fe20000000000 */
[----:B------:R-:W-:Y:S01]  /*30010*/  ISETP.LT.AND P5, PT, R246, UR4, !P0 ;  /* 0x00000004f6007c0c */ /* 0x000fe2000c7a1270 */
[----:B------:R-:W-:Y:S01]  /*30020*/  ULDC UR4, c[0x0][0x22c] ;  /* 0x00008b0000047ab9 */ /* 0x000fe20000000800 */
[----:B------:R-:W-:-:S02]  /*30030*/  PRMT R247, R103, 0x7632, R247 ;  /* 0x0000763267f77816 */ /* 0x000fc400000000f7 */
[----:B0-----:R-:W-:-:S04]  /*30040*/  LEA R100, P3, R0, R2, 0x1 ;  /* 0x0000000200647211 */ /* 0x001fc800078608ff */
[----:B------:R-:W-:Y:S02]  /*30050*/  LEA.HI.X.SX32 R101, R0, R248, 0x1, P3 ;  /* 0x000000f800657211 */ /* 0x000fe400018f0eff */
[----:B------:R-:W-:Y:S01]  /*30060*/  ISETP.LT.AND P3, PT, R102, UR4, !P0 ;  /* 0x0000000466007c0c */ /* 0x000fe2000c761270 */
[----:B------:R-:W-:Y:S02]  /*30070*/  ULDC UR4, c[0x0][0x248] ;  /* 0x0000920000047ab9 */ /* 0x000fe40000000800 */
[----:B------:R-:W-:Y:S01]  /*30080*/  VIADD R0, R0, UR4 ;  /* 0x0000000400007c36 */ /* 0x000fe20008000000 */
[----:B------:R-:W-:Y:S01]  /*30090*/  @P2 STG.E.U16 desc[UR56][R244.64], R247 ;  /* 0x000000f7f4002986 */ /* 0x000fe2000c101538 */
[C---:B------:R-:W-:Y:S01]  /*300a0*/  VIADD R102, R3.reuse, 0x15 ;  /* 0x0000001503667836 */ /* 0x040fe20000000000 */
[----:B------:R-:W-:Y:S02]  /*300b0*/  ULDC UR4, c[0x0][0x22c] ;  /* 0x00008b0000047ab9 */ /* 0x000fe40000000800 */
[----:B------:R0:W-:Y:S02]  /*300c0*/  @P1 STG.E.U16 desc[UR56][R100.64], R104 ;  /* 0x0000006864001986 */ /* 0x0001e4000c101538 */
[----:B------:R-:W-:Y:S01]  /*300d0*/  ISETP.LT.AND P2, PT, R102, UR4, !P0 ;  /* 0x0000000466007c0c */ /* 0x000fe2000c741270 */
[----:B------:R-:W-:Y:S01]  /*300e0*/  ULDC UR4, c[0x0][0x248] ;  /* 0x0000920000047ab9 */ /* 0x000fe20000000800 */
[----:B------:R-:W-:Y:S01]  /*300f0*/  VIADD R102, R3, 0x16 ;  /* 0x0000001603667836 */ /* 0x000fe20000000000 */
[----:B0-----:R-:W-:-:S02]  /*30100*/  LEA R100, P1, R0, R2, 0x1 ;  /* 0x0000000200647211 */ /* 0x001fc400078208ff */
[----:B------:R-:W-:Y:S02]  /*30110*/  PRMT R104, R104, 0x7632, R104 ;  /* 0x0000763268687816 */ /* 0x000fe40000000068 */
[C---:B------:R-:W-:Y:S01]  /*30120*/  LEA.HI.X.SX32 R101, R0.reuse, R248, 0x1, P1 ;  /* 0x000000f800657211 */ /* 0x040fe200008f0eff */
[----:B------:R-:W-:Y:S01]  /*30130*/  VIADD R0, R0, UR4 ;  /* 0x0000000400007c36 */ /* 0x000fe20008000000 */
[----:B------:R-:W-:Y:S01]  /*30140*/  ISETP.LT.AND P1, PT, R102, UR6, !P0 ;  /* 0x0000000666007c0c */ /* 0x000fe2000c721270 */
[----:B------:R-:W-:Y:S01]  /*30150*/  ULDC UR4, c[0x0][0x248] ;  /* 0x0000920000047ab9 */ /* 0x000fe20000000800 */
[----:B------:R-:W-:Y:S01]  /*30160*/  ULDC UR6, c[0x0][0x22c] ;  /* 0x00008b0000067ab9 */ /* 0x000fe20000000800 */
[----:B------:R0:W-:Y:S01]  /*30170*/  @P4 STG.E.U16 desc[UR56][R100.64], R104 ;  /* 0x0000006864004986 */ /* 0x0001e2000c101538 */
[----:B------:R-:W-:-:S04]  /*30180*/  LEA R102, P4, R0, R2, 0x1 ;  /* 0x0000000200667211 */ /* 0x000fc800078808ff */
[C---:B------:R-:W-:Y:S01]  /*30190*/  LEA.HI.X.SX32 R103, R0.reuse, R248, 0x1, P4 ;  /* 0x000000f800677211 */ /* 0x040fe200020f0eff */
[----:B0-----:R-:W-:Y:S01]  /*301a0*/  VIADD R101, R0, UR4 ;  /* 0x0000000400657c36 */ /* 0x001fe20008000000 */
[----:B------:R-:W-:Y:S01]  /*301b0*/  ULDC UR4, c[0x0][0x248] ;  /* 0x0000920000047ab9 */ /* 0x000fe20000000800 */
[----:B------:R-:W-:Y:S02]  /*301c0*/  VIADD R104, R3, 0x17 ;  /* 0x0000001703687836 */ /* 0x000fe40000000000 */
[C---:B------:R-:W-:Y:S01]  /*301d0*/  VIADD R0, R101.reuse, UR4 ;  /* 0x0000000465007c36 */ /* 0x040fe20008000000 */
[----:B------:R-:W-:Y:S01]  /*301e0*/  LEA R100, P4, R101, R2, 0x1 ;  /* 0x0000000265647211 */ /* 0x000fe200078808ff */
[----:B------:R0:W-:Y:S01]  /*301f0*/  @P6 STG.E.U16 desc[UR56][R102.64], R105 ;  /* 0x0000006966006986 */ /* 0x0001e2000c101538 */
[----:B------:R-:W-:Y:S01]  /*30200*/  PRMT R244, R105, 0x7632, R244 ;  /* 0x0000763269f47816 */ /* 0x000fe200000000f4 */
[----:B------:R-:W-:Y:S01]  /*30210*/  ULDC UR4, c[0x0][0x248] ;  /* 0x0000920000047ab9 */ /* 0x000fe20000000800 */
[----:B------:R-:W-:-:S02]  /*30220*/  LEA.HI.X.SX32 R101, R101, R248, 0x1, P4 ;  /* 0x000000f865657211 */ /* 0x000fc400020f0eff */
[----:B------:R-:W-:Y:S01]  /*30230*/  ISETP.LT.AND P4, PT, R104, UR6, !P0 ;  /* 0x0000000668007c0c */ /* 0x000fe2000c781270 */
[C---:B------:R-:W-:Y:S01]  /*30240*/  VIADD R104, R3.reuse, 0x18 ;  /* 0x0000001803687836 */ /* 0x040fe20000000000 */
[----:B------:R-:W-:Y:S01]  /*30250*/  ULDC UR6, c[0x0][0x22c] ;  /* 0x00008b0000067ab9 */ /* 0x000fe20000000800 */
[C---:B0-----:R-:W-:Y:S01]  /*30260*/  LEA R102, P6, R0.reuse, R2, 0x1 ;  /* 0x0000000200667211 */ /* 0x041fe200078c08ff */
[C---:B------:R-:W-:Y:S01]  /*30270*/  VIADD R245, R0.reuse, UR4 ;  /* 0x0000000400f57c36 */ /* 0x040fe20008000000 */
[----:B------:R0:W-:Y:S01]  /*30280*/  @P5 STG.E.U16 desc[UR56][R100.64], R244 ;  /* 0x000000f464005986 */ /* 0x0001e2000c101538 */
[----:B------:R-:W-:Y:S01]  /*30290*/  ULDC UR4, c[0x0][0x248] ;  /* 0x0000920000047ab9 */ /* 0x000fe20000000800 */
[----:B------:R-:W-:Y:S02]  /*302a0*/  LEA.HI.X.SX32 R103, R0, R248, 0x1, P6 ;  /* 0x000000f800677211 */ /* 0x000fe400030f0eff */
[----:B------:R-:W-:Y:S01]  /*302b0*/  ISETP.LT.AND P6, PT, R104, UR6, !P0 ;  /* 0x0000000668007c0c */ /* 0x000fe2000c7c1270 */
[----:B------:R-:W-:Y:S01]  /*302c0*/  VIADD R104, R3, 0x19 ;  /* 0x0000001903687836 */ /* 0x000fe20000000000 */
[----:B------:R-:W-:Y:S01]  /*302d0*/  ULDC UR6, c[0x0][0x22c] ;  /* 0x00008b0000067ab9 */ /* 0x000fe20000000800 */
[----:B------:R1:W-:Y:S01]  /*302e0*/  @P3 STG.E.U16 desc[UR56][R102.64], R106 ;  /* 0x0000006a66003986 */ /* 0x0003e2000c101538 */
[C---:B------:R-:W-:Y:S01]  /*302f0*/  VIADD R105, R245.reuse, UR4 ;  /* 0x00000004f5697c36 */ /* 0x040fe20008000000 */
[----:B------:R-:W-:Y:S01]  /*30300*/  PRMT R0, R106, 0x7632, R0 ;  /* 0x000076326a007816 */ /* 0x000fe20000000000 */
[----:B------:R-:W-:Y:S01]  /*30310*/  ULDC UR4, c[0x0][0x22c] ;  /* 0x00008b0000047ab9 */ /* 0x000fe20000000800 */
[----:B0-----:R-:W-:-:S02]  /*30320*/  LEA R100, P3, R245, R2, 0x1 ;  /* 0x00000002f5647211 */ /* 0x001fc400078608ff */
[----:B------:R-:W-:Y:S01]  /*30330*/  ISETP.LT.AND P5, PT, R104, UR6, !P0 ;  /* 0x0000000668007c0c */ /* 0x000fe2000c7a1270 */
[----:B------:R-:W-:Y:S01]  /*30340*/  VIADD R104, R3, 0x1a ;  /* 0x0000001a03687836 */ /* 0x000fe20000000000 */
[----:B------:R-:W-:Y:S01]  /*30350*/  LEA.HI.X.SX32 R101, R245, R248, 0x1, P3 ;  /* 0x000000f8f5657211 */ /* 0x000fe200018f0eff */
[----:B------:R-:W-:Y:S01]  /*30360*/  ULDC UR6, c[0x0][0x22c] ;  /* 0x00008b0000067ab9 */ /* 0x000fe20000000800 */
[----:B-1----:R-:W-:-:S03]  /*30370*/  LEA R102, P3, R105, R2, 0x1 ;  /* 0x0000000269667211 */ /* 0x002fc600078608ff */
[----:B------:R0:W-:Y:S01]  /*30380*/  @P2 STG.E.U16 desc[UR56][R100.64], R0 ;  /* 0x0000000064002986 */ /* 0x0001e2000c101538 */
[----:B------:R-:W-:Y:S01]  /*30390*/  ISETP.LT.AND P2, PT, R104, UR4, !P0 ;  /* 0x0000000468007c0c */ /* 0x000fe2000c741270 */
[----:B------:R-:W-:Y:S01]  /*303a0*/  ULDC UR4, c[0x0][0x248] ;  /* 0x0000920000047ab9 */ /* 0x000fe20000000800 */
[C---:B------:R-:W-:Y:S01]  /*303b0*/  LEA.HI.X.SX32 R103, R105.reuse, R248, 0x1, P3 ;  /* 0x000000f869677211 */ /* 0x040fe200018f0eff */
[----:B------:R-:W-:Y:S01]  /*303c0*/  VIADD R105, R105, UR4 ;  /* 0x0000000469697c36 */ /* 0x000fe20008000000 */
[----:B------:R-:W-:Y:S01]  /*303d0*/  ULDC UR4, c[0x0][0x22c] ;  /* 0x00008b0000047ab9 */ /* 0x000fe20000000800 */
[----:B------:R-:W-:Y:S02]  /*303e0*/  VIADD R104, R3, 0x1b ;  /* 0x0000001b03687836 */ /* 0x000fe40000000000 */
[----:B------:R1:W-:Y:S01]  /*303f0*/  @P1 STG.E.U16 desc[UR56][R102.64], R107 ;  /* 0x0000006b66001986 */ /* 0x0003e2000c101538 */
[C---:B0-----:R-:W-:Y:S02]  /*30400*/  LEA R100, P3, R105.reuse, R2, 0x1 ;  /* 0x0000000269647211 */ /* 0x041fe400078608ff */
[----:B------:R-:W-:Y:S01]  /*30410*/  ISETP.LT.AND P1, PT, R104, UR4, !P0 ;  /* 0x0000000468007c0c */ /* 0x000fe2000c721270 */
[----:B------:R-:W-:Y:S01]  /*30420*/  ULDC UR4, c[0x0][0x248] ;  /* 0x0000920000047ab9 */ /* 0x000fe20000000800 */
[C---:B------:R-:W-:Y:S01]  /*30430*/  LEA.HI.X.SX32 R101, R105.reuse, R248, 0x1, P3 ;  /* 0x000000f869657211 */ /* 0x040fe200018f0eff */
[----:B------:R-:W-:Y:S01]  /*30440*/  VIADD R105, R105, UR4 ;  /* 0x0000000469697c36 */ /* 0x000fe20008000000 */
[----:B------:R-:W-:Y:S01]  /*30450*/  ULDC UR4, c[0x0][0x248] ;  /* 0x0000920000047ab9 */ /* 0x000fe20000000800 */
[----:B-1----:R-:W-:-:S02]  /*30460*/  PRMT R103, R107, 0x7632, R103 ;  /* 0x000076326b677816 */ /* 0x002fc40000000067 */
[C---:B------:R-:W-:Y:S01]  /*30470*/  VIADD R107, R105.reuse, UR4 ;  /* 0x00000004696b7c36 */ /* 0x040fe20008000000 */
[----:B------:R-:W-:Y:S02]  /*30480*/  ULDC UR4, c[0x0][0x248] ;  /* 0x0000920000047ab9 */ /* 0x000fe40000000800 */
[----:B------:R0:W-:Y:S01]  /*30490*/  @P4 STG.E.U16 desc[UR56][R100.64], R103 ;  /* 0x0000006764004986 */ /* 0x0001e2000c101538 */
[----:B------:R-:W-:Y:S01]  /*304a0*/  LEA R102, P4, R105, R2, 0x1 ;  /* 0x0000000269667211 */ /* 0x000fe200078808ff */
[C---:B------:R-:W-:Y:S02]  /*304b0*/  VIADD R0, R3.reuse, 0x1c ;  /* 0x0000001c03007836 */ /* 0x040fe40000000000 */
[----:B------:R-:W-:Y:S01]  /*304c0*/  VIADD R104, R3, 0x1d ;  /* 0x0000001d03687836 */ /* 0x000fe20000000000 */
[----:B0-----:R-:W-:Y:S01]  /*304d0*/  LEA.HI.X.SX32 R103, R105, R248, 0x1, P4 ;  /* 0x000000f869677211 */ /* 0x001fe200020f0eff */
[C---:B------:R-:W-:Y:S01]  /*304e0*/  VIADD R105, R107.reuse, UR4 ;  /* 0x000000046b697c36 */ /* 0x040fe20008000000 */
[C---:B------:R-:W-:Y:S01]  /*304f0*/  LEA R100, P4, R107.reuse, R2, 0x1 ;  /* 0x000000026b647211 */ /* 0x040fe200078808ff */
[----:B------:R-:W-:Y:S01]  /*30500*/  ULDC UR4, c[0x0][0x248] ;  /* 0x0000920000047ab9 */ /* 0x000fe20000000800 */
[----:B------:R-:W-:Y:S01]  /*30510*/  ISETP.LT.AND P3, PT, R0, UR6, !P0 ;  /* 0x0000000600007c0c */ /* 0x000fe2000c761270 */
[----:B------:R0:W-:Y:S01]  /*30520*/  @P6 STG.E.U16 desc[UR56][R102.64], R92 ;  /* 0x0000005c66006986 */ /* 0x0001e2000c101538 */
[----:B------:R-:W-:Y:S01]  /*30530*/  ULDC UR6, c[0x0][0x22c] ;  /* 0x00008b0000067ab9 */ /* 0x000fe20000000800 */
[----:B------:R-:W-:-:S02]  /*30540*/  LEA.HI.X.SX32 R101, R107, R248, 0x1, P4 ;  /* 0x000000f86b657211 */ /* 0x000fc400020f0eff */
[----:B------:R-:W-:Y:S02]  /*30550*/  PRMT R0, R92, 0x7632, R0 ;  /* 0x000076325c007816 */ /* 0x000fe40000000000 */
[----:B------:R-:W-:Y:S01]  /*30560*/  ISETP.LT.AND P4, PT, R104, UR6, !P0 ;  /* 0x0000000668007c0c */ /* 0x000fe2000c781270 */
[----:B------:R-:W-:Y:S01]  /*30570*/  VIADD R104, R3, 0x1e ;  /* 0x0000001e03687836 */ /* 0x000fe20000000000 */
[----:B------:R-:W-:Y:S01]  /*30580*/  ULDC UR6, c[0x0][0x22c] ;  /* 0x00008b0000067ab9 */ /* 0x000fe20000000800 */
[----:B0-----:R-:W-:-:S04]  /*30590*/  LEA R102, P6, R105, R2, 0x1 ;  /* 0x0000000269667211 */ /* 0x001fc800078c08ff */
[C---:B------:R-:W-:Y:S01]  /*305a0*/  LEA.HI.X.SX32 R103, R105.reuse, R248, 0x1, P6 ;  /* 0x000000f869677211 */ /* 0x040fe200030f0eff */
[----:B------:R-:W-:Y:S01]  /*305b0*/  VIADD R105, R105, UR4 ;  /* 0x0000000469697c36 */ /* 0x000fe20008000000 */
[----:B------:R0:W-:Y:S01]  /*305c0*/  @P5 STG.E.U16 desc[UR56][R100.64], R0 ;  /* 0x0000000064005986 */ /* 0x0001e2000c101538 */
[----:B------:R-:W-:Y:S01]  /*305d0*/  ISETP.LT.AND P5, PT, R104, UR6, !P0 ;  /* 0x0000000668007c0c */ /* 0x000fe2000c7a1270 */
[----:B------:R-:W-:Y:S01]  /*305e0*/  ULDC UR4, c[0x0][0x248] ;  /* 0x0000920000047ab9 */ /* 0x000fe20000000800 */
[----:B------:R-:W-:Y:S01]  /*305f0*/  ULDC UR6, c[0x0][0x22c] ;  /* 0x00008b0000067ab9 */ /* 0x000fe20000000800 */
[----:B------:R1:W-:Y:S01]  /*30600*/  @P2 STG.E.U16 desc[UR56][R102.64], R93 ;  /* 0x0000005d66002986 */ /* 0x0003e2000c101538 */
[C---:B------:R-:W-:Y:S01]  /*30610*/  LEA R104, P2, R105.reuse, R2, 0x1 ;  /* 0x0000000269687211 */ /* 0x040fe200078408ff */
[----:B------:R-:W-:Y:S01]  /*30620*/  VIADD R107, R105, UR4 ;  /* 0x00000004696b7c36 */ /* 0x000fe20008000000 */
[----:B------:R-:W-:Y:S01]  /*30630*/  PRMT R92, R93, 0x7632, R92 ;  /* 0x000076325d5c7816 */ /* 0x000fe2000000005c */
[----:B------:R-:W-:Y:S01]  /*30640*/  ULDC UR4, c[0x0][0x22c] ;  /* 0x00008b0000047ab9 */ /* 0x000fe20000000800 */
[----:B0-----:R-:W-:Y:S01]  /*30650*/  VIADD R0, R3, 0x1f ;  /* 0x0000001f03007836 */ /* 0x001fe20000000000 */
[----:B------:R-:W-:-:S04]  /*30660*/  LEA.HI.X.SX32 R105, R105, R248, 0x1, P2 ;  /* 0x000000f869697211 */ /* 0x000fc800010f0eff */
[----:B------:R-:W-:Y:S01]  /*30670*/  ISETP.LT.AND P2, PT, R0, UR6, !P0 ;  /* 0x0000000600007c0c */ /* 0x000fe2000c741270 */
[----:B------:R-:W-:Y:S01]  /*30680*/  VIADD R0, R3, 0x20 ;  /* 0x0000002003007836 */ /* 0x000fe20000000000 */
[C---:B------:R-:W-:Y:S01]  /*30690*/  LEA R100, P6, R107.reuse, R2, 0x1 ;  /* 0x000000026b647211 */ /* 0x040fe200078c08ff */
[----:B------:R-:W-:Y:S01]  /*306a0*/  @P1 STG.E.U16 desc[UR56][R104.64], R92 ;  /* 0x0000005c68001986 */ /* 0x000fe2000c101538 */
[----:B------:R-:W-:Y:S02]  /*306b0*/  ULDC UR6, c[0x0][0x22c] ;  /* 0x00008b0000067ab9 */ /* 0x000fe40000000800 */
[----:B------:R-:W-:Y:S01]  /*306c0*/  ISETP.LT.AND P1, PT, R0, UR4, !P0 ;  /* 0x0000000400007c0c */ /* 0x000fe2000c721270 */
[----:B------:R-:W-:Y:S01]  /*306d0*/  ULDC UR4, c[0x0][0x248] ;  /* 0x0000920000047ab9 */ /* 0x000fe20000000800 */
[C---:B------:R-:W-:Y:S01]  /*306e0*/  LEA.HI.X.SX32 R101, R107.reuse, R248, 0x1, P6 ;  /* 0x000000f86b657211 */ /* 0x040fe200030f0eff */
[----:B------:R-:W-:Y:S01]  /*306f0*/  VIADD R107, R107, UR4 ;  /* 0x000000046b6b7c36 */ /* 0x000fe20008000000 */
[----:B------:R-:W-:Y:S01]  /*30700*/  ULDC UR4, c[0x0][0x22c] ;  /* 0x00008b0000047ab9 */ /* 0x000fe20000000800 */
[----:B------:R-:W-:-:S02]  /*30710*/  VIADD R0, R3, 0x21 ;  /* 0x0000002103007836 */ /* 0x000fc40000000000 */
[----:B------:R0:W-:Y:S01]  /*30720*/  @P3 STG.E.U16 desc[UR56][R100.64], R94 ;  /* 0x0000005e64003986 */ /* 0x0001e2000c101538 */
[C---:B-1----:R-:W-:Y:S02]  /*30730*/  LEA R102, P6, R107.reuse, R2, 0x1 ;  /* 0x000000026b667211 */ /* 0x042fe400078c08ff */
[----:B------:R-:W-:Y:S01]  /*30740*/  ISETP.LT.AND P3, PT, R0, UR4, !P0 ;  /* 0x0000000400007c0c */ /* 0x000fe2000c761270 */
[----:B------:R-:W-:Y:S01]  /*30750*/  ULDC UR4, c[0x0][0x248] ;  /* 0x0000920000047ab9 */ /* 0x000fe20000000800 */
[C---:B------:R-:W-:Y:S01]  /*30760*/  LEA.HI.X.SX32 R103, R107.reuse, R248, 0x1, P6 ;  /* 0x000000f86b677211 */ /* 0x040fe200030f0eff */
[----:B------:R-:W-:Y:S01]  /*30770*/  VIADD R107, R107, UR4 ;  /* 0x000000046b6b7c36 */ /* 0x000fe20008000000 */
[----:B------:R-:W-:Y:S01]  /*30780*/  ULDC UR4, c[0x0][0x248] ;  /* 0x0000920000047ab9 */ /* 0x000fe20000000800 */
[----:B------:R-:W-:Y:S01]  /*30790*/  VIADD R0, R3, 0x22 ;  /* 0x0000002203007836 */ /* 0x000fe20000000000 */
[----:B0-----:R-:W-:Y:S01]  /*307a0*/  PRMT R101, R94, 0x7632, R101 ;  /* 0x000076325e657816 */ /* 0x001fe20000000065 */
[----:B------:R-:W-:-:S03]  /*307b0*/  VIADD R93, R107, UR4 ;  /* 0x000000046b5d7c36 */ /* 0x000fc60008000000 */
[----:B------:R-:W-:Y:S01]  /*307c0*/  ISETP.LT.AND P6, PT, R0, UR6, !P0 ;  /* 0x0000000600007c0c */ /* 0x000fe2000c7c1270 */
[----:B------:R-:W-:Y:S01]  /*307d0*/  ULDC UR6, c[0x0][0x248] ;  /* 0x0000920000067ab9 */ /* 0x000fe20000000800 */
[----:B------:R-:W-:Y:S01]  /*307e0*/  VIADD R94, R3, 0x23 ;  /* 0x00000023035e7836 */ /* 0x000fe20000000000 */
[----:B------:R0:W-:Y:S01]  /*307f0*/  @P4 STG.E.U16 desc[UR56][R102.64], R101 ;  /* 0x0000006566004986 */ /* 0x0001e2000c101538 */
[----:B------:R-:W-:Y:S01]  /*30800*/  LEA R100, P4, R107, R2, 0x1 ;  /* 0x000000026b647211 */ /* 0x000fe200078808ff */
[----:B------:R-:W-:Y:S01]  /*30810*/  VIADD R105, R93, UR6 ;  /* 0x000000065d697c36 */ /* 0x000fe20008000000 */
[----:B------:R-:W-:Y:S01]  /*30820*/  ULDC UR4, c[0x0][0x22c] ;  /* 0x00008b0000047ab9 */ /* 0x000fe20000000800 */
[----:B------:R-:W-:Y:S01]  /*30830*/  PRMT R0, R95, 0x7632, R0 ;  /* 0x000076325f007816 */ /* 0x000fe20000000000 */
[----:B------:R-:W-:Y:S01]  /*30840*/  VIADD R104, R3, 0x25 ;  /* 0x0000002503687836 */ /* 0x000fe20000000000 */
[----:B------:R-:W-:Y:S01]  /*30850*/  ULDC UR6, c[0x0][0x22c] ;  /* 0x00008b0000067ab9 */ /* 0x000fe20000000800 */
[----:B0-----:R-:W-:-:S02]  /*30860*/  LEA.HI.X.SX32 R101, R107, R248, 0x1, P4 ;  /* 0x000000f86b657211 */ /* 0x001fc400020f0eff */
[----:B------:R-:W-:-:S03]  /*30870*/  LEA R92, P4, R93, R2, 0x1 ;  /* 0x000000025d5c7211 */ /* 0x000fc600078808ff */
[----:B------:R0:W-:Y:S01]  /*30880*/  @P5 STG.E.U16 desc[UR56][R100.64], R95 ;  /* 0x0000005f64005986 */ /* 0x0001e2000c101538 */
[----:B------:R-:W-:Y:S02]  /*30890*/  LEA.HI.X.SX32 R93, R93, R248, 0x1, P4 ;  /* 0x000000f85d5d7211 */ /* 0x000fe400020f0eff */
[----:B------:R-:W-:Y:S01]  /*308a0*/  ISETP.LT.AND P5, PT, R94, UR4, !P0 ;  /* 0x000000045e007c0c */ /* 0x000fe2000c7a1270 */
[----:B------:R-:W-:Y:S01]  /*308b0*/  VIADD R94, R3, 0x24 ;  /* 0x00000024035e7836 */ /* 0x000fe20000000000 */
[----:B------:R-:W-:Y:S01]  /*308c0*/  LEA R102, P4, R105, R2, 0x1 ;  /* 0x0000000269667211 */ /* 0x000fe200078808ff */
[----:B------:R-:W-:-:S03]  /*308d0*/  ULDC UR4, c[0x0][0x22c] ;  /* 0x00008b0000047ab9 */ /* 0x000fc60000000800 */
[C---:B------:R-:W-:Y:S02]  /*308e0*/  LEA.HI.X.SX32 R103, R105.reuse, R248, 0x1, P4 ;  /* 0x000000f869677211 */ /* 0x040fe400020f0eff */
[----:B------:R-:W-:Y:S01]  /*308f0*/  ISETP.LT.AND P4, PT, R94, UR4, !P0 ;  /* 0x000000045e007c0c */ /* 0x000fe2000c781270 */
[----:B------:R-:W-:Y:S02]  /*30900*/  ULDC UR4, c[0x0][0x248] ;  /* 0x0000920000047ab9 */ /* 0x000fe40000000800 */
[----:B------:R-:W-:Y:S01]  /*30910*/  VIADD R105, R105, UR4 ;  /* 0x0000000469697c36 */ /* 0x000fe20008000000 */
[----:B------:R1:W-:Y:S01]  /*30920*/  @P2 STG.E.U16 desc[UR56][R92.64], R0 ;  /* 0x000000005c002986 */ /* 0x0003e2000c101538 */
[----:B------:R-:W-:-:S03]  /*30930*/  ULDC UR4, c[0x0][0x22c] ;  /* 0x00008b0000047ab9 */ /* 0x000fc60000000800 */
[----:B------:R2:W-:Y:S01]  /*30940*/  @P1 STG.E.U16 desc[UR56][R102.64], R96 ;  /* 0x0000006066001986 */ /* 0x0005e2000c101538 */
[C---:B------:R-:W-:Y:S02]  /*30950*/  LEA R94, P1, R105.reuse, R2, 0x1 ;  /* 0x00000002695e7211 */ /* 0x040fe400078208ff */
[----:B------:R-:W-:Y:S01]  /*30960*/  ISETP.LT.AND P2, PT, R104, UR4, !P0 ;  /* 0x0000000468007c0c */ /* 0x000fe2000c741270 */
[----:B------:R-:W-:Y:S01]  /*30970*/  ULDC UR4, c[0x0][0x248] ;  /* 0x0000920000047ab9 */ /* 0x000fe20000000800 */
[----:B0-----:R-:W-:Y:S02]  /*30980*/  PRMT R101, R96, 0x7632, R101 ;  /* 0x0000763260657816 */ /* 0x001fe40000000065 */
[C---:B------:R-:W-:Y:S01]  /*30990*/  LEA.HI.X.SX32 R95, R105.reuse, R248, 0x1, P1 ;  /* 0x000000f8695f7211 */ /* 0x040fe200008f0eff */
[----:B------:R-:W-:Y:S01]  /*309a0*/  VIADD R105, R105, UR4 ;  /* 0x0000000469697c36 */ /* 0x000fe20008000000 */
[----:B------:R-:W-:-:S03]  /*309b0*/  ULDC UR4, c[0x0][0x248] ;  /* 0x0000920000047ab9 */ /* 0x000fc60000000800 */
[----:B------:R0:W-:Y:S01]  /*309c0*/  @P3 STG.E.U16 desc[UR56][R94.64], R101 ;  /* 0x000000655e003986 */ /* 0x0001e2000c101538 */
[C---:B------:R-:W-:Y:S01]  /*309d0*/  LEA R100, P3, R105.reuse, R2, 0x1 ;  /* 0x0000000269647211 */ /* 0x040fe200078608ff */
[----:B-1----:R-:W-:Y:S01]  /*309e0*/  VIADD R93, R105, UR4 ;  /* 0x00000004695d7c36 */ /* 0x002fe20008000000 */
[----:B------:R-:W-:Y:S01]  /*309f0*/  ULDC UR4, c[0x0][0x248] ;  /* 0x0000920000047ab9 */ /* 0x000fe20000000800 */
[----:B------:R-:W-:Y:S02]  /*30a00*/  VIADD R0, R3, 0x26 ;  /* 0x0000002603007836 */ /* 0x000fe40000000000 */
[----:B--2---:R-:W-:Y:S01]  /*30a10*/  VIADD R103, R93, UR4 ;  /* 0x000000045d677c36 */ /* 0x004fe20008000000 */
[----:B------:R-:W-:Y:S02]  /*30a20*/  ULDC UR4, c[0x0][0x248] ;  /* 0x0000920000047ab9 */ /* 0x000fe40000000800 */
[----:B------:R-:W-:Y:S02]  /*30a30*/  ISETP.LT.AND P1, PT, R0, UR6, !P0 ;  /* 0x0000000600007c0c */ /* 0x000fe4000c721270 */
[----:B0-----:R-:W-:Y:S01]  /*30a40*/  LEA.HI.X.SX32 R101, R105, R248, 0x1, P3 ;  /* 0x000000f869657211 */ /* 0x001fe200018f0eff */
[----:B------:R-:W-:Y:S01]  /*30a50*/  VIADD R0, R3, 0x27 ;  /* 0x0000002703007836 */ /* 0x000fe20000000000 */
[----:B------:R-:W-:Y:S01]  /*30a60*/  LEA R92, P3, R93, R2, 0x1 ;  /* 0x000000025d5c7211 */ /* 0x000fe200078608ff */
[----:B------:R-:W-:Y:S01]  /*30a70*/  ULDC UR6, c[0x0][0x22c] ;  /* 0x00008b0000067ab9 */ /* 0x000fe20000000800 */
[----:B------:R-:W-:Y:S01]  /*30a80*/  PRMT R95, R97, 0x7632, R95 ;  /* 0x00007632615f7816 */ /* 0x000fe2000000005f */
[----:B------:R-:W-:Y:S01]  /*30a90*/  @P6 STG.E.U16 desc[UR56][R100.64], R97 ;  /* 0x0000006164006986 */ /* 0x000fe2000c101538 */
[----:B------:R-:W-:-:S02]  /*30aa0*/  LEA.HI.X.SX32 R93, R93, R248, 0x1, P3 ;  /* 0x000000f85d5d7211 */ /* 0x000fc400018f0eff */
[----:B------:R-:W-:Y:S02]  /*30ab0*/  LEA R94, P6, R103, R2, 0x1 ;  /* 0x00000002675e7211 */ /* 0x000fe400078c08ff */
[----:B------:R-:W-:Y:S01]  /*30ac0*/  ISETP.LT.AND P3, PT, R0, UR6, !P0 ;  /* 0x0000000600007c0c */ /* 0x000fe2000c761270 */
[----:B------:R0:W-:Y:S01]  /*30ad0*/  @P5 STG.E.U16 desc[UR56][R92.64], R95 ;  /* 0x0000005f5c005986 */ /* 0x0001e2000c101538 */
[----:B------:R-:W-:Y:S01]  /*30ae0*/  VIADD R0, R3, 0x28 ;  /* 0x0000002803007836 */ /* 0x000fe20000000000 */
[----:B------:R-:W-:Y:S01]  /*30af0*/  ULDC UR6, c[0x0][0x22c] ;  /* 0x00008b0000067ab9 */ /* 0x000fe20000000800 */
[C---:B0-----:R-:W-:Y:S01]  /*30b00*/  LEA.HI.X.SX32 R95, R103.reuse, R248, 0x1, P6 ;  /* 0x000000f8675f7211 */ /* 0x041fe200030f0eff */
[----:B------:R-:W-:Y:S02]  /*30b10*/  VIADD R103, R103, UR4 ;  /* 0x0000000467677c36 */ /* 0x000fe40008000000 */
[----:B------:R-:W-:Y:S01]  /*30b20*/  ISETP.LT.AND P6, PT, R0, UR6, !P0 ;  /* 0x0000000600007c0c */ /* 0x000fe2000c7c1270 */
[----:B------:R-:W-:Y:S01]  /*30b30*/  VIADD R0, R3, 0x29 ;  /* 0x0000002903007836 */ /* 0x000fe20000000000 */
[----:B------:R-:W-:Y:S01]  /*30b40*/  ULDC UR4, c[0x0][0x248] ;  /* 0x0000920000047ab9 */ /* 0x000fe20000000800 */
[----:B------:R-:W-:Y:S01]  /*30b50*/  @P4 STG.E.U16 desc[UR56][R94.64], R98 ;  /* 0x000000625e004986 */ /* 0x000fe2000c101538 */
[C---:B------:R-:W-:Y:S01]  /*30b60*/  LEA R96, P4, R103.reuse, R2, 0x1 ;  /* 0x0000000267607211 */ /* 0x040fe200078808ff */
[----:B------:R-:W-:Y:S01]  /*30b70*/  ULDC UR6, c[0x0][0x22c] ;  /* 0x00008b0000067ab9 */ /* 0x000fe20000000800 */
[C---:B------:R-:W-:Y:S01]  /*30b80*/  VIADD R101, R103.reuse, UR4 ;  /* 0x0000000467657c36 */ /* 0x040fe20008000000 */
[----:B------:R-:W-:Y:S01]  /*30b90*/  PRMT R93, R98, 0x7632, R93 ;  /* 0x00007632625d7816 */ /* 0x000fe2000000005d */
[----:B------:R-:W-:Y:S01]  /*30ba0*/  ULDC UR4, c[0x0][0x22c] ;  /* 0x00008b0000047ab9 */ /* 0x000fe20000000800 */
[----:B------:R-:W-:-:S02]  /*30bb0*/  LEA.HI.X.SX32 R97, R103, R248, 0x1, P4 ;  /* 0x000000f867617211 */ /* 0x000fc400020f0eff */
[----:B------:R-:W-:Y:S01]  /*30bc0*/  ISETP.LT.AND P5, PT, R0, UR6, !P0 ;  /* 0x0000000600007c0c */ /* 0x000fe2000c7a1270 */
[----:B------:R-:W-:Y:S01]  /*30bd0*/  VIADD R0, R3, 0x2a ;  /* 0x0000002a03007836 */ /* 0x000fe20000000000 */
[----:B------:R-:W-:Y:S01]  /*30be0*/  LEA R92, P4, R101, R2, 0x1 ;  /* 0x00000002655c7211 */ /* 0x000fe200078808ff */
[----:B------:R0:W-:Y:S01]  /*30bf0*/  @P2 STG.E.U16 desc[UR56][R96.64], R93 ;  /* 0x0000005d60002986 */ /* 0x0001e2000c101538 */
[----:B------:R-:W-:Y:S02]  /*30c00*/  ULDC UR6, c[0x0][0x22c] ;  /* 0x00008b0000067ab9 */ /* 0x000fe40000000800 */
[----:B------:R-:W-:Y:S01]  /*30c10*/  ISETP.LT.AND P2, PT, R0, UR4, !P0 ;  /* 0x0000000400007c0c */ /* 0x000fe2000c741270 */
[----:B------:R-:W-:Y:S01]  /*30c20*/  ULDC UR4, c[0x0][0x248] ;  /* 0x0000920000047ab9 */ /* 0x000fe20000000800 */
[----:B------:R-:W-:Y:S01]  /*30c30*/  VIADD R0, R3, 0x2b ;  /* 0x0000002b03007836 */ /* 0x000fe20000000000 */
[C---:B0-----:R-:W-:Y:S01]  /*30c40*/  LEA.HI.X.SX32 R93, R101.reuse, R248, 0x1, P4 ;  /* 0x000000f8655d7211 */ /* 0x041fe200020f0eff */
[----:B------:R-:W-:Y:S01]  /*30c50*/  VIADD R101, R101, UR4 ;  /* 0x0000000465657c36 */ /* 0x000fe20008000000 */
[----:B------:R-:W-:-:S03]  /*30c60*/  ULDC UR4, c[0x0][0x22c] ;  /* 0x00008b0000047ab9 */ /* 0x000fc60000000800 */
[----:B------:R0:W-:Y:S01]  /*30c70*/  @P1 STG.E.U16 desc[UR56][R92.64], R99 ;  /* 0x000000635c001986 */ /* 0x0001e2000c101538 */
[----:B------:R-:W-:Y:S02]  /*30c80*/  LEA R94, P4, R101, R2, 0x1 ;  /* 0x00000002655e7211 */ /* 0x000fe400078808ff */
[----:B------:R-:W-:Y:S01]  /*30c90*/  ISETP.LT.AND P1, PT, R0, UR4, !P0 ;  /* 0x0000000400007c0c */ /* 0x000fe2000c721270 */
[----:B------:R-:W-:Y:S01]  /*30ca0*/  ULDC UR4, c[0x0][0x248] ;  /* 0x0000920000047ab9 */ /* 0x000fe20000000800 */
[----:B------:R-:W-:Y:S02]  /*30cb0*/  PRMT R97, R99, 0x7632, R97 ;  /* 0x0000763263617816 */ /* 0x000fe40000000061 */
[C---:B------:R-:W-:Y:S01]  /*30cc0*/  LEA.HI.X.SX32 R95, R101.reuse, R248, 0x1, P4 ;  /* 0x000000f8655f7211 */ /* 0x040fe200020f0eff */
[----:B------:R-:W-:Y:S01]  /*30cd0*/  VIADD R101, R101, UR4 ;  /* 0x0000000465657c36 */ /* 0x000fe20008000000 */
[----:B------:R-:W-:-:S03]  /*30ce0*/  ULDC UR4, c[0x0][0x248] ;  /* 0x0000920000047ab9 */ /* 0x000fc60000000800 */
[----:B------:R1:W-:Y:S01]  /*30cf0*/  @P3 STG.E.U16 desc[UR56][R94.64], R97 ;  /* 0x000000615e003986 */ /* 0x0003e2000c101538 */
[C---:B------:R-:W-:Y:S01]  /*30d00*/  LEA R96, P3, R101.reuse, R2, 0x1 ;  /* 0x0000000265607211 */ /* 0x040fe200078608ff */
[----:B0-----:R-:W-:Y:S01]  /*30d10*/  VIADD R93, R101, UR4 ;  /* 0x00000004655d7c36 */ /* 0x001fe20008000000 */
[----:B------:R-:W-:Y:S01]  /*30d20*/  ULDC UR4, c[0x0][0x248] ;  /* 0x0000920000047ab9 */ /* 0x000fe20000000800 */
[----:B------:R-:W-:-:S05]  /*30d30*/  VIADD R0, R3, 0x2c ;  /* 0x0000002c03007836 */ /* 0x000fca0000000000 */
[----:B------:R-:W-:Y:S02]  /*30d40*/  ISETP.LT.AND P4, PT, R0, UR6, !P0 ;  /* 0x0000000600007c0c */ /* 0x000fe4000c781270 */
[----:B-1----:R-:W-:Y:S01]  /*30d50*/  LEA.HI.X.SX32 R97, R101, R248, 0x1, P3 ;  /* 0x000000f865617211 */ /* 0x002fe200018f0eff */
[C---:B------:R-:W-:Y:S01]  /*30d60*/  VIADD R101, R93.reuse, UR4 ;  /* 0x000000045d657c36 */ /* 0x040fe20008000000 */
[-C--:B------:R-:W-:Y:S01]  /*30d70*/  LEA R92, P3, R93, R2.reuse, 0x1 ;  /* 0x000000025d5c7211 */ /* 0x080fe200078608ff */
[----:B------:R-:W-:Y:S01]  /*30d80*/  VIADD R0, R3, 0x2d ;  /* 0x0000002d03007836 */ /* 0x000fe20000000000 */
[----:B------:R-:W-:Y:S01]  /*30d90*/  ULDC UR6, c[0x0][0x22c] ;  /* 0x00008b0000067ab9 */ /* 0x000fe20000000800 */
[----:B------:R0:W-:Y:S01]  /*30da0*/  @P6 STG.E.U16 desc[UR56][R96.64], R84 ;  /* 0x0000005460006986 */ /* 0x0001e2000c101538 */
[----:B------:R-:W-:Y:S01]  /*30db0*/  LEA R98, P6, R101, R2, 0x1 ;  /* 0x0000000265627211 */ /* 0x000fe200078c08ff */
[----:B------:R-:W-:Y:S01]  /*30dc0*/  ULDC UR4, c[0x0][0x248] ;  /* 0x0000920000047ab9 */ /* 0x000fe20000000800 */
[----:B------:R-:W-:-:S02]  /*30dd0*/  LEA.HI.X.SX32 R93, R93, R248, 0x1, P3 ;  /* 0x000000f85d5d7211 */ /* 0x000fc400018f0eff */
[----:B------:R-:W-:Y:S02]  /*30de0*/  PRMT R95, R84, 0x7632, R95 ;  /* 0x00007632545f7816 */ /* 0x000fe4000000005f */
[----:B------:R-:W-:Y:S01]  /*30df0*/  ISETP.LT.AND P3, PT, R0, UR6, !P0 ;  /* 0x0000000600007c0c */ /* 0x000fe2000c761270 */
[----:B------:R-:W-:Y:S01]  /*30e00*/  VIADD R0, R3, 0x2e ;  /* 0x0000002e03007836 */ /* 0x000fe20000000000 */
[C---:B------:R-:W-:Y:S01]  /*30e10*/  LEA.HI.X.SX32 R99, R101.reuse, R248, 0x1, P6 ;  /* 0x000000f865637211 */ /* 0x040fe200030f0eff */
[----:B------:R-:W-:Y:S01]  /*30e20*/  VIADD R101, R101, UR4 ;  /* 0x0000000465657c36 */ /* 0x000fe20008000000 */
[----:B------:R-:W-:Y:S01]  /*30e30*/  ULDC UR6, c[0x0][0x22c] ;  /* 0x00008b0000067ab9 */ /* 0x000fe20000000800 */
[----:B------:R1:W-:Y:S01]  /*30e40*/  @P5 STG.E.U16 desc[UR56][R92.64], R95 ;  /* 0x0000005f5c005986 */ /* 0x0003e2000c101538 */
[----:B------:R-:W-:Y:S01]  /*30e50*/  ISETP.LT.AND P5, PT, R0, UR6, !P0 ;  /* 0x0000000600007c0c */ /* 0x000fe2000c7a1270 */
[----:B------:R-:W-:Y:S01]  /*30e60*/  VIADD R0, R3, 0x2f ;  /* 0x0000002f03007836 */ /* 0x000fe20000000000 */
[----:B------:R-:W-:Y:S01]  /*30e70*/  ULDC UR6, c[0x0][0x22c] ;  /* 0x00008b0000067ab9 */ /* 0x000fe20000000800 */
[----:B------:R2:W-:Y:S01]  /*30e80*/  @P2 STG.E.U16 desc[UR56][R98.64], R85 ;  /* 0x0000005562002986 */ /* 0x0005e2000c101538 */
[----:B------:R-:W-:Y:S01]  /*30e90*/  LEA R94, P2, R101, R2, 0x1 ;  /* 0x00000002655e7211 */ /* 0x000fe200078408ff */
[----:B------:R-:W-:Y:S01]  /*30ea0*/  ULDC UR4, c[0x0][0x248] ;  /* 0x0000920000047ab9 */ /* 0x000fe20000000800 */
[----:B0-----:R-:W-:Y:S01]  /*30eb0*/  PRMT R84, R85, 0x7632, R84 ;  /* 0x0000763255547816 */ /* 0x001fe20000000054 */
[C---:B------:R-:W-:Y:S01]  /*30ec0*/  VIADD R97, R101.reuse, UR4 ;  /* 0x0000000465617c36 */ /* 0x040fe20008000000 */
[----:B------:R-:W-:Y:S01]  /*30ed0*/  ULDC UR4, c[0x0][0x22c] ;  /* 0x00008b0000047ab9 */ /* 0x000fe20000000800 */
[----:B-1----:R-:W-:-:S02]  /*30ee0*/  LEA.HI.X.SX32 R95, R101, R248, 0x1, P2 ;  /* 0x000000f8655f7211 */ /* 0x002fc400010f0eff */
        /* <DEDUP_REMOVED lines=8> */
[----:B--2---:R-:W-:Y:S01]  /*30f70*/  VIADD R85, R97, UR4 ;  /* 0x0000000461557c36 */ /* 0x004fe20008000000 */
[----:B------:R-:W-:Y:S01]  /*30f80*/  ULDC UR4, c[0x0][0x22c] ;  /* 0x00008b0000047ab9 */ /* 0x000fe20000000800 */
[----:B------:R-:W-:-:S02]  /*30f90*/  VIADD R0, R3, 0x31 ;  /* 0x0000003103007836 */ /* 0x000fc40000000000 */
[----:B------:R0:W-:Y:S01]  /*30fa0*/  @P4 STG.E.U16 desc[UR56][R92.64], R86 ;  /* 0x000000565c004986 */ /* 0x0001e2000c101538 */
[C---:B------:R-:W-:Y:S02]  /*30fb0*/  LEA R96, P6, R85.reuse, R2, 0x1 ;  /* 0x0000000255607211 */ /* 0x040fe400078c08ff */
        /* <DEDUP_REMOVED lines=10> */
[----:B------:R0:W-:Y:S01]  /*31060*/  @P3 STG.E.U16 desc[UR56][R96.64], R93 ;  /* 0x0000005d60003986 */ /* 0x0001e2000c101538 */
[----:B------:R-:W-:Y:S01]  /*31070*/  LEA R92, P3, R85, R2, 0x1 ;  /* 0x00000002555c7211 */ /* 0x000fe200078608ff */
[----:B------:R-:W-:Y:S01]  /*31080*/  VIADD R0, R3, 0x33 ;  /* 0x0000003303007836 */ /* 0x000fe20000000000 */
[----:B------:R-:W-:Y:S01]  /*31090*/  ULDC UR4, c[0x0][0x22c] ;  /* 0x00008b0000047ab9 */ /* 0x000fe20000000800 */
[----:B------:R-:W-:Y:S01]  /*310a0*/  VIADD R99, R95, UR6 ;  /* 0x000000065f637c36 */ /* 0x000fe20008000000 */
[----:B------:R-:W-:Y:S01]  /*310b0*/  ULDC UR6, c[0x0][0x22c] ;  /* 0x00008b0000067ab9 */ /* 0x000fe20000000800 */
[----:B0-----:R-:W-:Y:S02]  /*310c0*/  LEA.HI.X.SX32 R93, R85, R248, 0x1, P3 ;  /* 0x000000f8555d7211 */ /* 0x001fe400018f0eff */
[----:B------:R-:W-:-:S03]  /*310d0*/  LEA R84, P3, R95, R2, 0x1 ;  /* 0x000000025f547211 */ /* 0x000fc600078608ff */
[----:B------:R0:W-:Y:S01]  /*310e0*/  @P5 STG.E.U16 desc[UR56][R92.64], R87 ;  /* 0x000000575c005986 */ /* 0x0001e2000c101538 */
[----:B------:R-:W-:Y:S02]  /*310f0*/  LEA.HI.X.SX32 R85, R95, R248, 0x1, P3 ;  /* 0x000000f85f557211 */ /* 0x000fe400018f0eff */
[----:B------:R-:W-:Y:S01]  /*31100*/  ISETP.LT.AND P5, PT, R0, UR4, !P0 ;  /* 0x0000000400007c0c */ /* 0x000fe2000c7a1270 */
[----:B------:R-:W-:Y:S01]  /*31110*/  VIADD R0, R3, 0x34 ;  /* 0x0000003403007836 */ /* 0x000fe20000000000 */
[----:B------:R-:W-:Y:S01]  /*31120*/  LEA R94, P3, R99, R2, 0x1 ;  /* 0x00000002635e7211 */ /* 0x000fe200078608ff */
[----:B------:R-:W-:-:S03]  /*31130*/  ULDC UR4, c[0x0][0x22c] ;  /* 0x00008b0000047ab9 */ /* 0x000fc60000000800 */
[----:B------:R-:W-:Y:S02]  /*31140*/  LEA.HI.X.SX32 R95, R99, R248, 0x1, P3 ;  /* 0x000000f8635f7211 */ /* 0x000fe400018f0eff */
[----:B------:R-:W-:Y:S01]  /*31150*/  ISETP.LT.AND P3, PT, R0, UR4, !P0 ;  /* 0x0000000400007c0c */ /* 0x000fe2000c761270 */
[----:B------:R-:W-:Y:S01]  /*31160*/  ULDC UR4, c[0x0][0x248] ;  /* 0x0000920000047ab9 */ /* 0x000fe20000000800 */
[----:B------:R-:W-:Y:S01]  /*31170*/  PRMT R97, R87, 0x7632, R97 ;  /* 0x0000763257617816 */ /* 0x000fe20000000061 */
[----:B------:R-:W-:Y:S01]  /*31180*/  VIADD R99, R99, UR4 ;  /* 0x0000000463637c36 */ /* 0x000fe20008000000 */
[----:B------:R-:W-:Y:S01]  /*31190*/  ULDC UR4, c[0x0][0x22c] ;  /* 0x00008b0000047ab9 */ /* 0x000fe20000000800 */
[----:B------:R-:W-:Y:S02]  /*311a0*/  VIADD R0, R3, 0x35 ;  /* 0x0000003503007836 */ /* 0x000fe40000000000 */
[----:B------:R1:W-:Y:S01]  /*311b0*/  @P2 STG.E.U16 desc[UR56][R84.64], R97 ;  /* 0x0000006154002986 */ /* 0x0003e2000c101538 */
[----:B------:R-:W-:-:S03]  /*311c0*/  LEA R86, P2, R99, R2, 0x1 ;  /* 0x0000000263567211 */ /* 0x000fc600078408ff */
[----:B------:R2:W-:Y:S01]  /*311d0*/  @P1 STG.E.U16 desc[UR56][R94.64], R88 ;  /* 0x000000585e001986 */ /* 0x0005e2000c101538 */
[----:B------:R-:W-:Y:S01]  /*311e0*/  ISETP.LT.AND P1, PT, R0, UR4, !P0 ;  /* 0x0000000400007c0c */ /* 0x000fe2000c721270 */
[----:B------:R-:W-:Y:S01]  /*311f0*/  ULDC UR4, c[0x0][0x248] ;  /* 0x0000920000047ab9 */ /* 0x000fe20000000800 */
[C---:B0-----:R-:W-:Y:S01]  /*31200*/  LEA.HI.X.SX32 R87, R99.reuse, R248, 0x1, P2 ;  /* 0x000000f863577211 */ /* 0x041fe200010f0eff */
[----:B------:R-:W-:Y:S01]  /*31210*/  VIADD R99, R99, UR4 ;  /* 0x0000000463637c36 */ /* 0x000fe20008000000 */
[----:B------:R-:W-:Y:S01]  /*31220*/  ULDC UR4, c[0x0][0x248] ;  /* 0x0000920000047ab9 */ /* 0x000fe20000000800 */
[----:B-1----:R-:W-:Y:S02]  /*31230*/  PRMT R85, R88, 0x7632, R85 ;  /* 0x0000763258557816 */ /* 0x002fe40000000055 */
[C---:B------:R-:W-:Y:S01]  /*31240*/  VIADD R93, R99.reuse, UR4 ;  /* 0x00000004635d7c36 */ /* 0x040fe20008000000 */
[----:B------:R-:W-:Y:S02]  /*31250*/  ULDC UR4, c[0x0][0x248] ;  /* 0x0000920000047ab9 */ /* 0x000fe40000000800 */
[----:B------:R0:W-:Y:S01]  /*31260*/  @P4 STG.E.U16 desc[UR56][R86.64], R85 ;  /* 0x0000005556004986 */ /* 0x0001e2000c101538 */
[----:B------:R-:W-:Y:S01]  /*31270*/  LEA R84, P4, R99, R2, 0x1 ;  /* 0x0000000263547211 */ /* 0x000fe200078808ff */
[----:B------:R-:W-:-:S02]  /*31280*/  VIADD R0, R3, 0x36 ;  /* 0x0000003603007836 */ /* 0x000fc40000000000 */
[----:B--2---:R-:W-:Y:S01]  /*31290*/  VIADD R95, R93, UR4 ;  /* 0x000000045d5f7c36 */ /* 0x004fe20008000000 */
[----:B------:R-:W-:Y:S02]  /*312a0*/  ULDC UR4, c[0x0][0x248] ;  /* 0x0000920000047ab9 */ /* 0x000fe40000000800 */
[----:B------:R-:W-:Y:S01]  /*312b0*/  ISETP.LT.AND P2, PT, R0, UR6, !P0 ;  /* 0x0000000600007c0c */ /* 0x000fe2000c741270 */
[----:B------:R-:W-:Y:S01]  /*312c0*/  VIADD R0, R3, 0x37 ;  /* 0x0000003703007836 */ /* 0x000fe20000000000 */
[----:B------:R-:W-:Y:S01]  /*312d0*/  ULDC UR6, c[0x0][0x22c] ;  /* 0x00008b0000067ab9 */ /* 0x000fe20000000800 */
[----:B0-----:R-:W-:Y:S02]  /*312e0*/  LEA.HI.X.SX32 R85, R99, R248, 0x1, P4 ;  /* 0x000000f863557211 */ /* 0x001fe400020f0eff */
[----:B------:R-:W-:Y:S02]  /*312f0*/  LEA R92, P4, R93, R2, 0x1 ;  /* 0x000000025d5c7211 */ /* 0x000fe400078808ff */
        /* <DEDUP_REMOVED lines=13> */
[----:B------:R0:W-:Y:S01]  /*313d0*/  @P3 STG.E.U16 desc[UR56][R86.64], R90 ;  /* 0x0000005a56003986 */ /* 0x0001e2000c101538 */
[C---:B------:R-:W-:Y:S01]  /*313e0*/  LEA R84, P3, R95.reuse, R2, 0x1 ;  /* 0x000000025f547211 */ /* 0x040fe200078608ff */
[----:B------:R-:W-:Y:S01]  /*313f0*/  ULDC UR6, c[0x0][0x22c] ;  /* 0x00008b0000067ab9 */ /* 0x000fe20000000800 */
[----:B------:R-:W-:Y:S01]  /*31400*/  VIADD R93, R95, UR4 ;  /* 0x000000045f5d7c36 */ /* 0x000fe20008000000 */
[----:B------:R-:W-:Y:S01]  /*31410*/  ISETP.LT.AND P5, PT, R0, UR6, !P0 ;  /* 0x0000000600007c0c */ /* 0x000fe2000c7a1270 */
[----:B------:R-:W-:Y:S01]  /*31420*/  VIADD R0, R3, 0x3a ;  /* 0x0000003a03007836 */ /* 0x000fe20000000000 */
[----:B------:R-:W-:Y:S01]  /*31430*/  LEA.HI.X.SX32 R85, R95, R248, 0x1, P3 ;  /* 0x000000f85f557211 */ /* 0x000fe200018f0eff */
[----:B------:R-:W-:Y:S01]  /*31440*/  ULDC UR4, c[0x0][0x22c] ;  /* 0x00008b0000047ab9 */ /* 0x000fe20000000800 */
[----:B------:R-:W-:Y:S01]  /*31450*/  LEA R88, P3, R93, R2, 0x1 ;  /* 0x000000025d587211 */ /* 0x000fe200078608ff */
[----:B------:R-:W-:Y:S01]  /*31460*/  ULDC UR6, c[0x0][0x22c] ;  /* 0x00008b0000067ab9 */ /* 0x000fe20000000800 */
[----:B0-----:R-:W-:-:S02]  /*31470*/  PRMT R87, R90, 0x7632, R87 ;  /* 0x000076325a577816 */ /* 0x001fc40000000057 */
[----:B------:R-:W-:-:S03]  /*31480*/  LEA.HI.X.SX32 R89, R93, R248, 0x1, P3 ;  /* 0x000000f85d597211 */ /* 0x000fc600018f0eff */
[----:B------:R0:W-:Y:S01]  /*31490*/  @P1 STG.E.U16 desc[UR56][R84.64], R87 ;  /* 0x0000005754001986 */ /* 0x0001e2000c101538 */
[----:B------:R-:W-:Y:S01]  /*314a0*/  ISETP.LT.AND P1, PT, R0, UR4, !P0 ;  /* 0x0000000400007c0c */ /* 0x000fe2000c721270 */
[----:B------:R-:W-:Y:S02]  /*314b0*/  ULDC UR4, c[0x0][0x248] ;  /* 0x0000920000047ab9 */ /* 0x000fe40000000800 */
[----:B------:R-:W-:Y:S01]  /*314c0*/  VIADD R93, R93, UR4 ;  /* 0x000000045d5d7c36 */ /* 0x000fe20008000000 */
[----:B------:R1:W-:Y:S01]  /*314d0*/  @P2 STG.E.U16 desc[UR56][R88.64], R91 ;  /* 0x0000005b58002986 */ /* 0x0003e2000c101538 */
[----:B------:R-:W-:Y:S01]  /*314e0*/  VIADD R0, R3, 0x3b ;  /* 0x0000003b03007836 */ /* 0x000fe20000000000 */
[----:B------:R-:W-:Y:S02]  /*314f0*/  ULDC UR4, c[0x0][0x22c] ;  /* 0x00008b0000047ab9 */ /* 0x000fe40000000800 */
[----:B------:R-:W-:Y:S02]  /*31500*/  LEA R86, P2, R93, R2, 0x1 ;  /* 0x000000025d567211 */ /* 0x000fe400078408ff */
[----:B------:R-:W-:Y:S01]  /*31510*/  ISETP.LT.AND P3, PT, R0, UR4, !P0 ;  /* 0x0000000400007c0c */ /* 0x000fe2000c761270 */
[----:B------:R-:W-:Y:S01]  /*31520*/  ULDC UR4, c[0x0][0x248] ;  /* 0x0000920000047ab9 */ /* 0x000fe20000000800 */
[----:B0-----:R-:W-:-:S02]  /*31530*/  PRMT R85, R91, 0x7632, R85 ;  /* 0x000076325b557816 */ /* 0x001fc40000000055 */
        /* <DEDUP_REMOVED lines=8> */
[----:B------:R-:W-:Y:S01]  /*315c0*/  VIADD R91, R89, UR4 ;  /* 0x00000004595b7c36 */ /* 0x000fe20008000000 */
[----:B------:R-:W-:Y:S01]  /*315d0*/  ULDC UR4, c[0x0][0x248] ;  /* 0x0000920000047ab9 */ /* 0x000fe20000000800 */
[----:B0-----:R-:W-:Y:S02]  /*315e0*/  LEA.HI.X.SX32 R85, R93, R248, 0x1, P4 ;  /* 0x000000f85d557211 */ /* 0x001fe400020f0eff */
[----:B------:R-:W-:-:S02]  /*315f0*/  LEA R88, P4, R89, R2, 0x1 ;  /* 0x0000000259587211 */ /* 0x000fc400078808ff */
[----:B------:R-:W-:Y:S01]  /*31600*/  ISETP.LT.AND P2, PT, R0, UR6, !P0 ;  /* 0x0000000600007c0c */ /* 0x000fe2000c741270 */
[----:B------:R-:W-:Y:S01]  /*31610*/  VIADD R0, R3, 0x3d ;  /* 0x0000003d03007836 */ /* 0x000fe20000000000 */
[----:B------:R-:W-:Y:S01]  /*31620*/  PRMT R87, R76, 0x7632, R87 ;  /* 0x000076324c577816 */ /* 0x000fe20000000057 */
[----:B------:R-:W-:Y:S01]  /*31630*/  @P6 STG.E.U16 desc[UR56][R84.64], R76 ;  /* 0x0000004c54006986 */ /* 0x000fe2000c101538 */
[----:B------:R-:W-:Y:S01]  /*31640*/  LEA.HI.X.SX32 R89, R89, R248, 0x1, P4 ;  /* 0x000000f859597211 */ /* 0x000fe200020f0eff */
[----:B------:R-:W-:Y:S01]  /*31650*/  ULDC UR6, c[0x0][0x22c] ;  /* 0x00008b0000067ab9 */ /* 0x000fe20000000800 */
[----:B------:R-:W-:Y:S02]  /*31660*/  LEA R86, P6, R91, R2, 0x1 ;  /* 0x000000025b567211 */ /* 0x000fe400078c08ff */
[----:B------:R-:W-:Y:S01]  /*31670*/  ISETP.LT.AND P4, PT, R0, UR6, !P0 ;  /* 0x0000000600007c0c */ /* 0x000fe2000c781270 */
[----:B------:R0:W-:Y:S01]  /*31680*/  @P5 STG.E.U16 desc[UR56][R88.64], R87 ;  /* 0x0000005758005986 */ /* 0x0001e2000c101538 */
[----:B------:R-:W-:Y:S01]  /*31690*/  VIADD R0, R3, 0x3e ;  /* 0x0000003e03007836 */ /* 0x000fe20000000000 */
[----:B------:R-:W-:-:S04]  /*316a0*/  ULDC UR6, c[0x0][0x22c] ;  /* 0x00008b0000067ab9 */ /* 0x000fc80000000800 */
[----:B------:R-:W-:Y:S02]  /*316b0*/  ISETP.LT.AND P5, PT, R0, UR6, !P0 ;  /* 0x0000000600007c0c */ /* 0x000fe4000c7a1270 */
[C---:B0-----:R-:W-:Y:S01]  /*316c0*/  LEA.HI.X.SX32 R87, R91.reuse, R248, 0x1, P6 ;  /* 0x000000f85b577211 */ /* 0x041fe200030f0eff */
[----:B------:R-:W-:Y:S01]  /*316d0*/  VIADD R91, R91, UR4 ;  /* 0x000000045b5b7c36 */ /* 0x000fe20008000000 */
[----:B------:R-:W-:Y:S01]  /*316e0*/  ULDC UR4, c[0x0][0x248] ;  /* 0x0000920000047ab9 */ /* 0x000fe20000000800 */
[----:B------:R-:W-:Y:S01]  /*316f0*/  VIADD R0, R3, 0x3f ;  /* 0x0000003f03007836 */ /* 0x000fe20000000000 */
[----:B------:R-:W-:Y:S01]  /*31700*/  ULDC UR6, c[0x0][0x22c] ;  /* 0x00008b0000067ab9 */ /* 0x000fe20000000800 */
[----:B------:R0:W-:Y:S01]  /*31710*/  @P1 STG.E.U16 desc[UR56][R86.64], R77 ;  /* 0x0000004d56001986 */ /* 0x0001e2000c101538 */
[C---:B------:R-:W-:Y:S01]  /*31720*/  LEA R84, P1, R91.reuse, R2, 0x1 ;  /* 0x000000025b547211 */ /* 0x040fe200078208ff */
[----:B------:R-:W-:Y:S01]  /*31730*/  VIADD R93, R91, UR4 ;  /* 0x000000045b5d7c36 */ /* 0x000fe20008000000 */
[----:B------:R-:W-:-:S02]  /*31740*/  ULDC UR4, c[0x0][0x22c] ;  /* 0x00008b0000047ab9 */ /* 0x000fc40000000800 */
[----:B------:R-:W-:Y:S02]  /*31750*/  LEA.HI.X.SX32 R85, R91, R248, 0x1, P1 ;  /* 0x000000f85b557211 */ /* 0x000fe400008f0eff */
[----:B------:R-:W-:Y:S01]  /*31760*/  ISETP.LT.AND P1, PT, R0, UR6, !P0 ;  /* 0x0000000600007c0c */ /* 0x000fe2000c721270 */
[----:B------:R-:W-:Y:S01]  /*31770*/  VIADD R0, R3, 0x40 ;  /* 0x0000004003007836 */ /* 0x000fe20000000000 */
[----:B0-----:R-:W-:Y:S01]  /*31780*/  PRMT R87, R77, 0x7632, R87 ;  /* 0x000076324d577816 */ /* 0x001fe20000000057 */
[----:B------:R-:W-:Y:S01]  /*31790*/  ULDC UR6, c[0x0][0x22c] ;  /* 0x00008b0000067ab9 */ /* 0x000fe20000000800 */
[----:B------:R-:W-:-:S03]  /*317a0*/  LEA R88, P6, R93, R2, 0x1 ;  /* 0x000000025d587211 */ /* 0x000fc600078c08ff */
        /* <DEDUP_REMOVED lines=8> */
[----:B------:R-:W-:Y:S02]  /*31830*/  LEA R76, P6, R93, R2, 0x1 ;  /* 0x000000025d4c7211 */ /* 0x000fe400078c08ff */
[----:B------:R-:W-:Y:S01]  /*31840*/  ISETP.LT.AND P2, PT, R0, UR4, !P0 ;  /* 0x0000000400007c0c */ /* 0x000fe2000c741270 */
[----:B------:R-:W-:Y:S01]  /*31850*/  ULDC UR4, c[0x0][0x248] ;  /* 0x0000920000047ab9 */ /* 0x000fe20000000800 */
[----:B0-----:R-:W-:-:S02]  /*31860*/  PRMT R85, R78, 0x7632, R85 ;  /* 0x000076324e557816 */ /* 0x001fc40000000055 */
[C---:B------:R-:W-:Y:S01]  /*31870*/  LEA.HI.X.SX32 R77, R93.reuse, R248, 0x1, P6 ;  /* 0x000000f85d4d7211 */ /* 0x040fe200030f0eff */
[----:B------:R-:W-:Y:S01]  /*31880*/  VIADD R93, R93, UR4 ;  /* 0x000000045d5d7c36 */ /* 0x000fe20008000000 */
[----:B------:R-:W-:Y:S01]  /*31890*/  ULDC UR4, c[0x0][0x248] ;  /* 0x0000920000047ab9 */ /* 0x000fe20000000800 */
[----:B------:R-:W-:Y:S02]  /*318a0*/  VIADD R0, R3, 0x42 ;  /* 0x0000004203007836 */ /* 0x000fe40000000000 */
[----:B------:R0:W-:Y:S01]  /*318b0*/  @P4 STG.E.U16 desc[UR56][R76.64], R85 ;  /* 0x000000554c004986 */ /* 0x0001e2000c101538 */
[C---:B------:R-:W-:Y:S01]  /*318c0*/  LEA R84, P4, R93.reuse, R2, 0x1 ;  /* 0x000000025d547211 */ /* 0x040fe200078808ff */
[----:B------:R-:W-:Y:S01]  /*318d0*/  VIADD R87, R93, UR4 ;  /* 0x000000045d577c36 */ /* 0x000fe20008000000 */
[----:B------:R-:W-:Y:S01]  /*318e0*/  ISETP.LT.AND P6, PT, R0, UR6, !P0 ;  /* 0x0000000600007c0c */ /* 0x000fe2000c7c1270 */
[----:B------:R-:W-:Y:S01]  /*318f0*/  VIADD R0, R3, 0x43 ;  /* 0x0000004303007836 */ /* 0x000fe20000000000 */
[----:B------:R-:W-:Y:S01]  /*31900*/  ULDC UR6, c[0x0][0x248] ;  /* 0x0000920000067ab9 */ /* 0x000fe20000000800 */
[----:B------:R-:W-:Y:S01]  /*31910*/  ULDC UR4, c[0x0][0x22c] ;  /* 0x00008b0000047ab9 */ /* 0x000fe20000000800 */
[----:B-1----:R-:W-:Y:S01]  /*31920*/  VIADD R89, R87, UR6 ;  /* 0x0000000657597c36 */ /* 0x002fe20008000000 */
[----:B------:R-:W-:Y:S01]  /*31930*/  ULDC UR6, c[0x0][0x22c] ;  /* 0x00008b0000067ab9 */ /* 0x000fe20000000800 */
[----:B0-----:R-:W-:-:S02]  /*31940*/  LEA.HI.X.SX32 R85, R93, R248, 0x1, P4 ;  /* 0x000000f85d557211 */ /* 0x001fc400020f0eff */
[----:B------:R-:W-:Y:S02]  /*31950*/  LEA R86, P4, R87, R2, 0x1 ;  /* 0x0000000257567211 */ /* 0x000fe400078808ff */
[----:B------:R-:W-:Y:S01]  /*31960*/  PRMT R77, R79, 0x7632, R77 ;  /* 0x000076324f4d7816 */ /* 0x000fe2000000004d */
[----:B------:R-:W-:Y:S01]  /*31970*/  @P5 STG.E.U16 desc[UR56][R84.64], R79 ;  /* 0x0000004f54005986 */ /* 0x000fe2000c101538 */
[----:B------:R-:W-:Y:S02]  /*31980*/  LEA.HI.X.SX32 R87, R87, R248, 0x1, P4 ;  /* 0x000000f857577211 */ /* 0x000fe400020f0eff */
[----:B------:R-:W-:Y:S01]  /*31990*/  ISETP.LT.AND P5, PT, R0, UR4, !P0 ;  /* 0x0000000400007c0c */ /* 0x000fe2000c7a1270 */
[----:B------:R-:W-:Y:S01]  /*319a0*/  VIADD R0, R3, 0x44 ;  /* 0x0000004403007836 */ /* 0x000fe20000000000 */
[----:B------:R-:W-:Y:S01]  /*319b0*/  LEA R76, P4, R89, R2, 0x1 ;  /* 0x00000002594c7211 */ /* 0x000fe200078808ff */
[----:B------:R-:W-:Y:S01]  /*319c0*/  ULDC UR4, c[0x0][0x22c] ;  /* 0x00008b0000047ab9 */ /* 0x000fe20000000800 */
[----:B------:R0:W-:Y:S02]  /*319d0*/  @P1 STG.E.U16 desc[UR56][R86.64], R77 ;  /* 0x0000004d56001986 */ /* 0x0001e4000c101538 */
[----:B------:R-:W-:Y:S01]  /*319e0*/  ISETP.LT.AND P1, PT, R0, UR4, !P0 ;  /* 0x0000000400007c0c */ /* 0x000fe2000c721270 */
[----:B------:R-:W-:Y:S01]  /*319f0*/  ULDC UR4, c[0x0][0x248] ;  /* 0x0000920000047ab9 */ /* 0x000fe20000000800 */
[----:B------:R-:W-:Y:S01]  /*31a00*/  VIADD R0, R3, 0x45 ;  /* 0x0000004503007836 */ /* 0x000fe20000000000 */
[C---:B0-----:R-:W-:Y:S01]  /*31a10*/  LEA.HI.X.SX32 R77, R89.reuse, R248, 0x1, P4 ;  /* 0x000000f8594d7211 */ /* 0x041fe200020f0eff */
[----:B------:R-:W-:Y:S01]  /*31a20*/  VIADD R89, R89, UR4 ;  /* 0x0000000459597c36 */ /* 0x000fe20008000000 */
[----:B------:R-:W-:-:S03]  /*31a30*/  ULDC UR4, c[0x0][0x22c] ;  /* 0x00008b0000047ab9 */ /* 0x000fc60000000800 */
[----:B------:R0:W-:Y:S01]  /*31a40*/  @P3 STG.E.U16 desc[UR56][R76.64], R80 ;  /* 0x000000504c003986 */ /* 0x0001e2000c101538 */
[C---:B------:R-:W-:Y:S02]  /*31a50*/  LEA R78, P3, R89.reuse, R2, 0x1 ;  /* 0x00000002594e7211 */ /* 0x040fe400078608ff */
[----:B------:R-:W-:Y:S01]  /*31a60*/  ISETP.LT.AND P4, PT, R0, UR4, !P0 ;  /* 0x0000000400007c0c */ /* 0x000fe2000c781270 */
[----:B------:R-:W-:Y:S01]  /*31a70*/  ULDC UR4, c[0x0][0x248] ;  /* 0x0000920000047ab9 */ /* 0x000fe20000000800 */
[C---:B------:R-:W-:Y:S01]  /*31a80*/  LEA.HI.X.SX32 R79, R89.reuse, R248, 0x1, P3 ;  /* 0x000000f8594f7211 */ /* 0x040fe200018f0eff */
[----:B------:R-:W-:Y:S01]  /*31a90*/  VIADD R89, R89, UR4 ;  /* 0x0000000459597c36 */ /* 0x000fe20008000000 */
[----:B------:R-:W-:Y:S01]  /*31aa0*/  ULDC UR4, c[0x0][0x248] ;  /* 0x0000920000047ab9 */ /* 0x000fe20000000800 */
[----:B0-----:R-:W-:Y:S02]  /*31ab0*/  PRMT R77, R80, 0x7632, R77 ;  /* 0x00007632504d7816 */ /* 0x001fe4000000004d */
[----:B------:R-:W-:Y:S01]  /*31ac0*/  VIADD R85, R89, UR4 ;  /* 0x0000000459557c36 */ /* 0x000fe20008000000 */
[----:B------:R-:W-:-:S02]  /*31ad0*/  ULDC UR4, c[0x0][0x248] ;  /* 0x0000920000047ab9 */ /* 0x000fc40000000800 */
[----:B------:R0:W-:Y:S01]  /*31ae0*/  @P2 STG.E.U16 desc[UR56][R78.64], R77 ;  /* 0x0000004d4e002986 */ /* 0x0001e2000c101538 */
[----:B------:R-:W-:Y:S01]  /*31af0*/  LEA R76, P2, R89, R2, 0x1 ;  /* 0x00000002594c7211 */ /* 0x000fe200078408ff */
[----:B------:R-:W-:Y:S02]  /*31b00*/  VIADD R0, R3, 0x46 ;  /* 0x0000004603007836 */ /* 0x000fe40000000000 */
[----:B------:R-:W-:Y:S01]  /*31b10*/  VIADD R87, R85, UR4 ;  /* 0x0000000455577c36 */ /* 0x000fe20008000000 */
        /* <DEDUP_REMOVED lines=17> */
[----:B------:R-:W-:Y:S01]  /*31c30*/  ULDC UR4, c[0x0][0x248] ;  /* 0x0000920000047ab9 */ /* 0x000fe20000000800 */
[----:B------:R-:W-:Y:S01]  /*31c40*/  VIADD R0, R3, 0x49 ;  /* 0x0000004903007836 */ /* 0x000fe20000000000 */
[----:B------:R0:W-:Y:S01]  /*31c50*/  @P1 STG.E.U16 desc[UR56][R78.64], R82 ;  /* 0x000000524e001986 */ /* 0x0001e2000c101538 */
[C---:B------:R-:W-:Y:S01]  /*31c60*/  LEA R76, P1, R87.reuse, R2, 0x1 ;  /* 0x00000002574c7211 */ /* 0x040fe200078208ff */
[C---:B------:R-:W-:Y:S01]  /*31c70*/  VIADD R85, R87.reuse, UR4 ;  /* 0x0000000457557c36 */ /* 0x040fe20008000000 */
[----:B------:R-:W-:Y:S01]  /*31c80*/  ULDC UR6, c[0x0][0x22c] ;  /* 0x00008b0000067ab9 */ /* 0x000fe20000000800 */
[----:B------:R-:W-:Y:S01]  /*31c90*/  ULDC UR4, c[0x0][0x22c] ;  /* 0x00008b0000047ab9 */ /* 0x000fe20000000800 */
[----:B------:R-:W-:-:S02]  /*31ca0*/  LEA.HI.X.SX32 R77, R87, R248, 0x1, P1 ;  /* 0x000000f8574d7211 */ /* 0x000fc400008f0eff */
[----:B------:R-:W-:Y:S01]  /*31cb0*/  ISETP.LT.AND P1, PT, R0, UR6, !P0 ;  /* 0x0000000600007c0c */ /* 0x000fe2000c721270 */
[----:B------:R-:W-:Y:S01]  /*31cc0*/  VIADD R0, R3, 0x4a ;  /* 0x0000004a03007836 */ /* 0x000fe20000000000 */
[----:B------:R-:W-:Y:S01]  /*31cd0*/  LEA R80, P5, R85, R2, 0x1 ;  /* 0x0000000255507211 */ /* 0x000fe200078a08ff */
[----:B------:R-:W-:-:S03]  /*31ce0*/  ULDC UR6, c[0x0][0x22c] ;  /* 0x00008b0000067ab9 */ /* 0x000fc60000000800 */
[C---:B------:R-:W-:Y:S02]  /*31cf0*/  LEA.HI.X.SX32 R81, R85.reuse, R248, 0x1, P5 ;  /* 0x000000f855517211 */ /* 0x040fe400028f0eff */
[----:B------:R-:W-:Y:S01]  /*31d00*/  ISETP.LT.AND P5, PT, R0, UR4, !P0 ;  /* 0x0000000400007c0c */ /* 0x000fe2000c7a1270 */
[----:B------:R-:W-:Y:S01]  /*31d10*/  ULDC UR4, c[0x0][0x248] ;  /* 0x0000920000047ab9 */ /* 0x000fe20000000800 */
[----:B0-----:R-:W-:Y:S01]  /*31d20*/  PRMT R79, R82, 0x7632, R79 ;  /* 0x00007632524f7816 */ /* 0x001fe2000000004f */
[----:B------:R-:W-:Y:S01]  /*31d30*/  VIADD R85, R85, UR4 ;  /* 0x0000000455557c36 */ /* 0x000fe20008000000 */
[----:B------:R-:W-:Y:S01]  /*31d40*/  ULDC UR4, c[0x0][0x22c] ;  /* 0x00008b0000047ab9 */ /* 0x000fe20000000800 */
[----:B------:R-:W-:Y:S02]  /*31d50*/  VIADD R0, R3, 0x4b ;  /* 0x0000004b03007836 */ /* 0x000fe40000000000 */
[----:B------:R0:W-:Y:S04]  /*31d60*/  @P4 STG.E.U16 desc[UR56][R76.64], R79 ;  /* 0x0000004f4c004986 */ /* 0x0001e8000c101538 */
[----:B------:R1:W-:Y:S01]  /*31d70*/  @P3 STG.E.U16 desc[UR56][R80.64], R83 ;  /* 0x0000005350003986 */ /* 0x0003e2000c101538 */
[----:B------:R-:W-:-:S02]  /*31d80*/  LEA R78, P3, R85, R2, 0x1 ;  /* 0x00000002554e7211 */ /* 0x000fc400078608ff */
        /* <DEDUP_REMOVED lines=15> */
[----:B------:R-:W-:Y:S01]  /*31e80*/  PRMT R79, R60, 0x7632, R79 ;  /* 0x000076323c4f7816 */ /* 0x000fe2000000004f */
[----:B------:R-:W-:Y:S01]  /*31e90*/  @P6 STG.E.U16 desc[UR56][R76.64], R60 ;  /* 0x0000003c4c006986 */ /* 0x000fe2000c101538 */
[----:B------:R-:W-:Y:S02]  /*31ea0*/  LEA.HI.X.SX32 R81, R81, R248, 0x1, P2 ;  /* 0x000000f851517211 */ /* 0x000fe400010f0eff */
[----:B------:R-:W-:Y:S01]  /*31eb0*/  ISETP.LT.AND P3, PT, R0, UR6, !P0 ;  /* 0x0000000600007c0c */ /* 0x000fe2000c761270 */
[----:B------:R-:W-:Y:S01]  /*31ec0*/  VIADD R0, R3, 0x4d ;  /* 0x0000004d03007836 */ /* 0x000fe20000000000 */
[----:B------:R-:W-:Y:S01]  /*31ed0*/  LEA R78, P6, R83, R2, 0x1 ;  /* 0x00000002534e7211 */ /* 0x000fe200078c08ff */
[----:B------:R0:W-:Y:S01]  /*31ee0*/  @P1 STG.E.U16 desc[UR56][R80.64], R79 ;  /* 0x0000004f50001986 */ /* 0x0001e2000c101538 */
[----:B------:R-:W-:Y:S02]  /*31ef0*/  ULDC UR6, c[0x0][0x22c] ;  /* 0x00008b0000067ab9 */ /* 0x000fe40000000800 */
[----:B------:R-:W-:Y:S01]  /*31f00*/  ISETP.LT.AND P2, PT, R0, UR6, !P0 ;  /* 0x0000000600007c0c */ /* 0x000fe2000c741270 */
[----:B------:R-:W-:Y:S01]  /*31f10*/  VIADD R0, R3, 0x4e ;  /* 0x0000004e03007836 */ /* 0x000fe20000000000 */
[----:B------:R-:W-:Y:S01]  /*31f20*/  ULDC UR6, c[0x0][0x22c] ;  /* 0x00008b0000067ab9 */ /* 0x000fe20000000800 */
[C---:B0-----:R-:W-:Y:S01]  /*31f30*/  LEA.HI.X.SX32 R79, R83.reuse, R248, 0x1, P6 ;  /* 0x000000f8534f7211 */ /* 0x041fe200030f0eff */
[----:B------:R-:W-:Y:S01]  /*31f40*/  VIADD R83, R83, UR4 ;  /* 0x0000000453537c36 */ /* 0x000fe20008000000 */
[----:B------:R-:W-:-:S03]  /*31f50*/  ULDC UR4, c[0x0][0x248] ;  /* 0x0000920000047ab9 */ /* 0x000fc60000000800 */
[C---:B------:R-:W-:Y:S01]  /*31f60*/  VIADD R81, R83.reuse, UR4 ;  /* 0x0000000453517c36 */ /* 0x040fe20008000000 */
[----:B------:R-:W-:Y:S01]  /*31f70*/  ULDC UR4, c[0x0][0x248] ;  /* 0x0000920000047ab9 */ /* 0x000fe20000000800 */
[----:B------:R-:W-:Y:S01]  /*31f80*/  ISETP.LT.AND P1, PT, R0, UR6, !P0 ;  /* 0x0000000600007c0c */ /* 0x000fe2000c721270 */
[----:B------:R0:W-:Y:S01]  /*31f90*/  @P5 STG.E.U16 desc[UR56][R78.64], R61 ;  /* 0x0000003d4e005986 */ /* 0x0001e2000c101538 */
[----:B------:R-:W-:Y:S01]  /*31fa0*/  LEA R76, P5, R83, R2, 0x1 ;  /* 0x00000002534c7211 */ /* 0x000fe200078a08ff */
[----:B------:R-:W-:Y:S01]  /*31fb0*/  VIADD R0, R3, 0x4f ;  /* 0x0000004f03007836 */ /* 0x000fe20000000000 */
[----:B------:R-:W-:Y:S01]  /*31fc0*/  ULDC UR6, c[0x0][0x22c] ;  /* 0x00008b0000067ab9 */ /* 0x000fe20000000800 */
[----:B------:R-:W-:Y:S01]  /*31fd0*/  VIADD R85, R81, UR4 ;  /* 0x0000000451557c36 */ /* 0x000fe20008000000 */
[----:B------:R-:W-:Y:S01]  /*31fe0*/  ULDC UR4, c[0x0][0x248] ;  /* 0x0000920000047ab9 */ /* 0x000fe20000000800 */
[----:B------:R-:W-:Y:S02]  /*31ff0*/  LEA.HI.X.SX32 R77, R83, R248, 0x1, P5 ;  /* 0x000000f8534d7211 */ /* 0x000fe400028f0eff */
[----:B------:R-:W-:Y:S01]  /*32000*/  VIADD R87, R85, UR4 ;  /* 0x0000000455577c36 */ /* 0x000fe20008000000 */
[----:B------:R-:W-:Y:S01]  /*32010*/  ISETP.LT.AND P5, PT, R0, UR6, !P0 ;  /* 0x0000000600007c0c */ /* 0x000fe2000c7a1270 */
[----:B------:R-:W-:Y:S01]  /*32020*/  ULDC UR6, c[0x0][0x248] ;  /* 0x0000920000067ab9 */ /* 0x000fe20000000800 */
[----:B------:R-:W-:Y:S01]  /*32030*/  PRMT R60, R61, 0x7632, R60 ;  /* 0x000076323d3c7816 */ /* 0x000fe2000000003c */
[----:B------:R-:W-:Y:S01]  /*32040*/  VIADD R89, R87, UR6 ;  /* 0x0000000657597c36 */ /* 0x000fe20008000000 */
[----:B------:R-:W-:Y:S01]  /*32050*/  ULDC UR4, c[0x0][0x248] ;  /* 0x0000920000047ab9 */ /* 0x000fe20000000800 */
[----:B------:R-:W-:Y:S01]  /*32060*/  VIADD R0, R3, 0x50 ;  /* 0x0000005003007836 */ /* 0x000fe20000000000 */
[----:B------:R-:W-:Y:S01]  /*32070*/  ULDC UR6, c[0x0][0x22c] ;  /* 0x00008b0000067ab9 */ /* 0x000fe20000000800 */
[----:B------:R-:W-:Y:S01]  /*32080*/  VIADD R91, R89, UR4 ;  /* 0x00000004595b7c36 */ /* 0x000fe20008000000 */
[----:B------:R-:W-:Y:S01]  /*32090*/  ULDC UR4, c[0x0][0x248] ;  /* 0x0000920000047ab9 */ /* 0x000fe20000000800 */
[----:B------:R1:W-:Y:S01]  /*320a0*/  @P4 STG.E.U16 desc[UR56][R76.64], R60 ;  /* 0x0000003c4c004986 */ /* 0x0003e2000c101538 */
[----:B0-----:R-:W-:Y:S01]  /*320b0*/  LEA R78, P4, R81, R2, 0x1 ;  /* 0x00000002514e7211 */ /* 0x001fe200078808ff */
[----:B------:R-:W-:Y:S01]  /*320c0*/  VIADD R61, R91, UR4 ;  /* 0x000000045b3d7c36 */ /* 0x000fe20008000000 */
[----:B------:R-:W-:-:S02]  /*320d0*/  ULDC UR4, c[0x0][0x248] ;  /* 0x0000920000047ab9 */ /* 0x000fc40000000800 */
[----:B------:R-:W-:Y:S01]  /*320e0*/  LEA.HI.X.SX32 R79, R81, R248, 0x1, P4 ;  /* 0x000000f8514f7211 */ /* 0x000fe200020f0eff */
[----:B------:R-:W-:Y:S01]  /*320f0*/  VIADD R83, R61, UR4 ;  /* 0x000000043d537c36 */ /* 0x000fe20008000000 */
[----:B------:R-:W-:Y:S01]  /*32100*/  ULDC UR4, c[0x0][0x248] ;  /* 0x0000920000047ab9 */ /* 0x000fe20000000800 */
[----:B------:R-:W-:Y:S02]  /*32110*/  ISETP.LT.AND P4, PT, R0, UR7, !P0 ;  /* 0x0000000700007c0c */ /* 0x000fe4000c781270 */
[----:B------:R-:W-:Y:S01]  /*32120*/  VIADD R81, R83, UR4 ;  /* 0x0000000453517c36 */ /* 0x000fe20008000000 */
[----:B------:R0:W-:Y:S01]  /*32130*/  @P3 STG.E.U16 desc[UR56][R78.64], R62 ;  /* 0x0000003e4e003986 */ /* 0x0001e2000c101538 */
[----:B-1----:R-:W-:Y:S01]  /*32140*/  LEA R76, P3, R85, R2, 0x1 ;  /* 0x00000002554c7211 */ /* 0x002fe200078608ff */
[C---:B------:R-:W-:Y:S01]  /*32150*/  VIADD R0, R3.reuse, 0x51 ;  /* 0x0000005103007836 */ /* 0x040fe20000000000 */
[----:B------:R-:W-:Y:S01]  /*32160*/  ULDC UR4, c[0x0][0x248] ;  /* 0x0000920000047ab9 */ /* 0x000fe20000000800 */
[----:B------:R-:W-:Y:S01]  /*32170*/  PRMT R80, R62, 0x7632, R80 ;  /* 0x000076323e507816 */ /* 0x000fe20000000050 */
[----:B------:R-:W-:Y:S01]  /*32180*/  VIADD R60, R3, 0x52 ;  /* 0x00000052033c7836 */ /* 0x000fe20000000000 */
[----:B------:R-:W-:Y:S01]  /*32190*/  LEA.HI.X.SX32 R77, R85, R248, 0x1, P3 ;  /* 0x000000f8554d7211 */ /* 0x000fe200018f0eff */
[----:B------:R-:W-:Y:S01]  /*321a0*/  VIADD R102, R3, 0x59 ;  /* 0x0000005903667836 */ /* 0x000fe20000000000 */
[----:B------:R-:W-:Y:S01]  /*321b0*/  ISETP.LT.AND P3, PT, R0, UR6, !P0 ;  /* 0x0000000600007c0c */ /* 0x000fe2000c761270 */
[----:B------:R-:W-:Y:S01]  /*321c0*/  ULDC UR6, c[0x0][0x22c] ;  /* 0x00008b0000067ab9 */ /* 0x000fe20000000800 */
[----:B------:R-:W-:Y:S01]  /*321d0*/  LEA R84, P6, R87, R2, 0x1 ;  /* 0x0000000257547211 */ /* 0x000fe200078c08ff */
[----:B------:R-:W-:Y:S01]  /*321e0*/  ULDC UR7, c[0x0][0x248] ;  /* 0x0000920000077ab9 */ /* 0x000fe20000000800 */
[----:B0-----:R-:W-:Y:S01]  /*321f0*/  VIADD R79, R81, UR4 ;  /* 0x00000004514f7c36 */ /* 0x001fe20008000000 */
[----:B------:R-:W-:-:S03]  /*32200*/  ULDC UR4, c[0x0][0x248] ;  /* 0x0000920000047ab9 */ /* 0x000fc60000000800 */
[----:B------:R-:W-:Y:S01]  /*32210*/  VIADD R0, R79, UR4 ;  /* 0x000000044f007c36 */ /* 0x000fe20008000000 */
[----:B------:R-:W-:-:S03]  /*32220*/  ULDC UR4, c[0x0][0x248] ;  /* 0x0000920000047ab9 */ /* 0x000fc60000000800 */
[----:B------:R-:W-:Y:S01]  /*32230*/  VIADD R101, R0, UR4 ;  /* 0x0000000400657c36 */ /* 0x000fe20008000000 */
[----:B------:R-:W-:-:S03]  /*32240*/  ULDC UR4, c[0x0][0x248] ;  /* 0x0000920000047ab9 */ /* 0x000fc60000000800 */
[----:B------:R-:W-:Y:S01]  /*32250*/  VIADD R100, R101, UR4 ;  /* 0x0000000465647c36 */ /* 0x000fe20008000000 */
[----:B------:R-:W-:Y:S01]  /*32260*/  ULDC UR4, c[0x0][0x248] ;  /* 0x0000920000047ab9 */ /* 0x000fe20000000800 */
[----:B------:R0:W-:Y:S01]  /*32270*/  @P2 STG.E.U16 desc[UR56][R76.64], R80 ;  /* 0x000000504c002986 */ /* 0x0001e2000c101538 */
[----:B------:R-:W-:Y:S01]  /*32280*/  ISETP.LT.AND P2, PT, R60, UR6, !P0 ;  /* 0x000000063c007c0c */ /* 0x000fe2000c741270 */
[----:B------:R-:W-:Y:S01]  /*32290*/  VIADD R99, R100, UR4 ;  /* 0x0000000464637c36 */ /* 0x000fe20008000000 */
[----:B------:R-:W-:Y:S01]  /*322a0*/  LEA.HI.X.SX32 R85, R87, R248, 0x1, P6 ;  /* 0x000000f857557211 */ /* 0x000fe200030f0eff */
[----:B------:R-:W-:Y:S01]  /*322b0*/  ULDC UR6, c[0x0][0x248] ;  /* 0x0000920000067ab9 */ /* 0x000fe20000000800 */
[----:B------:R-:W-:Y:S01]  /*322c0*/  ULDC UR4, c[0x0][0x248] ;  /* 0x0000920000047ab9 */ /* 0x000fe20000000800 */
[----:B------:R-:W-:Y:S01]  /*322d0*/  VIADD R98, R99, UR6 ;  /* 0x0000000663627c36 */ /* 0x000fe20008000000 */
[----:B------:R-:W-:Y:S01]  /*322e0*/  ULDC UR6, c[0x0][0x248] ;  /* 0x0000920000067ab9 */ /* 0x000fe20000000800 */
[----:B------:R1:W-:Y:S01]  /*322f0*/  @P1 STG.E.U16 desc[UR56][R84.64], R63 ;  /* 0x0000003f54001986 */ /* 0x0003e2000c101538 */
[----:B------:R-:W-:-:S02]  /*32300*/  VIADD R60, R3, 0x53 ;  /* 0x00000053033c7836 */ /* 0x000fc40000000000 */
[----:B------:R-:W-:Y:S01]  /*32310*/  VIADD R97, R98, UR4 ;  /* 0x0000000462617c36 */ /* 0x000fe20008000000 */
[----:B0-----:R-:W-:Y:S01]  /*32320*/  LEA R76, P1, R89, R2, 0x1 ;  /* 0x00000002594c7211 */ /* 0x001fe200078208ff */
[----:B------:R-:W-:Y:S02]  /*32330*/  ULDC UR4, c[0x0][0x22c] ;  /* 0x00008b0000047ab9 */ /* 0x000fe40000000800 */
[----:B------:R-:W-:Y:S01]  /*32340*/  VIADD R96, R97, UR6 ;  /* 0x0000000661607c36 */ /* 0x000fe20008000000 */
[----:B------:R-:W-:Y:S01]  /*32350*/  LEA.HI.X.SX32 R77, R89, R248, 0x1, P1 ;  /* 0x000000f8594d7211 */ /* 0x000fe200008f0eff */
[----:B------:R-:W-:Y:S01]  /*32360*/  ULDC UR6, c[0x0][0x22c] ;  /* 0x00008b0000067ab9 */ /* 0x000fe20000000800 */
[----:B------:R-:W-:Y:S01]  /*32370*/  ISETP.LT.AND P1, PT, R60, UR4, !P0 ;  /* 0x000000043c007c0c */ /* 0x000fe2000c721270 */
[----:B------:R-:W-:Y:S01]  /*32380*/  ULDC UR4, c[0x0][0x248] ;  /* 0x0000920000047ab9 */ /* 0x000fe20000000800 */
[----:B------:R-:W-:Y:S01]  /*32390*/  PRMT R78, R63, 0x7632, R78 ;  /* 0x000076323f4e7816 */ /* 0x000fe2000000004e */
[----:B------:R-:W-:Y:S01]  /*323a0*/  VIADD R95, R96, UR4 ;  /* 0x00000004605f7c36 */ /* 0x000fe20008000000 */
[----:B------:R-:W-:-:S03]  /*323b0*/  ULDC UR4, c[0x0][0x248] ;  /* 0x0000920000047ab9 */ /* 0x000fc60000000800 */
[----:B------:R-:W-:Y:S01]  /*323c0*/  VIADD R94, R95, UR4 ;  /* 0x000000045f5e7c36 */ /* 0x000fe20008000000 */
[----:B------:R0:W-:Y:S01]  /*323d0*/  @P5 STG.E.U16 desc[UR56][R76.64], R78 ;  /* 0x0000004e4c005986 */ /* 0x0001e2000c101538 */
[----:B------:R-:W-:Y:S01]  /*323e0*/  ULDC UR4, c[0x0][0x248] ;  /* 0x0000920000047ab9 */ /* 0x000fe20000000800 */
[C---:B------:R-:W-:Y:S01]  /*323f0*/  LEA R62, P5, R91.reuse, R2, 0x1 ;  /* 0x000000025b3e7211 */ /* 0x040fe200078a08ff */
[----:B------:R-:W-:Y:S01]  /*32400*/  VIADD R93, R94, UR4 ;  /* 0x000000045e5d7c36 */ /* 0x000fe20008000000 */
[----:B------:R-:W-:Y:S02]  /*32410*/  ULDC UR4, c[0x0][0x248] ;  /* 0x0000920000047ab9 */ /* 0x000fe40000000800 */
[----:B-1----:R-:W-:Y:S01]  /*32420*/  LEA.HI.X.SX32 R63, R91, R248, 0x1, P5 ;  /* 0x000000f85b3f7211 */ /* 0x002fe200028f0eff */
[----:B------:R-:W-:Y:S01]  /*32430*/  VIADD R91, R93, UR4 ;  /* 0x000000045d5b7c36 */ /* 0x000fe20008000000 */
[----:B------:R-:W-:Y:S01]  /*32440*/  ULDC UR4, c[0x0][0x248] ;  /* 0x0000920000047ab9 */ /* 0x000fe20000000800 */
[----:B------:R-:W-:-:S02]  /*32450*/  VIADD R60, R3, 0x54 ;  /* 0x00000054033c7836 */ /* 0x000fc40000000000 */
[----:B------:R-:W-:Y:S01]  /*32460*/  VIADD R92, R91, UR4 ;  /* 0x000000045b5c7c36 */ /* 0x000fe20008000000 */
[----:B------:R-:W-:Y:S02]  /*32470*/  ULDC UR4, c[0x0][0x248] ;  /* 0x0000920000047ab9 */ /* 0x000fe40000000800 */
[----:B------:R-:W-:Y:S01]  /*32480*/  ISETP.LT.AND P5, PT, R60, UR6, !P0 ;  /* 0x000000063c007c0c */ /* 0x000fe2000c7a1270 */
[----:B------:R-:W-:Y:S01]  /*32490*/  VIADD R60, R92, UR4 ;  /* 0x000000045c3c7c36 */ /* 0x000fe20008000000 */
[----:B------:R-:W-:Y:S01]  /*324a0*/  ULDC UR4, c[0x0][0x248] ;  /* 0x0000920000047ab9 */ /* 0x000fe20000000800 */
[----:B------:R1:W-:Y:S01]  /*324b0*/  @P4 STG.E.U16 desc[UR56][R62.64], R68 ;  /* 0x000000443e004986 */ /* 0x0003e2000c101538 */
[----:B------:R-:W-:Y:S01]  /*324c0*/  PRMT R80, R68, 0x7632, R80 ;  /* 0x0000763244507816 */ /* 0x000fe20000000050 */
[----:B------:R-:W-:Y:S01]  /*324d0*/  VIADD R90, R60, UR4 ;  /* 0x000000043c5a7c36 */ /* 0x000fe20008000000 */
[----:B0-----:R-:W-:Y:S01]  /*324e0*/  LEA R76, P4, R61, R2, 0x1 ;  /* 0x000000023d4c7211 */ /* 0x001fe200078808ff */
[----:B------:R-:W-:Y:S01]  /*324f0*/  ULDC UR4, c[0x0][0x248] ;  /* 0x0000920000047ab9 */ /* 0x000fe20000000800 */
[----:B------:R-:W-:Y:S01]  /*32500*/  VIADD R78, R3, 0x55 ;  /* 0x00000055034e7836 */ /* 0x000fe20000000000 */
[----:B------:R-:W-:Y:S01]  /*32510*/  ULDC UR6, c[0x0][0x22c] ;  /* 0x00008b0000067ab9 */ /* 0x000fe20000000800 */
[----:B------:R-:W-:Y:S01]  /*32520*/  LEA.HI.X.SX32 R77, R61, R248, 0x1, P4 ;  /* 0x000000f83d4d7211 */ /* 0x000fe200020f0eff */
[----:B-1----:R-:W-:Y:S01]  /*32530*/  VIADD R62, R90, UR4 ;  /* 0x000000045a3e7c36 */ /* 0x002fe20008000000 */
[----:B------:R-:W-:-:S03]  /*32540*/  ULDC UR4, c[0x0][0x248] ;  /* 0x0000920000047ab9 */ /* 0x000fc60000000800 */
[----:B------:R-:W-:Y:S01]  /*32550*/  VIADD R61, R62, UR4 ;  /* 0x000000043e3d7c36 */ /* 0x000fe20008000000 */
[----:B------:R-:W-:Y:S01]  /*32560*/  ULDC UR4, c[0x0][0x248] ;  /* 0x0000920000047ab9 */ /* 0x000fe20000000800 */
[----:B------:R0:W-:Y:S01]  /*32570*/  @P3 STG.E.U16 desc[UR56][R76.64], R80 ;  /* 0x000000504c003986 */ /* 0x0001e2000c101538 */
[----:B------:R-:W-:Y:S01]  /*32580*/  VIADD R68, R3, 0x56 ;  /* 0x0000005603447836 */ /* 0x000fe20000000000 */
[----:B------:R-:W-:Y:S01]  /*32590*/  ISETP.LT.AND P4, PT, R78, UR6, !P0 ;  /* 0x000000064e007c0c */ /* 0x000fe2000c781270 */
[----:B------:R-:W-:Y:S01]  /*325a0*/  VIADD R63, R61, UR4 ;  /* 0x000000043d3f7c36 */ /* 0x000fe20008000000 */
[----:B------:R-:W-:Y:S01]  /*325b0*/  ULDC UR6, c[0x0][0x248] ;  /* 0x0000920000067ab9 */ /* 0x000fe20000000800 */
[----:B------:R-:W-:Y:S02]  /*325c0*/  ULDC UR4, c[0x0][0x22c] ;  /* 0x00008b0000047ab9 */ /* 0x000fe40000000800 */
[----:B------:R-:W-:Y:S01]  /*325d0*/  VIADD R87, R63, UR6 ;  /* 0x000000063f577c36 */ /* 0x000fe20008000000 */
[----:B------:R-:W-:Y:S01]  /*325e0*/  ULDC UR6, c[0x0][0x248] ;  /* 0x0000920000067ab9 */ /* 0x000fe20000000800 */
[----:B0-----:R-:W-:-:S04]  /*325f0*/  LEA R76, P3, R83, R2, 0x1 ;  /* 0x00000002534c7211 */ /* 0x001fc800078608ff */
[----:B------:R-:W-:Y:S02]  /*32600*/  LEA.HI.X.SX32 R77, R83, R248, 0x1, P3 ;  /* 0x000000f8534d7211 */ /* 0x000fe400018f0eff */
[----:B------:R-:W-:Y:S01]  /*32610*/  ISETP.LT.AND P3, PT, R68, UR4, !P0 ;  /* 0x0000000444007c0c */ /* 0x000fe2000c761270 */
[----:B------:R-:W-:Y:S02]  /*32620*/  ULDC UR4, c[0x0][0x248] ;  /* 0x0000920000047ab9 */ /* 0x000fe40000000800 */
[----:B------:R-:W-:Y:S01]  /*32630*/  VIADD R85, R87, UR4 ;  /* 0x0000000457557c36 */ /* 0x000fe20008000000 */
[----:B------:R-:W-:-:S03]  /*32640*/  ULDC UR4, c[0x0][0x248] ;  /* 0x0000920000047ab9 */ /* 0x000fc60000000800 */
[----:B------:R-:W-:Y:S01]  /*32650*/  VIADD R86, R85, UR4 ;  /* 0x0000000455567c36 */ /* 0x000fe20008000000 */
[----:B------:R-:W-:Y:S01]  /*32660*/  ULDC UR4, c[0x0][0x248] ;  /* 0x0000920000047ab9 */ /* 0x000fe20000000800 */
[----:B------:R0:W-:Y:S01]  /*32670*/  @P2 STG.E.U16 desc[UR56][R76.64], R69 ;  /* 0x000000454c002986 */ /* 0x0001e2000c101538 */
[----:B------:R-:W-:Y:S02]  /*32680*/  VIADD R78, R3, 0x57 ;  /* 0x00000057034e7836 */ /* 0x000fe40000000000 */
[----:B------:R-:W-:Y:S01]  /*32690*/  VIADD R84, R86, UR4 ;  /* 0x0000000456547c36 */ /* 0x000fe20008000000 */
[----:B------:R-:W-:-:S03]  /*326a0*/  ULDC UR4, c[0x0][0x22c] ;  /* 0x00008b0000047ab9 */ /* 0x000fc60000000800 */
[----:B------:R-:W-:Y:S01]  /*326b0*/  VIADD R68, R84, UR6 ;  /* 0x0000000654447c36 */ /* 0x000fe20008000000 */
[----:B------:R-:W-:Y:S01]  /*326c0*/  PRMT R80, R69, 0x7632, R80 ;  /* 0x0000763245507816 */ /* 0x000fe20000000050 */
        /* <DEDUP_REMOVED lines=9> */
[----:B------:R0:W-:Y:S02]  /*32760*/  @P1 STG.E.U16 desc[UR56][R76.64], R80 ;  /* 0x000000504c001986 */ /* 0x0001e4000c101538 */
[----:B------:R-:W-:Y:S01]  /*32770*/  VIADD R81, R83, UR4 ;  /* 0x0000000453517c36 */ /* 0x000fe20008000000 */
[----:B------:R-:W-:-:S03]  /*32780*/  ULDC UR4, c[0x0][0x248] ;  /* 0x0000920000047ab9 */ /* 0x000fc60000000800 */
[----:B------:R-:W-:Y:S01]  /*32790*/  VIADD R82, R81, UR4 ;  /* 0x0000000451527c36 */ /* 0x000fe20008000000 */
[----:B------:R-:W-:Y:S01]  /*327a0*/  ULDC UR4, c[0x0][0x248] ;  /* 0x0000920000047ab9 */ /* 0x000fe20000000800 */
[----:B0-----:R-:W-:Y:S01]  /*327b0*/  LEA R76, P1, R79, R2, 0x1 ;  /* 0x000000024f4c7211 */ /* 0x001fe200078208ff */
[----:B------:R-:W-:-:S03]  /*327c0*/  VIADD R78, R3, 0x58 ;  /* 0x00000058034e7836 */ /* 0x000fc60000000000 */
[----:B------:R-:W-:Y:S01]  /*327d0*/  LEA.HI.X.SX32 R77, R79, R248, 0x1, P1 ;  /* 0x000000f84f4d7211 */ /* 0x000fe200008f0eff */
[----:B------:R-:W-:Y:S01]  /*327e0*/  VIADD R79, R82, UR4 ;  /* 0x00000004524f7c36 */ /* 0x000fe20008000000 */
[----:B------:R-:W-:-:S03]  /*327f0*/  ULDC UR4, c[0x0][0x248] ;  /* 0x0000920000047ab9 */ /* 0x000fc60000000800 */
[----:B------:R-:W-:Y:S01]  /*32800*/  VIADD R80, R79, UR4 ;  /* 0x000000044f507c36 */ /* 0x000fe20008000000 */
[----:B------:R-:W-:Y:S01]  /*32810*/  ULDC UR4, c[0x0][0x248] ;  /* 0x0000920000047ab9 */ /* 0x000fe20000000800 */
[----:B------:R-:W-:Y:S01]  /*32820*/  ISETP.LT.AND P1, PT, R78, UR6, !P0 ;  /* 0x000000064e007c0c */ /* 0x000fe2000c721270 */
[----:B------:R0:W-:Y:S01]  /*32830*/  @P5 STG.E.U16 desc[UR56][R76.64], R70 ;  /* 0x000000464c005986 */ /* 0x0001e2000c101538 */
[----:B------:R-:W-:Y:S01]  /*32840*/  VIADD R78, R80, UR4 ;  /* 0x00000004504e7c36 */ /* 0x000fe20008000000 */
[----:B------:R-:W-:Y:S01]  /*32850*/  ULDC UR4, c[0x0][0x248] ;  /* 0x0000920000047ab9 */ /* 0x000fe20000000800 */
[----:B------:R-:W-:Y:S01]  /*32860*/  LEA R88, P5, R0, R2, 0x1 ;  /* 0x0000000200587211 */ /* 0x000fe200078a08ff */
[----:B------:R-:W-:Y:S01]  /*32870*/  ULDC UR6, c[0x0][0x22c] ;  /* 0x00008b0000067ab9 */ /* 0x000fe20000000800 */
[----:B------:R-:W-:Y:S02]  /*32880*/  PRMT R103, R70, 0x7632, R103 ;  /* 0x0000763246677816 */ /* 0x000fe40000000067 */
[----:B------:R-:W-:Y:S01]  /*32890*/  LEA.HI.X.SX32 R89, R0, R248, 0x1, P5 ;  /* 0x000000f800597211 */ /* 0x000fe200028f0eff */
[----:B0-----:R-:W-:Y:S01]  /*328a0*/  VIADD R77, R78, UR4 ;  /* 0x000000044e4d7c36 */ /* 0x001fe20008000000 */
[----:B------:R-:W-:Y:S01]  /*328b0*/  ULDC UR4, c[0x0][0x248] ;  /* 0x0000920000047ab9 */ /* 0x000fe20000000800 */
[----:B------:R-:W-:-:S02]  /*328c0*/  VIADD R0, R3, 0x5a ;  /* 0x0000005a03007836 */ /* 0x000fc40000000000 */
[----:B------:R-:W-:Y:S01]  /*328d0*/  VIADD R76, R77, UR4 ;  /* 0x000000044d4c7c36 */ /* 0x000fe20008000000 */
[----:B------:R-:W-:Y:S01]  /*328e0*/  ULDC UR4, c[0x0][0x248] ;  /* 0x0000920000047ab9 */ /* 0x000fe20000000800 */
[----:B------:R-:W-:Y:S01]  /*328f0*/  ISETP.LT.AND P5, PT, R102, UR6, !P0 ;  /* 0x0000000666007c0c */ /* 0x000fe2000c7a1270 */
[----:B------:R-:W-:Y:S01]  /*32900*/  ULDC UR6, c[0x0][0x22c] ;  /* 0x00008b0000067ab9 */ /* 0x000fe20000000800 */
[----:B------:R-:W-:Y:S01]  /*32910*/  VIADD R70, R76, UR4 ;  /* 0x000000044c467c36 */ /* 0x000fe20008000000 */
[----:B------:R0:W-:Y:S01]  /*32920*/  @P4 STG.E.U16 desc[UR56][R88.64], R103 ;  /* 0x0000006758004986 */ /* 0x0001e2000c101538 */
[----:B------:R-:W-:Y:S01]  /*32930*/  ULDC UR4, c[0x0][0x248] ;  /* 0x0000920000047ab9 */ /* 0x000fe20000000800 */
[----:B------:R-:W-:Y:S01]  /*32940*/  ISETP.LT.AND P4, PT, R0, UR6, !P0 ;  /* 0x0000000600007c0c */ /* 0x000fe2000c781270 */
[----:B------:R-:W-:Y:S01]  /*32950*/  VIADD R0, R70, UR4 ;  /* 0x0000000446007c36 */ /* 0x000fe20008000000 */
[----:B------:R-:W-:Y:S01]  /*32960*/  ULDC UR4, c[0x0][0x248] ;  /* 0x0000920000047ab9 */ /* 0x000fe20000000800 */
[----:B------:R-:W-:-:S02]  /*32970*/  ULDC UR6, c[0x0][0x248] ;  /* 0x0000920000067ab9 */ /* 0x000fc40000000800 */
[----:B------:R-:W-:Y:S01]  /*32980*/  VIADD R161, R0, UR4 ;  /* 0x0000000400a17c36 */ /* 0x000fe20008000000 */
[----:B------:R-:W-:Y:S01]  /*32990*/  ULDC UR4, c[0x0][0x248] ;  /* 0x0000920000047ab9 */ /* 0x000fe20000000800 */
[----:B0-----:R-:W-:Y:S02]  /*329a0*/  LEA R88, P6, R101, R2, 0x1 ;  /* 0x0000000265587211 */ /* 0x001fe400078c08ff */
[----:B------:R-:W-:Y:S01]  /*329b0*/  VIADD R126, R161, UR6 ;  /* 0x00000006a17e7c36 */ /* 0x000fe20008000000 */
[----:B------:R-:W-:Y:S01]  /*329c0*/  ULDC UR6, c[0x0][0x248] ;  /* 0x0000920000067ab9 */ /* 0x000fe20000000800 */
[----:B------:R-:W-:Y:S02]  /*329d0*/  LEA.HI.X.SX32 R89, R101, R248, 0x1, P6 ;  /* 0x000000f865597211 */ /* 0x000fe400030f0eff */
[----:B------:R-:W-:Y:S01]  /*329e0*/  VIADD R57, R126, UR4 ;  /* 0x000000047e397c36 */ /* 0x000fe20008000000 */
[----:B------:R-:W-:Y:S01]  /*329f0*/  ULDC UR4, c[0x0][0x22c] ;  /* 0x00008b0000047ab9 */ /* 0x000fe20000000800 */
[----:B------:R-:W-:Y:S01]  /*32a00*/  VIADD R102, R3, 0x5b ;  /* 0x0000005b03667836 */ /* 0x000fe20000000000 */
[----:B------:R0:W-:Y:S01]  /*32a10*/  @P3 STG.E.U16 desc[UR56][R88.64], R71 ;  /* 0x0000004758003986 */ /* 0x0001e2000c101538 */
        /* <DEDUP_REMOVED lines=10> */
[----:B------:R-:W-:-:S03]  /*32ac0*/  ULDC UR4, c[0x0][0x248] ;  /* 0x0000920000047ab9 */ /* 0x000fc60000000800 */
        /* <DEDUP_REMOVED lines=14> */
[----:B------:R0:W-:Y:S01]  /*32bb0*/  @P1 STG.E.U16 desc[UR56][R88.64], R64 ;  /* 0x0000004058001986 */ /* 0x0001e2000c101538 */
[----:B------:R-:W-:Y:S01]  /*32bc0*/  ISETP.LT.AND P2, PT, R71, UR6, !P0 ;  /* 0x0000000647007c0c */ /* 0x000fe2000c741270 */
[----:B------:R-:W-:Y:S01]  /*32bd0*/  VIADD R58, R59, UR4 ;  /* 0x000000043b3a7c36 */ /* 0x000fe20008000000 */
[----:B------:R-:W-:Y:S01]  /*32be0*/  PRMT R71, R64, 0x7632, R71 ;  /* 0x0000763240477816 */ /* 0x000fe20000000047 */
[----:B------:R-:W-:Y:S01]  /*32bf0*/  ULDC UR4, c[0x0][0x248] ;  /* 0x0000920000047ab9 */ /* 0x000fe20000000800 */
[----:B------:R-:W-:Y:S01]  /*32c00*/  ULDC UR6, c[0x0][0x22c] ;  /* 0x00008b0000067ab9 */ /* 0x000fe20000000800 */
[----:B------:R-:W-:Y:S01]  /*32c10*/  VIADD R158, R58, UR4 ;  /* 0x000000043a9e7c36 */ /* 0x000fe20008000000 */
[----:B------:R-:W-:Y:S01]  /*32c20*/  ULDC UR4, c[0x0][0x248] ;  /* 0x0000920000047ab9 */ /* 0x000fe20000000800 */
[----:B0-----:R-:W-:Y:S01]  /*32c30*/  LEA R88, P1, R98, R2, 0x1 ;  /* 0x0000000262587211 */ /* 0x001fe200078208ff */
[----:B------:R-:W-:-:S03]  /*32c40*/  VIADD R64, R3, 0x5d ;  /* 0x0000005d03407836 */ /* 0x000fc60000000000 */
[----:B------:R-:W-:Y:S01]  /*32c50*/  LEA.HI.X.SX32 R89, R98, R248, 0x1, P1 ;  /* 0x000000f862597211 */ /* 0x000fe200008f0eff */
[----:B------:R-:W-:Y:S01]  /*32c60*/  VIADD R130, R158, UR4 ;  /* 0x000000049e827c36 */ /* 0x000fe20008000000 */
[----:B------:R-:W-:Y:S01]  /*32c70*/  ISETP.LT.AND P1, PT, R64, UR6, !P0 ;  /* 0x0000000640007c0c */ /* 0x000fe2000c721270 */
[----:B------:R-:W-:Y:S01]  /*32c80*/  VIADD R64, R3, 0x5e ;  /* 0x0000005e03407836 */ /* 0x000fe20000000000 */
[----:B------:R-:W-:Y:S01]  /*32c90*/  ULDC UR6, c[0x0][0x248] ;  /* 0x0000920000067ab9 */ /* 0x000fe20000000800 */
[----:B------:R0:W-:Y:S01]  /*32ca0*/  @P5 STG.E.U16 desc[UR56][R88.64], R71 ;  /* 0x0000004758005986 */ /* 0x0001e2000c101538 */
[----:B------:R-:W-:Y:S01]  /*32cb0*/  ULDC UR4, c[0x0][0x22c] ;  /* 0x00008b0000047ab9 */ /* 0x000fe20000000800 */
        /* <DEDUP_REMOVED lines=12> */
[----:B------:R-:W-:Y:S01]  /*32d80*/  LEA R64, P4, R96, R2, 0x1 ;  /* 0x0000000260407211 */ /* 0x000fe200078808ff */
[----:B------:R-:W-:Y:S02]  /*32d90*/  ULDC UR4, c[0x0][0x248] ;  /* 0x0000920000047ab9 */ /* 0x000fe40000000800 */
[----:B------:R-:W-:Y:S01]  /*32da0*/  VIADD R45, R156, UR4 ;  /* 0x000000049c2d7c36 */ /* 0x000fe20008000000 */
[----:B------:R-:W-:Y:S01]  /*32db0*/  ULDC UR4, c[0x0][0x248] ;  /* 0x0000920000047ab9 */ /* 0x000fe20000000800 */
[----:B------:R-:W-:Y:S01]  /*32dc0*/  VIADD R71, R3, 0x6f ;  /* 0x0000006f03477836 */ /* 0x000fe20000000000 */
[----:B0-----:R-:W-:-:S02]  /*32dd0*/  PRMT R88, R65, 0x7632, R88 ;  /* 0x0000763241587816 */ /* 0x001fc40000000058 */
[----:B------:R-:W-:Y:S01]  /*32de0*/  LEA.HI.X.SX32 R65, R96, R248, 0x1, P4 ;  /* 0x000000f860417211 */ /* 0x000fe200020f0eff */
[----:B------:R-:W-:Y:S01]  /*32df0*/  VIADD R44, R45, UR4 ;  /* 0x000000042d2c7c36 */ /* 0x000fe20008000000 */
[----:B------:R-:W-:Y:S01]  /*32e00*/  ULDC UR4, c[0x0][0x248] ;  /* 0x0000920000047ab9 */ /* 0x000fe20000000800 */
[----:B------:R-:W-:Y:S01]  /*32e10*/  ISETP.LT.AND P4, PT, R71, UR5, !P0 ;  /* 0x0000000547007c0c */ /* 0x000fe2000c781270 */
[----:B------:R-:W-:Y:S01]  /*32e20*/  VIADD R71, R3, 0x6e ;  /* 0x0000006e03477836 */ /* 0x000fe20000000000 */
[----:B------:R0:W-:Y:S01]  /*32e30*/  @P3 STG.E.U16 desc[UR56][R64.64], R88 ;  /* 0x0000005840003986 */ /* 0x0001e2000c101538 */
        /* <DEDUP_REMOVED lines=14> */
[----:B------:R-:W-:Y:S01]  /*32f20*/  PRMT R71, R66, 0x7632, R71 ;  /* 0x0000763242477816 */ /* 0x000fe20000000047 */
[----:B------:R-:W-:Y:S01]  /*32f30*/  VIADD R153, R46, UR4 ;  /* 0x000000042e997c36 */ /* 0x000fe20008000000 */
[----:B------:R-:W-:-:S03]  /*32f40*/  ULDC UR4, c[0x0][0x22c] ;  /* 0x00008b0000047ab9 */ /* 0x000fc60000000800 */
[----:B------:R-:W-:Y:S01]  /*32f50*/  VIADD R152, R153, UR5 ;  /* 0x0000000599987c36 */ /* 0x000fe20008000000 */
[----:B------:R-:W-:Y:S01]  /*32f60*/  ULDC UR5, c[0x0][0x22c] ;  /* 0x00008b0000057ab9 */ /* 0x000fe20000000800 */
[----:B0-----:R-:W-:Y:S01]  /*32f70*/  LEA R64, P2, R94, R2, 0x1 ;  /* 0x000000025e407211 */ /* 0x001fe200078408ff */
[----:B------:R-:W-:-:S03]  /*32f80*/  VIADD R66, R3, 0x6d ;  /* 0x0000006d03427836 */ /* 0x000fc60000000000 */
        /* <DEDUP_REMOVED lines=32> */
[----:B------:R0:W-:Y:S01]  /*33190*/  @P5 STG.E.U16 desc[UR56][R64.64], R67 ;  /* 0x0000004340005986 */ /* 0x0001e2000c101538 */
[----:B------:R-:W-:Y:S02]  /*331a0*/  ULDC UR8, c[0x0][0x248] ;  /* 0x0000920000087ab9 */ /* 0x000fe40000000800 */
[----:B------:R-:W-:Y:S01]  /*331b0*/  VIADD R33, R146, UR9 ;  /* 0x0000000992217c36 */ /* 0x000fe20008000000 */
[----:B------:R-:W-:Y:S01]  /*331c0*/  LEA R104, P5, R91, R2, 0x1 ;  /* 0x000000025b687211 */ /* 0x000fe200078a08ff */
[----:B------:R-:W-:Y:S02]  /*331d0*/  ULDC UR9, c[0x0][0x248] ;  /* 0x0000920000097ab9 */ /* 0x000fe40000000800 */
[----:B------:R-:W-:Y:S01]  /*331e0*/  VIADD R32, R33, UR4 ;  /* 0x0000000421207c36 */ /* 0x000fe20008000000 */
[----:B------:R-:W-:Y:S01]  /*331f0*/  LEA.HI.X.SX32 R105, R91, R248, 0x1, P5 ;  /* 0x000000f85b697211 */ /* 0x000fe200028f0eff */
[----:B------:R-:W-:-:S02]  /*33200*/  ULDC UR4, c[0x0][0x248] ;  /* 0x0000920000047ab9 */ /* 0x000fc40000000800 */
[----:B------:R-:W-:Y:S01]  /*33210*/  VIADD R145, R32, UR10 ;  /* 0x0000000a20917c36 */ /* 0x000fe20008000000 */
[-C--:B------:R-:W-:Y:S01]  /*33220*/  LEA R244, P6, R92, R2.reuse, 0x1 ;  /* 0x000000025cf47211 */ /* 0x080fe200078c08ff */
[----:B------:R-:W-:Y:S01]  /*33230*/  VIADD R66, R3, 0x5f ;  /* 0x0000005f03427836 */ /* 0x000fe20000000000 */
[----:B------:R-:W-:Y:S01]  /*33240*/  LEA R106, P5, R60, R2, 0x1 ;  /* 0x000000023c6a7211 */ /* 0x000fe200078a08ff */
[----:B------:R-:W-:Y:S01]  /*33250*/  VIADD R144, R145, UR11 ;  /* 0x0000000b91907c36 */ /* 0x000fe20008000000 */
[-C--:B------:R-:W-:Y:S01]  /*33260*/  LEA.HI.X.SX32 R245, R92, R248.reuse, 0x1, P6 ;  /* 0x000000f85cf57211 */ /* 0x080fe200030f0eff */
[----:B------:R-:W-:Y:S01]  /*33270*/  ULDC UR11, c[0x0][0x248] ;  /* 0x00009200000b7ab9 */ /* 0x000fe20000000800 */
[----:B0-----:R-:W-:Y:S01]  /*33280*/  PRMT R67, R67, 0x7632, R67 ;  /* 0x0000763243437816 */ /* 0x001fe20000000043 */
[----:B------:R-:W-:Y:S01]  /*33290*/  VIADD R39, R144, UR6 ;  /* 0x0000000690277c36 */ /* 0x000fe20008000000 */
[----:B------:R-:W-:Y:S01]  /*332a0*/  LEA.HI.X.SX32 R107, R60, R248, 0x1, P5 ;  /* 0x000000f83c6b7211 */ /* 0x000fe200028f0eff */
[----:B------:R-:W-:Y:S01]  /*332b0*/  ULDC UR6, c[0x0][0x248] ;  /* 0x0000920000067ab9 */ /* 0x000fe20000000800 */
[----:B------:R-:W-:Y:S01]  /*332c0*/  ULDC UR10, c[0x0][0x248] ;  /* 0x00009200000a7ab9 */ /* 0x000fe20000000800 */
[----:B------:R-:W-:Y:S01]  /*332d0*/  VIADD R38, R39, UR7 ;  /* 0x0000000727267c36 */ /* 0x000fe20008000000 */
[----:B------:R-:W-:Y:S01]  /*332e0*/  LEA R102, P6, R90, R2, 0x1 ;  /* 0x000000025a667211 */ /* 0x000fe200078c08ff */
[----:B------:R-:W-:-:S02]  /*332f0*/  ULDC UR7, c[0x0][0x248] ;  /* 0x0000920000077ab9 */ /* 0x000fc40000000800 */
[----:B------:R-:W-:Y:S01]  /*33300*/  VIADD R143, R38, UR5 ;  /* 0x00000005268f7c36 */ /* 0x000fe20008000000 */
[----:B------:R-:W-:Y:S01]  /*33310*/  LEA R246, P5, R62, R2, 0x1 ;  /* 0x000000023ef67211 */ /* 0x000fe200078a08ff */
[----:B------:R-:W-:Y:S02]  /*33320*/  ULDC UR5, c[0x0][0x248] ;  /* 0x0000920000057ab9 */ /* 0x000fe40000000800 */
[----:B------:R-:W-:Y:S01]  /*33330*/  VIADD R142, R143, UR8 ;  /* 0x000000088f8e7c36 */ /* 0x000fe20008000000 */
[-C--:B------:R-:W-:Y:S01]  /*33340*/  LEA.HI.X.SX32 R103, R90, R248.reuse, 0x1, P6 ;  /* 0x000000f85a677211 */ /* 0x080fe200030f0eff */
[----:B------:R-:W-:Y:S02]  /*33350*/  ULDC UR8, c[0x0][0x248] ;  /* 0x0000920000087ab9 */ /* 0x000fe40000000800 */
[----:B------:R-:W-:Y:S01]  /*33360*/  VIADD R27, R142, UR4 ;  /* 0x000000048e1b7c36 */ /* 0x000fe20008000000 */
[----:B------:R-:W-:Y:S01]  /*33370*/  LEA.HI.X.SX32 R247, R62, R248, 0x1, P5 ;  /* 0x000000f83ef77211 */ /* 0x000fe200028f0eff */
[----:B------:R-:W-:-:S02]  /*33380*/  ULDC UR4, c[0x0][0x248] ;  /* 0x0000920000047ab9 */ /* 0x000fc40000000800 */
[----:B------:R-:W-:Y:S01]  /*33390*/  VIADD R26, R27, UR9 ;  /* 0x000000091b1a7c36 */ /* 0x000fe20008000000 */
[-C--:B------:R-:W-:Y:S01]  /*333a0*/  LEA R60, P6, R61, R2.reuse, 0x1 ;  /* 0x000000023d3c7211 */ /* 0x080fe200078c08ff */
[----:B------:R-:W-:Y:S01]  /*333b0*/  ULDC UR9, c[0x0][0x248] ;  /* 0x0000920000097ab9 */ /* 0x000fe20000000800 */
[----:B------:R-:W-:Y:S01]  /*333c0*/  LEA R100, P5, R63, R2, 0x1 ;  /* 0x000000023f647211 */ /* 0x000fe200078a08ff */
[----:B------:R-:W-:Y:S01]  /*333d0*/  VIADD R141, R26, UR6 ;  /* 0x000000061a8d7c36 */ /* 0x000fe20008000000 */
[-C--:B------:R-:W-:Y:S01]  /*333e0*/  LEA.HI.X.SX32 R61, R61, R248.reuse, 0x1, P6 ;  /* 0x000000f83d3d7211 */ /* 0x080fe200030f0eff */
[----:B------:R-:W-:Y:S01]  /*333f0*/  ULDC UR6, c[0x0][0x22c] ;  /* 0x00008b0000067ab9 */ /* 0x000fe20000000800 */
[----:B------:R-:W-:Y:S01]  /*33400*/  LEA.HI.X.SX32 R101, R63, R248, 0x1, P5 ;  /* 0x000000f83f657211 */ /* 0x000fe200028f0eff */
        /* <DEDUP_REMOVED lines=15> */
[----:B------:R-:W-:-:S02]  /*33500*/  LEA.HI.X.SX32 R97, R84, R248, 0x1, P5 ;  /* 0x000000f854617211 */ /* 0x000fc400028f0eff */
[CC--:B------:R-:W-:Y:S02]  /*33510*/  LEA R94, P6, R68.reuse, R2.reuse, 0x1 ;  /* 0x00000002445e7211 */ /* 0x0c0fe400078c08ff */
[----:B------:R-:W-:Y:S01]  /*33520*/  LEA R92, P5, R69, R2, 0x1 ;  /* 0x00000002455c7211 */ /* 0x000fe200078a08ff */
[----:B------:R-:W-:Y:S01]  /*33530*/  VIADD R138, R139, UR4 ;  /* 0x000000048b8a7c36 */ /* 0x000fe20008000000 */
[-C--:B------:R-:W-:Y:S01]  /*33540*/  LEA.HI.X.SX32 R95, R68, R248.reuse, 0x1, P6 ;  /* 0x000000f8445f7211 */ /* 0x080fe200030f0eff */
[----:B------:R-:W-:Y:S01]  /*33550*/  ULDC UR4, c[0x0][0x248] ;  /* 0x0000920000047ab9 */ /* 0x000fe20000000800 */
[----:B------:R-:W-:Y:S02]  /*33560*/  LEA.HI.X.SX32 R93, R69, R248, 0x1, P5 ;  /* 0x000000f8455d7211 */ /* 0x000fe400028f0eff */
[-C--:B------:R-:W-:Y:S02]  /*33570*/  LEA R68, P6, R83, R2.reuse, 0x1 ;  /* 0x0000000253447211 */ /* 0x080fe400078c08ff */
        /* <DEDUP_REMOVED lines=19> */
[C---:B------:R-:W-:Y:S01]  /*336b0*/  LEA R80, P5, R77.reuse, R2, 0x1 ;  /* 0x000000024d507211 */ /* 0x040fe200078a08ff */
[----:B------:R-:W-:Y:S01]  /*336c0*/  VIADD R31, R136, UR4 ;  /* 0x00000004881f7c36 */ /* 0x000fe20008000000 */
[----:B------:R-:W-:Y:S02]  /*336d0*/  ULDC UR4, c[0x0][0x248] ;  /* 0x0000920000047ab9 */ /* 0x000fe40000000800 */
[----:B------:R-:W-:Y:S02]  /*336e0*/  LEA.HI.X.SX32 R81, R77, R248, 0x1, P5 ;  /* 0x000000f84d517211 */ /* 0x000fe400028f0eff */
[C---:B------:R-:W-:Y:S01]  /*336f0*/  LEA R78, P5, R76.reuse, R2, 0x1 ;  /* 0x000000024c4e7211 */ /* 0x040fe200078a08ff */
[----:B------:R-:W-:Y:S01]  /*33700*/  VIADD R30, R31, UR4 ;  /* 0x000000041f1e7c36 */ /* 0x000fe20008000000 */
[----:B------:R-:W-:Y:S02]  /*33710*/  ULDC UR4, c[0x0][0x248] ;  /* 0x0000920000047ab9 */ /* 0x000fe40000000800 */
[----:B------:R-:W-:-:S02]  /*33720*/  LEA.HI.X.SX32 R79, R76, R248, 0x1, P5 ;  /* 0x000000f84c4f7211 */ /* 0x000fc400028f0eff */
[----:B------:R-:W-:Y:S01]  /*33730*/  LEA R76, P5, R70, R2, 0x1 ;  /* 0x00000002464c7211 */ /* 0x000fe200078a08ff */
[----:B------:R-:W-:Y:S01]  /*33740*/  VIADD R13, R30, UR4 ;  /* 0x000000041e0d7c36 */ /* 0x000fe20008000000 */
[----:B------:R-:W-:Y:S01]  /*33750*/  ISETP.LT.AND P6, PT, R66, UR12, !P0 ;  /* 0x0000000c42007c0c */ /* 0x000fe2000c7c1270 */
[----:B------:R-:W-:Y:S01]  /*33760*/  ULDC UR4, c[0x0][0x248] ;  /* 0x0000920000047ab9 */ /* 0x000fe20000000800 */
[----:B------:R-:W-:Y:S01]  /*33770*/  LEA.HI.X.SX32 R77, R70, R248, 0x1, P5 ;  /* 0x000000f8464d7211 */ /* 0x000fe200028f0eff */
[----:B------:R-:W-:Y:S01]  /*33780*/  VIADD R66, R3, 0x60 ;  /* 0x0000006003427836 */ /* 0x000fe20000000000 */
[C---:B------:R-:W-:Y:S01]  /*33790*/  LEA R70, P5, R0.reuse, R2, 0x1 ;  /* 0x0000000200467211 */ /* 0x040fe200078a08ff */
[----:B------:R-:W-:Y:S01]  /*337a0*/  VIADD R12, R13, UR4 ;  /* 0x000000040d0c7c36 */ /* 0x000fe20008000000 */
[----:B------:R-:W-:Y:S01]  /*337b0*/  ULDC UR4, c[0x0][0x248] ;  /* 0x0000920000047ab9 */ /* 0x000fe20000000800 */
[----:B------:R-:W-:Y:S01]  /*337c0*/  ULDC UR12, c[0x0][0x248] ;  /* 0x00009200000c7ab9 */ /* 0x000fe20000000800 */
[----:B------:R-:W-:Y:S01]  /*337d0*/  LEA.HI.X.SX32 R71, R0, R248, 0x1, P5 ;  /* 0x000000f800477211 */ /* 0x000fe200028f0eff */
[----:B------:R-:W-:Y:S01]  /*337e0*/  VIADD R25, R12, UR4 ;  /* 0x000000040c197c36 */ /* 0x000fe20008000000 */
[----:B------:R-:W-:Y:S01]  /*337f0*/  ISETP.LT.AND P5, PT, R66, UR6, !P0 ;  /* 0x0000000642007c0c */ /* 0x000fe2000c7a1270 */
[----:B------:R-:W-:Y:S01]  /*33800*/  VIADD R0, R3, 0x61 ;  /* 0x0000006103007836 */ /* 0x000fe20000000000 */
[----:B------:R-:W-:Y:S01]  /*33810*/  ULDC UR4, c[0x0][0x248] ;  /* 0x0000920000047ab9 */ /* 0x000fe20000000800 */
[----:B------:R-:W-:Y:S01]  /*33820*/  @P6 STG.E.U16 desc[UR56][R104.64], R67 ;  /* 0x0000004368006986 */ /* 0x000fe2000c101538 */
[----:B------:R-:W-:Y:S01]  /*33830*/  VIADD R24, R25, UR4 ;  /* 0x0000000419187c36 */ /* 0x000fe20008000000 */
[----:B------:R-:W-:Y:S01]  /*33840*/  ULDC UR4, c[0x0][0x248] ;  /* 0x0000920000047ab9 */ /* 0x000fe20000000800 */
[----:B------:R-:W-:Y:S01]  /*33850*/  ISETP.LT.AND P6, PT, R0, UR5, !P0 ;  /* 0x0000000500007c0c */ /* 0x000fe2000c7c1270 */
[C---:B------:R-:W-:Y:S01]  /*33860*/  VIADD R0, R3.reuse, 0x6a ;  /* 0x0000006a03007836 */ /* 0x040fe20000000000 */
[----:B------:R-:W-:Y:S01]  /*33870*/  ULDC UR5, c[0x0][0x22c] ;  /* 0x00008b0000057ab9 */ /* 0x000fe20000000800 */
[----:B------:R-:W-:Y:S01]  /*33880*/  VIADD R23, R24, UR4 ;  /* 0x0000000418177c36 */ /* 0x000fe20008000000 */
[----:B------:R-:W-:Y:S01]  /*33890*/  ULDC UR4, c[0x0][0x248] ;  /* 0x0000920000047ab9 */ /* 0x000fe20000000800 */
[----:B------:R-:W-:Y:S01]  /*338a0*/  VIADD R66, R3, 0x67 ;  /* 0x0000006703427836 */ /* 0x000fe20000000000 */
[----:B------:R-:W-:Y:S01]  /*338b0*/  ULDC UR6, c[0x0][0x248] ;  /* 0x0000920000067ab9 */ /* 0x000fe20000000800 */
[----:B------:R-:W-:Y:S01]  /*338c0*/  VIADD R22, R23, UR4 ;  /* 0x0000000417167c36 */ /* 0x000fe20008000000 */
[----:B------:R0:W-:Y:S01]  /*338d0*/  @P5 STG.E.U16 desc[UR56][R244.64], R52 ;  /* 0x00000034f4005986 */ /* 0x0001e2000c101538 */
[----:B------:R-:W-:Y:S01]  /*338e0*/  ISETP.LT.AND P5, PT, R0, UR5, !P0 ;  /* 0x0000000500007c0c */ /* 0x000fe2000c7a1270 */
[----:B------:R-:W-:Y:S01]  /*338f0*/  ULDC UR4, c[0x0][0x248] ;  /* 0x0000920000047ab9 */ /* 0x000fe20000000800 */
[----:B------:R-:W-:Y:S01]  /*33900*/  VIADD R0, R3, 0x63 ;  /* 0x0000006303007836 */ /* 0x000fe20000000000 */
[----:B------:R-:W-:Y:S01]  /*33910*/  ULDC UR5, c[0x0][0x22c] ;  /* 0x00008b0000057ab9 */ /* 0x000fe20000000800 */
[----:B------:R-:W-:Y:S01]  /*33920*/  VIADD R21, R22, UR4 ;  /* 0x0000000416157c36 */ /* 0x000fe20008000000 */
[----:B------:R-:W-:Y:S01]  /*33930*/  ULDC UR4, c[0x0][0x248] ;  /* 0x0000920000047ab9 */ /* 0x000fe20000000800 */
[----:B0-----:R-:W-:-:S02]  /*33940*/  PRMT R52, R52, 0x7632, R52 ;  /* 0x0000763234347816 */ /* 0x001fc40000000034 */
[----:B------:R-:W-:Y:S01]  /*33950*/  VIADD R17, R21, UR4 ;  /* 0x0000000415117c36 */ /* 0x000fe20008000000 */
[----:B------:R-:W-:Y:S02]  /*33960*/  ULDC UR4, c[0x0][0x248] ;  /* 0x0000920000047ab9 */ /* 0x000fe40000000800 */
[----:B------:R0:W-:Y:S01]  /*33970*/  @P6 STG.E.U16 desc[UR56][R106.64], R52 ;  /* 0x000000346a006986 */ /* 0x0001e2000c101538 */
[----:B------:R-:W-:Y:S01]  /*33980*/  ISETP.LT.AND P6, PT, R0, UR5, !P0 ;  /* 0x0000000500007c0c */ /* 0x000fe2000c7c1270 */
[----:B------:R-:W-:Y:S01]  /*33990*/  VIADD R0, R3, 0x64 ;  /* 0x0000006403007836 */ /* 0x000fe20000000000 */
[----:B------:R-:W-:Y:S01]  /*339a0*/  ULDC UR5, c[0x0][0x22c] ;  /* 0x00008b0000057ab9 */ /* 0x000fe20000000800 */
[----:B------:R-:W-:Y:S01]  /*339b0*/  VIADD R16, R17, UR4 ;  /* 0x0000000411107c36 */ /* 0x000fe20008000000 */
[----:B------:R1:W-:Y:S01]  /*339c0*/  @P1 STG.E.U16 desc[UR56][R102.64], R53 ;  /* 0x0000003566001986 */ /* 0x0003e2000c101538 */
[----:B------:R-:W-:Y:S01]  /*339d0*/  ULDC UR4, c[0x0][0x248] ;  /* 0x0000920000047ab9 */ /* 0x000fe20000000800 */
[----:B------:R-:W-:Y:S01]  /*339e0*/  ISETP.LT.AND P1, PT, R0, UR5, !P0 ;  /* 0x0000000500007c0c */ /* 0x000fe2000c721270 */
[----:B------:R-:W-:Y:S01]  /*339f0*/  VIADD R0, R16, UR4 ;  /* 0x0000000410007c36 */ /* 0x000fe20008000000 */
[----:B------:R-:W-:Y:S01]  /*33a00*/  ULDC UR4, c[0x0][0x248] ;  /* 0x0000920000047ab9 */ /* 0x000fe20000000800 */
[----:B------:R-:W-:Y:S01]  /*33a10*/  ULDC UR5, c[0x0][0x22c] ;  /* 0x00008b0000057ab9 */ /* 0x000fe20000000800 */
[----:B0-----:R-:W-:Y:S01]  /*33a20*/  VIADD R52, R3, 0x65 ;  /* 0x0000006503347836 */ /* 0x001fe20000000000 */
[----:B-1----:R-:W-:Y:S01]  /*33a30*/  PRMT R53, R53, 0x7632, R53 ;  /* 0x0000763235357816 */ /* 0x002fe20000000035 */
[----:B------:R-:W-:Y:S01]  /*33a40*/  VIADD R20, R0, UR4 ;  /* 0x0000000400147c36 */ /* 0x000fe20008000000 */
[----:B------:R-:W-:-:S03]  /*33a50*/  ULDC UR4, c[0x0][0x248] ;  /* 0x0000920000047ab9 */ /* 0x000fc60000000800 */
[----:B------:R0:W-:Y:S01]  /*33a60*/  @P6 STG.E.U16 desc[UR56][R246.64], R53 ;  /* 0x00000035f6006986 */ /* 0x0001e2000c101538 */
[----:B------:R-:W-:Y:S01]  /*33a70*/  ISETP.LT.AND P6, PT, R52, UR5, !P0 ;  /* 0x0000000534007c0c */ /* 0x000fe2000c7c1270 */
[----:B------:R-:W-:Y:S01]  /*33a80*/  VIADD R52, R20, UR4 ;  /* 0x0000000414347c36 */ /* 0x000fe20008000000 */
[----:B------:R-:W-:Y:S01]  /*33a90*/  ULDC UR4, c[0x0][0x248] ;  /* 0x0000920000047ab9 */ /* 0x000fe20000000800 */
[----:B------:R1:W-:Y:S01]  /*33aa0*/  @P1 STG.E.U16 desc[UR56][R60.64], R54 ;  /* 0x000000363c001986 */ /* 0x0003e2000c101538 */
[----:B------:R-:W-:Y:S01]  /*33ab0*/  ULDC UR5, c[0x0][0x22c] ;  /* 0x00008b0000057ab9 */ /* 0x000fe20000000800 */
[----:B0-----:R-:W-:Y:S02]  /*33ac0*/  VIADD R53, R3, 0x66 ;  /* 0x0000006603357836 */ /* 0x001fe40000000000 */
[----:B-1----:R-:W-:Y:S01]  /*33ad0*/  VIADD R60, R52, UR4 ;  /* 0x00000004343c7c36 */ /* 0x002fe20008000000 */
[----:B------:R-:W-:Y:S01]  /*33ae0*/  PRMT R61, R54, 0x7632, R61 ;  /* 0x00007632363d7816 */ /* 0x000fe2000000003d */
[----:B------:R-:W-:-:S02]  /*33af0*/  ULDC UR4, c[0x0][0x248] ;  /* 0x0000920000047ab9 */ /* 0x000fc40000000800 */
[----:B------:R-:W-:Y:S01]  /*33b00*/  VIADD R54, R60, UR4 ;  /* 0x000000043c367c36 */ /* 0x000fe20008000000 */
[----:B------:R-:W-:Y:S01]  /*33b10*/  ISETP.LT.AND P1, PT, R53, UR5, !P0 ;  /* 0x0000000535007c0c */ /* 0x000fe2000c721270 */
[----:B------:R-:W-:Y:S01]  /*33b20*/  ULDC UR4, c[0x0][0x248] ;  /* 0x0000920000047ab9 */ /* 0x000fe20000000800 */
[----:B------:R0:W-:Y:S01]  /*33b30*/  @P6 STG.E.U16 desc[UR56][R100.64], R61 ;  /* 0x0000003d64006986 */ /* 0x0001e2000c101538 */
[----:B------:R-:W-:Y:S02]  /*33b40*/  ULDC UR5, c[0x0][0x22c] ;  /* 0x00008b0000057ab9 */ /* 0x000fe40000000800 */
[----:B------:R-:W-:Y:S01]  /*33b50*/  ISETP.LT.AND P6, PT, R66, UR5, !P0 ;  /* 0x0000000542007c0c */ /* 0x000fe2000c7c1270 */
[----:B------:R-:W-:Y:S01]  /*33b60*/  ULDC UR5, c[0x0][0x248] ;  /* 0x0000920000057ab9 */ /* 0x000fe20000000800 */
[----:B0-----:R-:W-:Y:S01]  /*33b70*/  VIADD R61, R54, UR4 ;  /* 0x00000004363d7c36 */ /* 0x001fe20008000000 */
[----:B------:R-:W-:-:S03]  /*33b80*/  ULDC UR4, c[0x0][0x248] ;  /* 0x0000920000047ab9 */ /* 0x000fc60000000800 */
[----:B------:R-:W-:Y:S01]  /*33b90*/  VIADD R53, R61, UR4 ;  /* 0x000000043d357c36 */ /* 0x000fe20008000000 */
[----:B------:R-:W-:-:S03]  /*33ba0*/  ULDC UR4, c[0x0][0x248] ;  /* 0x0000920000047ab9 */ /* 0x000fc60000000800 */
[----:B------:R-:W-:Y:S01]  /*33bb0*/  VIADD R19, R53, UR4 ;  /* 0x0000000435137c36 */ /* 0x000fe20008000000 */
[----:B------:R-:W-:Y:S01]  /*33bc0*/  PRMT R66, R55, 0x7632, R66 ;  /* 0x0000763237427816 */ /* 0x000fe20000000042 */
[----:B------:R0:W-:Y:S01]  /*33bd0*/  @P1 STG.E.U16 desc[UR56][R62.64], R55 ;  /* 0x000000373e001986 */ /* 0x0001e2000c101538 */
[----:B------:R-:W-:Y:S01]  /*33be0*/  ULDC UR4, c[0x0][0x248] ;  /* 0x0000920000047ab9 */ /* 0x000fe20000000800 */
[----:B0-----:R-:W-:Y:S01]  /*33bf0*/  VIADD R55, R19, UR5 ;  /* 0x0000000513377c36 */ /* 0x001fe20008000000 */
[----:B------:R-:W-:Y:S01]  /*33c00*/  ULDC UR5, c[0x0][0x22c] ;  /* 0x00008b0000057ab9 */ /* 0x000fe20000000800 */
[----:B------:R-:W-:Y:S02]  /*33c10*/  VIADD R62, R3, 0x68 ;  /* 0x00000068033e7836 */ /* 0x000fe40000000000 */
[----:B------:R-:W-:Y:S01]  /*33c20*/  VIADD R18, R55, UR4 ;  /* 0x0000000437127c36 */ /* 0x000fe20008000000 */
[----:B------:R-:W-:Y:S02]  /*33c30*/  ULDC UR4, c[0x0][0x248] ;  /* 0x0000920000047ab9 */ /* 0x000fe40000000800 */
[----:B------:R-:W-:Y:S01]  /*33c40*/  ISETP.LT.AND P1, PT, R62, UR5, !P0 ;  /* 0x000000053e007c0c */ /* 0x000fe2000c721270 */
[----:B------:R-:W-:Y:S01]  /*33c50*/  VIADD R62, R18, UR4 ;  /* 0x00000004123e7c36 */ /* 0x000fe20008000000 */
[----:B------:R-:W-:Y:S01]  /*33c60*/  ULDC UR4, c[0x0][0x248] ;  /* 0x0000920000047ab9 */ /* 0x000fe20000000800 */
[----:B------:R-:W-:Y:S01]  /*33c70*/  VIADD R63, R3, 0x69 ;  /* 0x00000069033f7836 */ /* 0x000fe20000000000 */
[----:B------:R-:W-:Y:S01]  /*33c80*/  ULDC UR5, c[0x0][0x22c] ;  /* 0x00008b0000057ab9 */ /* 0x000fe20000000800 */
[----:B------:R-:W-:Y:S01]  /*33c90*/  VIADD R15, R62, UR4 ;  /* 0x000000043e0f7c36 */ /* 0x000fe20008000000 */
[----:B------:R-:W-:Y:S01]  /*33ca0*/  @P6 STG.E.U16 desc[UR56][R98.64], R66 ;  /* 0x0000004262006986 */ /* 0x000fe2000c101538 */
[----:B------:R-:W-:Y:S01]  /*33cb0*/  ULDC UR4, c[0x0][0x248] ;  /* 0x0000920000047ab9 */ /* 0x000fe20000000800 */
[----:B------:R-:W-:Y:S01]  /*33cc0*/  ISETP.LT.AND P6, PT, R63, UR5, !P0 ;  /* 0x000000053f007c0c */ /* 0x000fe2000c7c1270 */
[----:B------:R-:W-:Y:S01]  /*33cd0*/  VIADD R63, R15, UR4 ;  /* 0x000000040f3f7c36 */ /* 0x000fe20008000000 */
[----:B------:R-:W-:Y:S01]  /*33ce0*/  ULDC UR4, c[0x0][0x248] ;  /* 0x0000920000047ab9 */ /* 0x000fe20000000800 */
[----:B------:R-:W-:-:S02]  /*33cf0*/  ULDC UR5, c[0x0][0x22c] ;  /* 0x00008b0000057ab9 */ /* 0x000fc40000000800 */
[----:B------:R-:W-:Y:S01]  /*33d00*/  VIADD R14, R63, UR4 ;  /* 0x000000043f0e7c36 */ /* 0x000fe20008000000 */
[----:B------:R-:W-:Y:S01]  /*33d10*/  ULDC UR4, c[0x0][0x248] ;  /* 0x0000920000047ab9 */ /* 0x000fe20000000800 */
[----:B------:R0:W-:Y:S02]  /*33d20*/  @P1 STG.E.U16 desc[UR56][R64.64], R72 ;  /* 0x0000004840001986 */ /* 0x0001e4000c101538 */
        /* <DEDUP_REMOVED lines=8> */
[----:B------:R-:W-:Y:S01]  /*33db0*/  PRMT R72, R72, 0x7632, R72 ;  /* 0x0000763248487816 */ /* 0x000fe20000000048 */
[----:B------:R-:W-:Y:S01]  /*33dc0*/  VIADD R66, R3, 0x6b ;  /* 0x0000006b03427836 */ /* 0x000fe20000000000 */
[----:B------:R-:W-:Y:S01]  /*33dd0*/  ULDC UR5, c[0x0][0x22c] ;  /* 0x00008b0000057ab9 */ /* 0x000fe20000000800 */
[----:B------:R-:W-:Y:S01]  /*33de0*/  VIADD R5, R64, UR4 ;  /* 0x0000000440057c36 */ /* 0x000fe20008000000 */
[----:B------:R-:W-:-:S03]  /*33df0*/  ULDC UR4, c[0x0][0x248] ;  /* 0x0000920000047ab9 */ /* 0x000fc60000000800 */
[----:B------:R-:W-:Y:S01]  /*33e00*/  VIADD R4, R5, UR4 ;  /* 0x0000000405047c36 */ /* 0x000fe20008000000 */
[----:B------:R-:W-:Y:S01]  /*33e10*/  ULDC UR4, c[0x0][0x248] ;  /* 0x0000920000047ab9 */ /* 0x000fe20000000800 */
[----:B------:R0:W-:Y:S02]  /*33e20*/  @P6 STG.E.U16 desc[UR56][R96.64], R72 ;  /* 0x0000004860006986 */ /* 0x0001e4000c101538 */
[----:B------:R-:W-:Y:S01]  /*33e30*/  VIADD R134, R4, UR4 ;  /* 0x0000000404867c36 */ /* 0x000fe20008000000 */
[----:B------:R-:W-:Y:S01]  /*33e40*/  ULDC UR4, c[0x0][0x248] ;  /* 0x0000920000047ab9 */ /* 0x000fe20000000800 */
[----:B------:R-:W-:Y:S01]  /*33e50*/  ISETP.LT.AND P6, PT, R66, UR5, !P0 ;  /* 0x0000000542007c0c */ /* 0x000fe2000c7c1270 */
[----:B------:R-:W-:Y:S01]  /*33e60*/  VIADD R67, R3, 0x70 ;  /* 0x0000007003437836 */ /* 0x000fe20000000000 */
[----:B------:R-:W-:Y:S01]  /*33e70*/  ULDC UR5, c[0x0][0x22c] ;  /* 0x00008b0000057ab9 */ /* 0x000fe20000000800 */
[----:B------:R-:W-:Y:S01]  /*33e80*/  VIADD R66, R134, UR4 ;  /* 0x0000000486427c36 */ /* 0x000fe20008000000 */
[----:B------:R-:W-:Y:S01]  /*33e90*/  ULDC UR4, c[0x0][0x248] ;  /* 0x0000920000047ab9 */ /* 0x000fe20000000800 */
[----:B------:R1:W-:Y:S02]  /*33ea0*/  @P5 STG.E.U16 desc[UR56][R94.64], R73 ;  /* 0x000000495e005986 */ /* 0x0003e4000c101538 */
[----:B------:R-:W-:Y:S01]  /*33eb0*/  VIADD R11, R66, UR4 ;  /* 0x00000004420b7c36 */ /* 0x000fe20008000000 */
[----:B------:R-:W-:Y:S01]  /*33ec0*/  ULDC UR4, c[0x0][0x248] ;  /* 0x0000920000047ab9 */ /* 0x000fe20000000800 */
[----:B------:R-:W-:Y:S01]  /*33ed0*/  ISETP.LT.AND P5, PT, R67, UR5, !P0 ;  /* 0x0000000543007c0c */ /* 0x000fe2000c7a1270 */
[----:B0-----:R-:W-:Y:S01]  /*33ee0*/  VIADD R72, R3, 0x71 ;  /* 0x0000007103487836 */ /* 0x001fe20000000000 */
[----:B------:R-:W-:Y:S01]  /*33ef0*/  ULDC UR5, c[0x0][0x22c] ;  /* 0x00008b0000057ab9 */ /* 0x000fe20000000800 */
[----:B------:R-:W-:Y:S01]  /*33f00*/  VIADD R67, R11, UR4 ;  /* 0x000000040b437c36 */ /* 0x000fe20008000000 */
[----:B------:R-:W-:-:S03]  /*33f10*/  ULDC UR4, c[0x0][0x248] ;  /* 0x0000920000047ab9 */ /* 0x000fc60000000800 */
[----:B------:R-:W-:Y:S01]  /*33f20*/  VIADD R9, R67, UR4 ;  /* 0x0000000443097c36 */ /* 0x000fe20008000000 */
[----:B-1----:R-:W-:Y:S01]  /*33f30*/  PRMT R73, R73, 0x7632, R73 ;  /* 0x0000763249497816 */ /* 0x002fe20000000049 */
[----:B------:R-:W-:Y:S02]  /*33f40*/  ULDC UR4, c[0x0][0x248] ;  /* 0x0000920000047ab9 */ /* 0x000fe40000000800 */
[----:B------:R-:W-:Y:S01]  /*33f50*/  VIADD R8, R9, UR4 ;  /* 0x0000000409087c36 */ /* 0x000fe20008000000 */
[----:B------:R-:W-:Y:S01]  /*33f60*/  ULDC UR4, c[0x0][0x248] ;  /* 0x0000920000047ab9 */ /* 0x000fe20000000800 */
[----:B------:R-:W-:Y:S01]  /*33f70*/  @P6 STG.E.U16 desc[UR56][R92.64], R73 ;  /* 0x000000495c006986 */ /* 0x000fe2000c101538 */
[----:B------:R-:W-:Y:S01]  /*33f80*/  ISETP.LT.AND P6, PT, R72, UR5, !P0 ;  /* 0x0000000548007c0c */ /* 0x000fe2000c7c1270 */
[----:B------:R-:W-:Y:S01]  /*33f90*/  VIADD R10, R8, UR4 ;  /* 0x00000004080a7c36 */ /* 0x000fe20008000000 */
[----:B------:R-:W-:Y:S01]  /*33fa0*/  ULDC UR5, c[0x0][0x22c] ;  /* 0x00008b0000057ab9 */ /* 0x000fe20000000800 */
[----:B------:R0:W-:Y:S01]  /*33fb0*/  @P1 STG.E.U16 desc[UR56][R68.64], R74 ;  /* 0x0000004a44001986 */ /* 0x0001e2000c101538 */
[----:B------:R-:W-:Y:S01]  /*33fc0*/  ULDC UR4, c[0x0][0x248] ;  /* 0x0000920000047ab9 */ /* 0x000fe20000000800 */
[----:B0-----:R-:W-:-:S05]  /*33fd0*/  VIADD R68, R3, 0x72 ;  /* 0x0000007203447836 */ /* 0x001fca0000000000 */
        /* <DEDUP_REMOVED lines=10> */
[----:B------:R-:W-:Y:S01]  /*34080*/  @P2 STG.E.U16 desc[UR56][R90.64], R74 ;  /* 0x0000004a5a002986 */ /* 0x000fe2000c101538 */
[----:B------:R-:W-:Y:S01]  /*34090*/  ISETP.LT.AND P2, PT, R72, UR5, !P0 ;  /* 0x0000000548007c0c */ /* 0x000fe2000c741270 */
[----:B------:R-:W-:Y:S01]  /*340a0*/  VIADD R133, R69, UR4 ;  /* 0x0000000445857c36 */ /* 0x000fe20008000000 */
[----:B------:R-:W-:Y:S01]  /*340b0*/  ULDC UR5, c[0x0][0x248] ;  /* 0x0000920000057ab9 */ /* 0x000fe20000000800 */
[----:B------:R-:W-:Y:S01]  /*340c0*/  VIADD R72, R3, 0x74 ;  /* 0x0000007403487836 */ /* 0x000fe20000000000 */
[----:B------:R0:W-:Y:S01]  /*340d0*/  @P3 STG.E.U16 desc[UR56][R86.64], R75 ;  /* 0x0000004b56003986 */ /* 0x0001e2000c101538 */
[----:B------:R-:W-:Y:S01]  /*340e0*/  PRMT R73, R75, 0x7632, R73 ;  /* 0x000076324b497816 */ /* 0x000fe20000000049 */
[----:B------:R-:W-:Y:S01]  /*340f0*/  ULDC UR4, c[0x0][0x248] ;  /* 0x0000920000047ab9 */ /* 0x000fe20000000800 */
[----:B0-----:R-:W-:Y:S01]  /*34100*/  VIADD R86, R133, UR5 ;  /* 0x0000000585567c36 */ /* 0x001fe20008000000 */
[----:B------:R-:W-:-:S02]  /*34110*/  ULDC UR5, c[0x0][0x22c] ;  /* 0x00008b0000057ab9 */ /* 0x000fc40000000800 */
[----:B------:R-:W-:Y:S01]  /*34120*/  ISETP.LT.AND P3, PT, R72, UR5, !P0 ;  /* 0x0000000548007c0c */ /* 0x000fe2000c761270 */
[C---:B------:R-:W-:Y:S01]  /*34130*/  VIADD R72, R3.reuse, 0x75 ;  /* 0x0000007503487836 */ /* 0x040fe20000000000 */
[----:B------:R-:W-:Y:S01]  /*34140*/  ULDC UR5, c[0x0][0x22c] ;  /* 0x00008b0000057ab9 */ /* 0x000fe20000000800 */
[----:B------:R0:W-:Y:S03]  /*34150*/  @P4 STG.E.U16 desc[UR56][R88.64], R73 ;  /* 0x0000004958004986 */ /* 0x0001e6000c101538 */
[----:B------:R-:W-:Y:S01]  /*34160*/  ISETP.LT.AND P4, PT, R72, UR5, !P0 ;  /* 0x0000000548007c0c */ /* 0x000fe2000c781270 */
[----:B------:R-:W-:Y:S01]  /*34170*/  VIADD R72, R3, 0x76 ;  /* 0x0000007603487836 */ /* 0x000fe20000000000 */
[----:B------:R-:W-:Y:S01]  /*34180*/  ULDC UR5, c[0x0][0x22c] ;  /* 0x00008b0000057ab9 */ /* 0x000fe20000000800 */
[----:B------:R-:W-:Y:S03]  /*34190*/  @P5 STG.E.U16 desc[UR56][R84.64], R109 ;  /* 0x0000006d54005986 */ /* 0x000fe6000c101538 */
[----:B------:R-:W-:-:S02]  /*341a0*/  ISETP.LT.AND P5, PT, R72, UR5, !P0 ;  /* 0x0000000548007c0c */ /* 0x000fc4000c7a1270 */
[----:B0-----:R-:W-:Y:S01]  /*341b0*/  PRMT R73, R109, 0x7632, R73 ;  /* 0x000076326d497816 */ /* 0x001fe20000000049 */
[----:B------:R-:W-:Y:S01]  /*341c0*/  VIADD R72, R3, 0x77 ;  /* 0x0000007703487836 */ /* 0x000fe20000000000 */
[----:B------:R-:W-:-:S03]  /*341d0*/  ULDC UR5, c[0x0][0x22c] ;  /* 0x00008b0000057ab9 */ /* 0x000fc60000000800 */
[----:B------:R0:W-:Y:S01]  /*341e0*/  @P6 STG.E.U16 desc[UR56][R82.64], R73 ;  /* 0x0000004952006986 */ /* 0x0001e2000c101538 */
[----:B------:R-:W-:Y:S01]  /*341f0*/  ISETP.LT.AND P6, PT, R72, UR5, !P0 ;  /* 0x0000000548007c0c */ /* 0x000fe2000c7c1270 */
[----:B------:R-:W-:Y:S01]  /*34200*/  VIADD R72, R3, 0x78 ;  /* 0x0000007803487836 */ /* 0x000fe20000000000 */
[----:B------:R-:W-:Y:S01]  /*34210*/  ULDC UR5, c[0x0][0x22c] ;  /* 0x00008b0000057ab9 */ /* 0x000fe20000000800 */
[----:B---3--:R-:W-:Y:S01]  /*34220*/  @P1 STG.E.U16 desc[UR56][R80.64], R111 ;  /* 0x0000006f50001986 */ /* 0x008fe2000c101538 */
[----:B0-----:R-:W-:-:S05]  /*34230*/  PRMT R73, R111, 0x7632, R73 ;  /* 0x000076326f497816 */ /* 0x001fca0000000049 */
[----:B------:R-:W-:Y:S01]  /*34240*/  @P2 STG.E.U16 desc[UR56][R78.64], R73 ;  /* 0x000000494e002986 */ /* 0x000fe2000c101538 */
[----:B------:R-:W-:-:S03]  /*34250*/  LEA R236, P2, R161, R2, 0x1 ;  /* 0x00000002a1ec7211 */ /* 0x000fc600078408ff */
[----:B----4-:R-:W-:Y:S01]  /*34260*/  @P3 STG.E.U16 desc[UR56][R76.64], R113 ;  /* 0x000000714c003986 */ /* 0x010fe2000c101538 */
[----:B------:R-:W-:Y:S02]  /*34270*/  LEA R238, P3, R126, R2, 0x1 ;  /* 0x000000027eee7211 */ /* 0x000fe400078608ff */
[----:B------:R-:W-:Y:S01]  /*34280*/  ISETP.LT.AND P1, PT, R72, UR5, !P0 ;  /* 0x0000000548007c0c */ /* 0x000fe2000c721270 */
[----:B------:R-:W-:Y:S01]  /*34290*/  VIADD R7, R86, UR4 ;  /* 0x0000000456077c36 */ /* 0x000fe20008000000 */
[----:B------:R-:W-:Y:S01]  /*342a0*/  PRMT R72, R113, 0x7632, R72 ;  /* 0x0000763271487816 */ /* 0x000fe20000000048 */
[----:B------:R-:W-:Y:S01]  /*342b0*/  ULDC UR4, c[0x0][0x248] ;  /* 0x0000920000047ab9 */ /* 0x000fe20000000800 */
[-C--:B------:R-:W-:Y:S01]  /*342c0*/  LEA.HI.X.SX32 R237, R161, R248.reuse, 0x1, P2 ;  /* 0x000000f8a1ed7211 */ /* 0x080fe200010f0eff */
[----:B------:R-:W-:Y:S01]  /*342d0*/  ULDC UR5, c[0x0][0x248] ;  /* 0x0000920000057ab9 */ /* 0x000fe20000000800 */
[----:B------:R-:W-:Y:S02]  /*342e0*/  LEA.HI.X.SX32 R239, R126, R248, 0x1, P3 ;  /* 0x000000f87eef7211 */ /* 0x000fe400018f0eff */
[----:B------:R-:W-:-:S02]  /*342f0*/  LEA R240, P2, R57, R2, 0x1 ;  /* 0x0000000239f07211 */ /* 0x000fc400078408ff */
[C---:B------:R-:W-:Y:S01]  /*34300*/  LEA R234, P3, R56.reuse, R2, 0x1 ;  /* 0x0000000238ea7211 */ /* 0x040fe200078608ff */
[----:B------:R0:W-:Y:S01]  /*34310*/  @P4 STG.E.U16 desc[UR56][R70.64], R72 ;  /* 0x0000004846004986 */ /* 0x0001e2000c101538 */
[-C--:B------:R-:W-:Y:S02]  /*34320*/  LEA.HI.X.SX32 R241, R57, R248.reuse, 0x1, P2 ;  /* 0x000000f839f17211 */ /* 0x080fe400010f0eff */
[----:B------:R-:W-:Y:S02]  /*34330*/  LEA.HI.X.SX32 R235, R56, R248, 0x1, P3 ;  /* 0x000000f838eb7211 */ /* 0x000fe400018f0eff */
[CC--:B------:R-:W-:Y:S02]  /*34340*/  LEA R56, P3, R129.reuse, R2.reuse, 0x1 ;  /* 0x0000000281387211 */ /* 0x0c0fe400078608ff */
[----:B0-----:R-:W-:Y:S02]  /*34350*/  LEA R70, P2, R160, R2, 0x1 ;  /* 0x00000002a0467211 */ /* 0x001fe400078408ff */
[----:B------:R-:W-:-:S02]  /*34360*/  LEA.HI.X.SX32 R57, R129, R248, 0x1, P3 ;  /* 0x000000f881397211 */ /* 0x000fc400018f0eff */
[----:B------:R-:W-:-:S05]  /*34370*/  LEA.HI.X.SX32 R71, R160, R248, 0x1, P2 ;  /* 0x000000f8a0477211 */ /* 0x000fca00010f0eff */
[----:B------:R0:W-:Y:S04]  /*34380*/  STL.64 [R1+0xb60], R70 ;  /* 0x000b604601007387 */ /* 0x0001e80000100a00 */
[----:B------:R1:W-:Y:S01]  /*34390*/  STL.64 [R1+0xb58], R56 ;  /* 0x000b583801007387 */ /* 0x0003e20000100a00 */
[CC--:B0-----:R-:W-:Y:S02]  /*343a0*/  LEA R70, P2, R159.reuse, R2.reuse, 0x1 ;  /* 0x000000029f467211 */ /* 0x0c1fe400078408ff */
[C---:B-1----:R-:W-:Y:S02]  /*343b0*/  LEA R56, P3, R128.reuse, R2, 0x1 ;  /* 0x0000000280387211 */ /* 0x042fe400078608ff */
[-C--:B------:R-:W-:Y:S02]  /*343c0*/  LEA.HI.X.SX32 R71, R159, R248.reuse, 0x1, P2 ;  /* 0x000000f89f477211 */ /* 0x080fe400010f0eff */
[----:B------:R-:W-:-:S03]  /*343d0*/  LEA.HI.X.SX32 R57, R128, R248, 0x1, P3 ;  /* 0x000000f880397211 */ /* 0x000fc600018f0eff */
[----:B------:R0:W-:Y:S04]  /*343e0*/  STL.64 [R1+0xb50], R70 ;  /* 0x000b504601007387 */ /* 0x0001e80000100a00 */
[----:B------:R1:W-:Y:S01]  /*343f0*/  STL.64 [R1+0xb48], R56 ;  /* 0x000b483801007387 */ /* 0x0003e20000100a00 */
[CC--:B0-----:R-:W-:Y:S02]  /*34400*/  LEA R70, P2, R49.reuse, R2.reuse, 0x1 ;  /* 0x0000000231467211 */ /* 0x0c1fe400078408ff */
[C---:B-1----:R-:W-:Y:S02]  /*34410*/  LEA R56, P3, R48.reuse, R2, 0x1 ;  /* 0x0000000230387211 */ /* 0x042fe400078608ff */
[-C--:B------:R-:W-:Y:S02]  /*34420*/  LEA.HI.X.SX32 R71, R49, R248.reuse, 0x1, P2 ;  /* 0x000000f831477211 */ /* 0x080fe400010f0eff */
[----:B------:R-:W-:-:S02]  /*34430*/  LEA.HI.X.SX32 R57, R48, R248, 0x1, P3 ;  /* 0x000000f830397211 */ /* 0x000fc400018f0eff */
[----:B------:R-:W-:-:S03]  /*34440*/  LEA R48, P3, R58, R2, 0x1 ;  /* 0x000000023a307211 */ /* 0x000fc600078608ff */
[----:B------:R-:W-:Y:S01]  /*34450*/  STL.64 [R1+0x13f0], R56 ;  /* 0x0013f03801007387 */ /* 0x000fe20000100a00 */
[----:B------:R-:W-:-:S03]  /*34460*/  LEA.HI.X.SX32 R49, R58, R248, 0x1, P3 ;  /* 0x000000f83a317211 */ /* 0x000fc600018f0eff */
[----:B------:R0:W-:Y:S04]  /*34470*/  STL.64 [R1+0xb40], R70 ;  /* 0x000b404601007387 */ /* 0x0001e80000100a00 */
[----:B------:R1:W-:Y:S01]  /*34480*/  STL.64 [R1+0xb28], R48 ;  /* 0x000b283001007387 */ /* 0x0003e20000100a00 */
[----:B0-----:R-:W-:-:S04]  /*34490*/  LEA R70, P2, R59, R2, 0x1 ;  /* 0x000000023b467211 */ /* 0x001fc800078408ff */
[----:B------:R-:W-:Y:S02]  /*344a0*/  LEA.HI.X.SX32 R71, R59, R248, 0x1, P2 ;  /* 0x000000f83b477211 */ /* 0x000fe400010f0eff */
[-C--:B------:R-:W-:Y:S02]  /*344b0*/  LEA R58, P2, R158, R2.reuse, 0x1 ;  /* 0x000000029e3a7211 */ /* 0x080fe400078408ff */
[----:B-1----:R-:W-:Y:S02]  /*344c0*/  LEA R48, P3, R130, R2, 0x1 ;  /* 0x0000000282307211 */ /* 0x002fe400078608ff */
[-C--:B------:R-:W-:Y:S02]  /*344d0*/  LEA.HI.X.SX32 R59, R158, R248.reuse, 0x1, P2 ;  /* 0x000000f89e3b7211 */ /* 0x080fe400010f0eff */
[----:B------:R-:W-:Y:S01]  /*344e0*/  LEA.HI.X.SX32 R49, R130, R248, 0x1, P3 ;  /* 0x000000f882317211 */ /* 0x000fe200018f0eff */
[----:B------:R-:W-:Y:S04]  /*344f0*/  STL.64 [R1+0xb30], R70 ;  /* 0x000b304601007387 */ /* 0x000fe80000100a00 */
[----:B------:R-:W-:Y:S04]  /*34500*/  STL.64 [R1+0x13e0], R58 ;  /* 0x0013e03a01007387 */ /* 0x000fe80000100a00 */
[----:B------:R0:W-:Y:S01]  /*34510*/  STL.64 [R1+0xb18], R48 ;  /* 0x000b183001007387 */ /* 0x0001e20000100a00 */
[----:B------:R-:W-:-:S02]  /*34520*/  LEA R56, P2, R51, R2, 0x1 ;  /* 0x0000000233387211 */ /* 0x000fc400078408ff */
[----:B0-----:R-:W-:-:S04]  /*34530*/  LEA R48, P3, R50, R2, 0x1 ;  /* 0x0000000232307211 */ /* 0x001fc800078608ff */
[-C--:B------:R-:W-:Y:S02]  /*34540*/  LEA.HI.X.SX32 R49, R50, R248.reuse, 0x1, P3 ;  /* 0x000000f832317211 */ /* 0x080fe400018f0eff */
[----:B------:R-:W-:-:S03]  /*34550*/  LEA.HI.X.SX32 R57, R51, R248, 0x1, P2 ;  /* 0x000000f833397211 */ /* 0x000fc600010f0eff */
[----:B------:R0:W-:Y:S01]  /*34560*/  STL.64 [R1+0xb08], R48 ;  /* 0x000b083001007387 */ /* 0x0001e20000100a00 */
[----:B------:R-:W-:-:S04]  /*34570*/  LEA R50, P3, R156, R2, 0x1 ;  /* 0x000000029c327211 */ /* 0x000fc800078608ff */
[----:B------:R-:W-:Y:S02]  /*34580*/  LEA.HI.X.SX32 R51, R156, R248, 0x1, P3 ;  /* 0x000000f89c337211 */ /* 0x000fe400018f0eff */
[----:B0-----:R-:W-:-:S04]  /*34590*/  LEA R48, P2, R157, R2, 0x1 ;  /* 0x000000029d307211 */ /* 0x001fc800078408ff */
[----:B------:R-:W-:Y:S01]  /*345a0*/  LEA.HI.X.SX32 R49, R157, R248, 0x1, P2 ;  /* 0x000000f89d317211 */ /* 0x000fe200010f0eff */
[----:B------:R-:W-:Y:S04]  /*345b0*/  STL.64 [R1+0xb10], R56 ;  /* 0x000b103801007387 */ /* 0x000fe80000100a00 */
[----:B------:R0:W-:Y:S04]  /*345c0*/  STL.64 [R1+0x13f8], R48 ;  /* 0x0013f83001007387 */ /* 0x0001e80000100a00 */
[----:B------:R1:W-:Y:S01]  /*345d0*/  STL.64 [R1+0xaf8], R50 ;  /* 0x000af83201007387 */ /* 0x0003e20000100a00 */
[----:B0-----:R-:W-:-:S02]  /*345e0*/  LEA R48, P2, R45, R2, 0x1 ;  /* 0x000000022d307211 */ /* 0x001fc400078408ff */
[C---:B-1----:R-:W-:Y:S02]  /*345f0*/  LEA R50, P3, R44.reuse, R2, 0x1 ;  /* 0x000000022c327211 */ /* 0x042fe400078608ff */
[-C--:B------:R-:W-:Y:S02]  /*34600*/  LEA.HI.X.SX32 R49, R45, R248.reuse, 0x1, P2 ;  /* 0x000000f82d317211 */ /* 0x080fe400010f0eff */
[----:B------:R-:W-:-:S05]  /*34610*/  LEA.HI.X.SX32 R51, R44, R248, 0x1, P3 ;  /* 0x000000f82c337211 */ /* 0x000fca00018f0eff */
[----:B------:R-:W-:Y:S04]  /*34620*/  STL [R1+0x1400], R51 ;  /* 0x0014003301007387 */ /* 0x000fe80000100800 */
[----:B------:R0:W-:Y:S01]  /*34630*/  STL.64 [R1+0xaf0], R48 ;  /* 0x000af03001007387 */ /* 0x0001e20000100a00 */
[-C--:B------:R-:W-:Y:S02]  /*34640*/  LEA R44, P3, R154, R2.reuse, 0x1 ;  /* 0x000000029a2c7211 */ /* 0x080fe400078608ff */
[----:B0-----:R-:W-:-:S04]  /*34650*/  LEA R48, P2, R155, R2, 0x1 ;  /* 0x000000029b307211 */ /* 0x001fc800078408ff */
[----:B------:R-:W-:-:S05]  /*34660*/  LEA.HI.X.SX32 R49, R155, R248, 0x1, P2 ;  /* 0x000000f89b317211 */ /* 0x000fca00010f0eff */
[----:B------:R0:W-:Y:S01]  /*34670*/  STL.64 [R1+0xae0], R48 ;  /* 0x000ae03001007387 */ /* 0x0001e20000100a00 */
[----:B------:R-:W-:Y:S02]  /*34680*/  LEA.HI.X.SX32 R45, R154, R248, 0x1, P3 ;  /* 0x000000f89a2d7211 */ /* 0x000fe400018f0eff */
[----:B0-----:R-:W-:-:S04]  /*34690*/  LEA R48, P2, R47, R2, 0x1 ;  /* 0x000000022f307211 */ /* 0x001fc800078408ff */
[----:B------:R-:W-:Y:S01]  /*346a0*/  LEA.HI.X.SX32 R49, R47, R248, 0x1, P2 ;  /* 0x000000f82f317211 */ /* 0x000fe200010f0eff */
[----:B------:R0:W-:Y:S04]  /*346b0*/  STL.64 [R1+0xad8], R44 ;  /* 0x000ad82c01007387 */ /* 0x0001e80000100a00 */
[----:B------:R1:W-:Y:S01]  /*346c0*/  STL.64 [R1+0xad0], R48 ;  /* 0x000ad03001007387 */ /* 0x0003e20000100a00 */
[-C--:B0-----:R-:W-:Y:S02]  /*346d0*/  LEA R44, P3, R46, R2.reuse, 0x1 ;  /* 0x000000022e2c7211 */ /* 0x081fe400078608ff */
[----:B-1----:R-:W-:-:S04]  /*346e0*/  LEA R48, P2, R153, R2, 0x1 ;  /* 0x0000000299307211 */ /* 0x002fc800078408ff */
[-C--:B------:R-:W-:Y:S02]  /*346f0*/  LEA.HI.X.SX32 R49, R153, R248.reuse, 0x1, P2 ;  /* 0x000000f899317211 */ /* 0x080fe400010f0eff */
[----:B------:R-:W-:Y:S02]  /*34700*/  LEA.HI.X.SX32 R45, R46, R248, 0x1, P3 ;  /* 0x000000f82e2d7211 */ /* 0x000fe400018f0eff */
[C---:B------:R-:W-:Y:S01]  /*34710*/  LEA R46, P3, R152.reuse, R2, 0x1 ;  /* 0x00000002982e7211 */ /* 0x040fe200078608ff */
[----:B------:R0:W-:Y:S03]  /*34720*/  STL.64 [R1+0xac0], R48 ;  /* 0x000ac03001007387 */ /* 0x0001e60000100a00 */
        /* <DEDUP_REMOVED lines=16> */
[CC--:B0-----:R-:W-:Y:S02]  /*34830*/  LEA R40, P3, R42.reuse, R2.reuse, 0x1 ;  /* 0x000000022a287211 */ /* 0x0c1fe400078608ff */
[----:B-1----:R-:W-:Y:S02]  /*34840*/  LEA R48, P2, R149, R2, 0x1 ;  /* 0x0000000295307211 */ /* 0x002fe400078408ff */
[----:B------:R-:W-:-:S02]  /*34850*/  LEA.HI.X.SX32 R41, R42, R248, 0x1, P3 ;  /* 0x000000f82a297211 */ /* 0x000fc400018f0eff */
[----:B------:R-:W-:Y:S02]  /*34860*/  LEA.HI.X.SX32 R49, R149, R248, 0x1, P2 ;  /* 0x000000f895317211 */ /* 0x000fe400010f0eff */
[----:B------:R-:W-:-:S03]  /*34870*/  LEA R42, P3, R148, R2, 0x1 ;  /* 0x00000002942a7211 */ /* 0x000fc600078608ff */
[----:B------:R0:W-:Y:S01]  /*34880*/  STL.64 [R1+0xa78], R48 ;  /* 0x000a783001007387 */ /* 0x0001e20000100a00 */
[----:B------:R-:W-:-:S05]  /*34890*/  LEA.HI.X.SX32 R43, R148, R248, 0x1, P3 ;  /* 0x000000f8942b7211 */ /* 0x000fca00018f0eff */
[----:B------:R1:W-:Y:S01]  /*348a0*/  STL.64 [R1+0xa70], R42 ;  /* 0x000a702a01007387 */ /* 0x0003e20000100a00 */
[----:B0-----:R-:W-:-:S04]  /*348b0*/  LEA R48, P2, R37, R2, 0x1 ;  /* 0x0000000225307211 */ /* 0x001fc800078408ff */
[----:B------:R-:W-:Y:S02]  /*348c0*/  LEA.HI.X.SX32 R49, R37, R248, 0x1, P2 ;  /* 0x000000f825317211 */ /* 0x000fe400010f0eff */
[----:B-1----:R-:W-:-:S03]  /*348d0*/  LEA R42, P3, R36, R2, 0x1 ;  /* 0x00000002242a7211 */ /* 0x002fc600078608ff */
[----:B------:R0:W-:Y:S01]  /*348e0*/  STL.64 [R1+0xa68], R48 ;  /* 0x000a683001007387 */ /* 0x0001e20000100a00 */
[----:B------:R-:W-:Y:S02]  /*348f0*/  LEA.HI.X.SX32 R43, R36, R248, 0x1, P3 ;  /* 0x000000f8242b7211 */ /* 0x000fe400018f0eff */
[----:B------:R-:W-:-:S04]  /*34900*/  LEA R36, P3, R146, R2, 0x1 ;  /* 0x0000000292247211 */ /* 0x000fc800078608ff */
[----:B------:R-:W-:Y:S02]  /*34910*/  LEA.HI.X.SX32 R37, R146, R248, 0x1, P3 ;  /* 0x000000f892257211 */ /* 0x000fe400018f0eff */
[----:B0-----:R-:W-:-:S04]  /*34920*/  LEA R48, P2, R147, R2, 0x1 ;  /* 0x0000000293307211 */ /* 0x001fc800078408ff */
[----:B------:R-:W-:-:S05]  /*34930*/  LEA.HI.X.SX32 R49, R147, R248, 0x1, P2 ;  /* 0x000000f893317211 */ /* 0x000fca00010f0eff */
[----:B------:R0:W-:Y:S04]  /*34940*/  STL.64 [R1+0xa58], R48 ;  /* 0x000a583001007387 */ /* 0x0001e80000100a00 */
[----:B------:R1:W-:Y:S01]  /*34950*/  STL.64 [R1+0xa50], R36 ;  /* 0x000a502401007387 */ /* 0x0003e20000100a00 */
[CC--:B0-----:R-:W-:Y:S02]  /*34960*/  LEA R48, P2, R33.reuse, R2.reuse, 0x1 ;  /* 0x0000000221307211 */ /* 0x0c1fe400078408ff */
[C---:B-1----:R-:W-:Y:S02]  /*34970*/  LEA R36, P3, R32.reuse, R2, 0x1 ;  /* 0x0000000220247211 */ /* 0x042fe400078608ff */
[-C--:B------:R-:W-:Y:S02]  /*34980*/  LEA.HI.X.SX32 R49, R33, R248.reuse, 0x1, P2 ;  /* 0x000000f821317211 */ /* 0x080fe400010f0eff */
[----:B------:R-:W-:-:S02]  /*34990*/  LEA.HI.X.SX32 R37, R32, R248, 0x1, P3 ;  /* 0x000000f820257211 */ /* 0x000fc400018f0eff */
[CC--:B------:R-:W-:Y:S02]  /*349a0*/  LEA R78, P2, R145.reuse, R2.reuse, 0x1 ;  /* 0x00000002914e7211 */ /* 0x0c0fe400078408ff */
[C---:B------:R-:W-:Y:S02]  /*349b0*/  LEA R32, P3, R144.reuse, R2, 0x1 ;  /* 0x0000000290207211 */ /* 0x040fe400078608ff */
[-C--:B------:R-:W-:Y:S02]  /*349c0*/  LEA.HI.X.SX32 R79, R145, R248.reuse, 0x1, P2 ;  /* 0x000000f8914f7211 */ /* 0x080fe400010f0eff */
[----:B------:R-:W-:Y:S01]  /*349d0*/  LEA.HI.X.SX32 R33, R144, R248, 0x1, P3 ;  /* 0x000000f890217211 */ /* 0x000fe200018f0eff */
[----:B------:R-:W-:Y:S04]  /*349e0*/  STL.64 [R1+0xa48], R48 ;  /* 0x000a483001007387 */ /* 0x000fe80000100a00 */
[----:B------:R-:W-:Y:S04]  /*349f0*/  STL.64 [R1+0xa38], R78 ;  /* 0x000a384e01007387 */ /* 0x000fe80000100a00 */
[----:B------:R0:W-:Y:S02]  /*34a00*/  STL.64 [R1+0xa30], R32 ;  /* 0x000a302001007387 */ /* 0x0001e40000100a00 */
[----:B0-----:R-:W-:-:S04]  /*34a10*/  LEA R32, P3, R38, R2, 0x1 ;  /* 0x0000000226207211 */ /* 0x001fc800078608ff */
[----:B------:R-:W-:Y:S02]  /*34a20*/  LEA.HI.X.SX32 R33, R38, R248, 0x1, P3 ;  /* 0x000000f826217211 */ /* 0x000fe400018f0eff */
[----:B------:R-:W-:-:S03]  /*34a30*/  LEA R78, P2, R39, R2, 0x1 ;  /* 0x00000002274e7211 */ /* 0x000fc600078408ff */
[----:B------:R0:W-:Y:S01]  /*34a40*/  STL.64 [R1+0xa20], R32 ;  /* 0x000a202001007387 */ /* 0x0001e20000100a00 */
[----:B------:R-:W-:Y:S02]  /*34a50*/  LEA.HI.X.SX32 R79, R39, R248, 0x1, P2 ;  /* 0x000000f8274f7211 */ /* 0x000fe400010f0eff */
[-C--:B------:R-:W-:Y:S02]  /*34a60*/  LEA R38, P2, R143, R2.reuse, 0x1 ;  /* 0x000000028f267211 */ /* 0x080fe400078408ff */
[----:B0-----:R-:W-:-:S04]  /*34a70*/  LEA R32, P3, R142, R2, 0x1 ;  /* 0x000000028e207211 */ /* 0x001fc800078608ff */
[-C--:B------:R-:W-:Y:S01]  /*34a80*/  LEA.HI.X.SX32 R33, R142, R248.reuse, 0x1, P3 ;  /* 0x000000f88e217211 */ /* 0x080fe200018f0eff */
[----:B------:R0:W-:Y:S04]  /*34a90*/  STL.64 [R1+0xa28], R78 ;  /* 0x000a284e01007387 */ /* 0x0001e80000100a00 */
[----:B------:R1:W-:Y:S01]  /*34aa0*/  STL.64 [R1+0xa10], R32 ;  /* 0x000a102001007387 */ /* 0x0003e20000100a00 */
[----:B------:R-:W-:Y:S02]  /*34ab0*/  LEA.HI.X.SX32 R39, R143, R248, 0x1, P2 ;  /* 0x000000f88f277211 */ /* 0x000fe400010f0eff */
[-C--:B0-----:R-:W-:Y:S02]  /*34ac0*/  LEA R78, P2, R27, R2.reuse, 0x1 ;  /* 0x000000021b4e7211 */ /* 0x081fe400078408ff */
[----:B-1----:R-:W-:-:S04]  /*34ad0*/  LEA R32, P3, R26, R2, 0x1 ;  /* 0x000000021a207211 */ /* 0x002fc800078608ff */
[----:B------:R-:W-:Y:S02]  /*34ae0*/  LEA.HI.X.SX32 R33, R26, R248, 0x1, P3 ;  /* 0x000000f81a217211 */ /* 0x000fe400018f0eff */
[C---:B------:R-:W-:Y:S02]  /*34af0*/  LEA R26, P3, R140.reuse, R2, 0x1 ;  /* 0x000000028c1a7211 */ /* 0x040fe400078608ff */
        /* <DEDUP_REMOVED lines=8> */
[C---:B------:R-:W-:Y:S01]  /*34b80*/  LEA R90, P2, R35.reuse, R2, 0x1 ;  /* 0x00000002235a7211 */ /* 0x040fe200078408ff */
[----:B------:R-:W-:Y:S04]  /*34b90*/  STL.64 [R1+0x9f8], R78 ;  /* 0x0009f84e01007387 */ /* 0x000fe80000100a00 */
        /* <DEDUP_REMOVED lines=10> */
[-C--:B------:R-:W-:Y:S02]  /*34c40*/  LEA.HI.X.SX32 R27, R28, R248.reuse, 0x1, P3 ;  /* 0x000000f81c1b7211 */ /* 0x080fe400018f0eff */
[----:B------:R-:W-:Y:S02]  /*34c50*/  LEA.HI.X.SX32 R91, R29, R248, 0x1, P2 ;  /* 0x000000f81d5b7211 */ /* 0x000fe400010f0eff */
[C---:B------:R-:W-:Y:S01]  /*34c60*/  LEA R28, P2, R137.reuse, R2, 0x1 ;  /* 0x00000002891c7211 */ /* 0x040fe200078408ff */
[----:B------:R0:W-:Y:S03]  /*34c70*/  STL.64 [R1+0x9c0], R26 ;  /* 0x0009c01a01007387 */ /* 0x0001e60000100a00 */
[----:B------:R-:W-:Y:S01]  /*34c80*/  LEA.HI.X.SX32 R29, R137, R248, 0x1, P2 ;  /* 0x000000f8891d7211 */ /* 0x000fe200010f0eff */
[----:B------:R-:W-:Y:S01]  /*34c90*/  STL.64 [R1+0x9c8], R90 ;  /* 0x0009c85a01007387 */ /* 0x000fe20000100a00 */
[----:B0-----:R-:W-:-:S04]  /*34ca0*/  LEA R26, P3, R136, R2, 0x1 ;  /* 0x00000002881a7211 */ /* 0x001fc800078608ff */
[----:B------:R-:W-:Y:S01]  /*34cb0*/  LEA.HI.X.SX32 R27, R136, R248, 0x1, P3 ;  /* 0x000000f8881b7211 */ /* 0x000fe200018f0eff */
[----:B------:R-:W-:Y:S04]  /*34cc0*/  STL.64 [R1+0x1380], R28 ;  /* 0x0013801c01007387 */ /* 0x000fe80000100a00 */
[----:B------:R0:W-:Y:S02]  /*34cd0*/  STL.64 [R1+0x9b0], R26 ;  /* 0x0009b01a01007387 */ /* 0x0001e40000100a00 */
[CC--:B0-----:R-:W-:Y:S02]  /*34ce0*/  LEA R26, P3, R30.reuse, R2.reuse, 0x1 ;  /* 0x000000021e1a7211 */ /* 0x0c1fe400078608ff */
[----:B------:R-:W-:Y:S02]  /*34cf0*/  LEA R28, P2, R31, R2, 0x1 ;  /* 0x000000021f1c7211 */ /* 0x000fe400078408ff */
[----:B------:R-:W-:-:S02]  /*34d00*/  LEA.HI.X.SX32 R27, R30, R248, 0x1, P3 ;  /* 0x000000f81e1b7211 */ /* 0x000fc400018f0eff */
[C---:B------:R-:W-:Y:S02]  /*34d10*/  LEA R30, P3, R12.reuse, R2, 0x1 ;  /* 0x000000020c1e7211 */ /* 0x040fe400078608ff */
[-C--:B------:R-:W-:Y:S01]  /*34d20*/  LEA.HI.X.SX32 R29, R31, R248.reuse, 0x1, P2 ;  /* 0x000000f81f1d7211 */ /* 0x080fe200010f0eff */
[----:B------:R0:W-:Y:S01]  /*34d30*/  STL.64 [R1+0x9a0], R26 ;  /* 0x0009a01a01007387 */ /* 0x0001e20000100a00 */
[----:B------:R-:W-:Y:S02]  /*34d40*/  LEA.HI.X.SX32 R31, R12, R248, 0x1, P3 ;  /* 0x000000f80c1f7211 */ /* 0x000fe400018f0eff */
[-C--:B------:R-:W-:Y:S01]  /*34d50*/  LEA R12, P3, R24, R2.reuse, 0x1 ;  /* 0x00000002180c7211 */ /* 0x080fe200078608ff */
[----:B------:R-:W-:Y:S01]  /*34d60*/  STL.64 [R1+0x9a8], R28 ;  /* 0x0009a81c01007387 */ /* 0x000fe20000100a00 */
[----:B0-----:R-:W-:-:S04]  /*34d70*/  LEA R26, P2, R13, R2, 0x1 ;  /* 0x000000020d1a7211 */ /* 0x001fc800078408ff */
[-C--:B------:R-:W-:Y:S02]  /*34d80*/  LEA.HI.X.SX32 R27, R13, R248.reuse, 0x1, P2 ;  /* 0x000000f80d1b7211 */ /* 0x080fe400010f0eff */
[----:B------:R-:W-:Y:S01]  /*34d90*/  LEA.HI.X.SX32 R13, R24, R248, 0x1, P3 ;  /* 0x000000f8180d7211 */ /* 0x000fe200018f0eff */
[----:B------:R-:W-:Y:S04]  /*34da0*/  STL.64 [R1+0x1370], R30 ;  /* 0x0013701e01007387 */ /* 0x000fe80000100a00 */
[----:B------:R0:W-:Y:S04]  /*34db0*/  STL.64 [R1+0x998], R26 ;  /* 0x0009981a01007387 */ /* 0x0001e80000100a00 */
[----:B------:R1:W-:Y:S01]  /*34dc0*/  STL.64 [R1+0x980], R12 ;  /* 0x0009800c01007387 */ /* 0x0003e20000100a00 */
[----:B0-----:R-:W-:-:S02]  /*34dd0*/  LEA R26, P2, R25, R2, 0x1 ;  /* 0x00000002191a7211 */ /* 0x001fc400078408ff */
[C---:B-1----:R-:W-:Y:S02]  /*34de0*/  LEA R12, P3, R22.reuse, R2, 0x1 ;  /* 0x00000002160c7211 */ /* 0x042fe400078608ff */
[-C--:B------:R-:W-:Y:S02]  /*34df0*/  LEA.HI.X.SX32 R27, R25, R248.reuse, 0x1, P2 ;  /* 0x000000f8191b7211 */ /* 0x080fe400010f0eff */
[----:B------:R-:W-:Y:S02]  /*34e00*/  LEA.HI.X.SX32 R13, R22, R248, 0x1, P3 ;  /* 0x000000f8160d7211 */ /* 0x000fe400018f0eff */
[C---:B------:R-:W-:Y:S01]  /*34e10*/  LEA R24, P2, R23.reuse, R2, 0x1 ;  /* 0x0000000217187211 */ /* 0x040fe200078408ff */
[----:B------:R-:W-:Y:S04]  /*34e20*/  STL.64 [R1+0x988], R26 ;  /* 0x0009881a01007387 */ /* 0x000fe80000100a00 */
[----:B------:R0:W-:Y:S01]  /*34e30*/  STL.64 [R1+0x970], R12 ;  /* 0x0009700c01007387 */ /* 0x0001e20000100a00 */
[----:B------:R-:W-:-:S02]  /*34e40*/  LEA.HI.X.SX32 R25, R23, R248, 0x1, P2 ;  /* 0x000000f817197211 */ /* 0x000fc400010f0eff */
[-C--:B------:R-:W-:Y:S02]  /*34e50*/  LEA R22, P2, R21, R2.reuse, 0x1 ;  /* 0x0000000215167211 */ /* 0x080fe400078408ff */
[----:B0-----:R-:W-:-:S04]  /*34e60*/  LEA R12, P3, R17, R2, 0x1 ;  /* 0x00000002110c7211 */ /* 0x001fc800078608ff */
        /* <DEDUP_REMOVED lines=9> */
[----:B------:R0:W-:Y:S01]  /*34f00*/  STL.64 [R1+0x950], R12 ;  /* 0x0009500c01007387 */ /* 0x0001e20000100a00 */
[-C--:B------:R-:W-:Y:S02]  /*34f10*/  LEA R16, P2, R20, R2.reuse, 0x1 ;  /* 0x0000000214107211 */ /* 0x080fe400078408ff */
[----:B0-----:R-:W-:-:S04]  /*34f20*/  LEA R12, P3, R52, R2, 0x1 ;  /* 0x00000002340c7211 */ /* 0x001fc800078608ff */
[----:B------:R-:W-:-:S05]  /*34f30*/  LEA.HI.X.SX32 R13, R52, R248, 0x1, P3 ;  /* 0x000000f8340d7211 */ /* 0x000fca00018f0eff */
[----:B------:R0:W-:Y:S01]  /*34f40*/  STL.64 [R1+0x940], R12 ;  /* 0x0009400c01007387 */ /* 0x0001e20000100a00 */
[----:B------:R-:W-:Y:S02]  /*34f50*/  LEA.HI.X.SX32 R17, R20, R248, 0x1, P2 ;  /* 0x000000f814117211 */ /* 0x000fe400010f0eff */
[-C--:B------:R-:W-:Y:S02]  /*34f60*/  LEA R20, P2, R60, R2.reuse, 0x1 ;  /* 0x000000023c147211 */ /* 0x080fe400078408ff */
[----:B0-----:R-:W-:-:S04]  /*34f70*/  LEA R12, P3, R54, R2, 0x1 ;  /* 0x00000002360c7211 */ /* 0x001fc800078608ff */
[-C--:B------:R-:W-:Y:S01]  /*34f80*/  LEA.HI.X.SX32 R13, R54, R248.reuse, 0x1, P3 ;  /* 0x000000f8360d7211 */ /* 0x080fe200018f0eff */
[----:B------:R-:W-:Y:S01]  /*34f90*/  STL.64 [R1+0x948], R16 ;  /* 0x0009481001007387 */ /* 0x000fe20000100a00 */
[----:B------:R-:W-:-:S03]  /*34fa0*/  LEA.HI.X.SX32 R21, R60, R248, 0x1, P2 ;  /* 0x000000f83c157211 */ /* 0x000fc600010f0eff */
[----:B------:R0:W-:Y:S01]  /*34fb0*/  STL.64 [R1+0x930], R12 ;  /* 0x0009300c01007387 */ /* 0x0001e20000100a00 */
[-C--:B------:R-:W-:Y:S02]  /*34fc0*/  LEA R22, P3, R53, R2.reuse, 0x1 ;  /* 0x0000000235167211 */ /* 0x080fe400078608ff */
[----:B0-----:R-:W-:-:S04]  /*34fd0*/  LEA R12, P2, R61, R2, 0x1 ;  /* 0x000000023d0c7211 */ /* 0x001fc800078408ff */
[-C--:B------:R-:W-:Y:S02]  /*34fe0*/  LEA.HI.X.SX32 R13, R61, R248.reuse, 0x1, P2 ;  /* 0x000000f83d0d7211 */ /* 0x080fe400010f0eff */
[----:B------:R-:W-:-:S03]  /*34ff0*/  LEA.HI.X.SX32 R23, R53, R248, 0x1, P3 ;  /* 0x000000f835177211 */ /* 0x000fc600018f0eff */
[----:B------:R0:W-:Y:S01]  /*35000*/  STL.64 [R1+0x928], R12 ;  /* 0x0009280c01007387 */ /* 0x0001e20000100a00 */
[-C--:B------:R-:W-:Y:S02]  /*35010*/  LEA R16, P2, R19, R2.reuse, 0x1 ;  /* 0x0000000213107211 */ /* 0x080fe400078408ff */
[----:B0-----:R-:W-:-:S04]  /*35020*/  LEA R12, P3, R55, R2, 0x1 ;  /* 0x00000002370c7211 */ /* 0x001fc800078608ff */
[-C--:B------:R-:W-:Y:S02]  /*35030*/  LEA.HI.X.SX32 R13, R55, R248.reuse, 0x1, P3 ;  /* 0x000000f8370d7211 */ /* 0x080fe400018f0eff */
[----:B------:R-:W-:-:S03]  /*35040*/  LEA.HI.X.SX32 R17, R19, R248, 0x1, P2 ;  /* 0x000000f813117211 */ /* 0x000fc600010f0eff */
[----:B------:R0:W-:Y:S04]  /*35050*/  STL.64 [R1+0x910], R12 ;  /* 0x0009100c01007387 */ /* 0x0001e80000100a00 */
[----:B------:R1:W-:Y:S01]  /*35060*/  STL.64 [R1+0x918], R16 ;  /* 0x0009181001007387 */ /* 0x0003e20000100a00 */
[----:B0-----:R-:W-:-:S04]  /*35070*/  LEA R12, P2, R18, R2, 0x1 ;  /* 0x00000002120c7211 */ /* 0x001fc800078408ff */
[----:B------:R-:W-:Y:S02]  /*35080*/  LEA.HI.X.SX32 R13, R18, R248, 0x1, P2 ;  /* 0x000000f8120d7211 */ /* 0x000fe400010f0eff */
[----:B-1----:R-:W-:-:S03]  /*35090*/  LEA R16, P3, R62, R2, 0x1 ;  /* 0x000000023e107211 */ /* 0x002fc600078608ff */
[----:B------:R0:W-:Y:S01]  /*350a0*/  STL.64 [R1+0x908], R12 ;  /* 0x0009080c01007387 */ /* 0x0001e20000100a00 */
[----:B------:R-:W-:Y:S02]  /*350b0*/  LEA.HI.X.SX32 R17, R62, R248, 0x1, P3 ;  /* 0x000000f83e117211 */ /* 0x000fe400018f0eff */
        /* <DEDUP_REMOVED lines=8> */
[-C--:B-1----:R-:W-:Y:S02]  /*35140*/  LEA R18, P3, R65, R2.reuse, 0x1 ;  /* 0x0000000241127211 */ /* 0x082fe400078608ff */
[----:B------:R-:W-:Y:S01]  /*35150*/  LEA R14, P2, R135, R2, 0x1 ;  /* 0x00000002870e7211 */ /* 0x000fe200078408ff */
[----:B------:R0:W-:Y:S01]  /*35160*/  STL.64 [R1+0x8e8], R12 ;  /* 0x0008e80c01007387 */ /* 0x0001e20000100a00 */
[-C--:B------:R-:W-:Y:S02]  /*35170*/  LEA.HI.X.SX32 R19, R65, R248.reuse, 0x1, P3 ;  /* 0x000000f841137211 */ /* 0x080fe400018f0eff */
        /* <DEDUP_REMOVED lines=9> */
[C---:B------:R-:W-:Y:S01]  /*35210*/  LEA R4, P3, R66.reuse, R2, 0x1 ;  /* 0x0000000242047211 */ /* 0x040fe200078608ff */
[----:B------:R0:W-:Y:S03]  /*35220*/  STL.64 [R1+0x8c8], R14 ;  /* 0x0008c80e01007387 */ /* 0x0001e60000100a00 */
[----:B------:R-:W-:-:S05]  /*35230*/  LEA.HI.X.SX32 R5, R66, R248, 0x1, P3 ;  /* 0x000000f842057211 */ /* 0x000fca00018f0eff */
[----:B------:R1:W-:Y:S01]  /*35240*/  STL.64 [R1+0x8b0], R4 ;  /* 0x0008b00401007387 */ /* 0x0003e20000100a00 */
[----:B0-----:R-:W-:-:S04]  /*35250*/  LEA R14, P2, R134, R2, 0x1 ;  /* 0x00000002860e7211 */ /* 0x001fc800078408ff */
[----:B------:R-:W-:Y:S02]  /*35260*/  LEA.HI.X.SX32 R15, R134, R248, 0x1, P2 ;  /* 0x000000f8860f7211 */ /* 0x000fe400010f0eff */
[----:B-1----:R-:W-:-:S03]  /*35270*/  LEA R4, P2, R11, R2, 0x1 ;  /* 0x000000020b047211 */ /* 0x002fc600078408ff */
[----:B------:R0:W-:Y:S01]  /*35280*/  STL.64 [R1+0x8b8], R14 ;  /* 0x0008b80e01007387 */ /* 0x0001e20000100a00 */
[----:B------:R-:W-:-:S05]  /*35290*/  LEA.HI.X.SX32 R5, R11, R248, 0x1, P2 ;  /* 0x000000f80b057211 */ /* 0x000fca00010f0eff */
[----:B------:R1:W-:Y:S01]  /*352a0*/  STL.64 [R1+0x8a8], R4 ;  /* 0x0008a80401007387 */ /* 0x0003e20000100a00 */
[----:B0-----:R-:W-:-:S04]  /*352b0*/  LEA R14, P3, R67, R2, 0x1 ;  /* 0x00000002430e7211 */ /* 0x001fc800078608ff */
[----:B------:R-:W-:Y:S02]  /*352c0*/  LEA.HI.X.SX32 R15, R67, R248, 0x1, P3 ;  /* 0x000000f8430f7211 */ /* 0x000fe400018f0eff */
[CC--:B-1----:R-:W-:Y:S02]  /*352d0*/  LEA R4, P3, R8.reuse, R2.reuse, 0x1 ;  /* 0x0000000208047211 */ /* 0x0c2fe400078608ff */
[C---:B------:R-:W-:Y:S02]  /*352e0*/  LEA R26, P2, R9.reuse, R2, 0x1 ;  /* 0x00000002091a7211 */ /* 0x040fe400078408ff */
[-C--:B------:R-:W-:Y:S02]  /*352f0*/  LEA.HI.X.SX32 R5, R8, R248.reuse, 0x1, P3 ;  /* 0x000000f808057211 */ /* 0x080fe400018f0eff */
[----:B------:R-:W-:-:S03]  /*35300*/  LEA.HI.X.SX32 R27, R9, R248, 0x1, P2 ;  /* 0x000000f8091b7211 */ /* 0x000fc600010f0eff */
[----:B------:R0:W-:Y:S01]  /*35310*/  STL.64 [R1+0x890], R4 ;  /* 0x0008900401007387 */ /* 0x0001e20000100a00 */
[----:B------:R-:W-:-:S03]  /*35320*/  LEA R8, P3, R68, R2, 0x1 ;  /* 0x0000000244087211 */ /* 0x000fc600078608ff */
[----:B------:R-:W-:Y:S01]  /*35330*/  STL.64 [R1+0x898], R26 ;  /* 0x0008981a01007387 */ /* 0x000fe20000100a00 */
        /* <DEDUP_REMOVED lines=8> */
[----:B------:R0:W-:Y:S01]  /*353c0*/  STL.64 [R1+0x870], R4 ;  /* 0x0008700401007387 */ /* 0x0001e20000100a00 */
[----:B------:R-:W-:Y:S01]  /*353d0*/  VIADD R6, R7, UR4 ;  /* 0x0000000407067c36 */ /* 0x000fe20008000000 */
[----:B------:R-:W-:Y:S02]  /*353e0*/  ULDC UR4, c[0x0][0x248] ;  /* 0x0000920000047ab9 */ /* 0x000fe40000000800 */
[----:B------:R1:W-:Y:S01]  /*353f0*/  STL.64 [R1+0x878], R10 ;  /* 0x0008780a01007387 */ /* 0x0003e20000100a00 */
[----:B0-----:R-:W-:-:S04]  /*35400*/  LEA R4, P2, R133, R2, 0x1 ;  /* 0x0000000285047211 */ /* 0x001fc800078408ff */
[----:B------:R-:W-:Y:S02]  /*35410*/  LEA.HI.X.SX32 R5, R133, R248, 0x1, P2 ;  /* 0x000000f885057211 */ /* 0x000fe400010f0eff */
[----:B-1----:R-:W-:Y:S01]  /*35420*/  LEA R10, P3, R86, R2, 0x1 ;  /* 0x00000002560a7211 */ /* 0x002fe200078608ff */
[----:B------:R-:W-:Y:S01]  /*35430*/  VIADD R132, R6, UR4 ;  /* 0x0000000406847c36 */ /* 0x000fe20008000000 */
[----:B------:R-:W-:Y:S01]  /*35440*/  ULDC UR4, c[0x0][0x248] ;  /* 0x0000920000047ab9 */ /* 0x000fe20000000800 */
[----:B------:R0:W-:Y:S01]  /*35450*/  STL.64 [R1+0x868], R4 ;  /* 0x0008680401007387 */ /* 0x0001e20000100a00 */
[----:B------:R-:W-:Y:S01]  /*35460*/  LEA.HI.X.SX32 R11, R86, R248, 0x1, P3 ;  /* 0x000000f8560b7211 */ /* 0x000fe200018f0eff */
[----:B------:R-:W-:Y:S01]  /*35470*/  VIADD R88, R132, UR4 ;  /* 0x0000000484587c36 */ /* 0x000fe20008000000 */
[C---:B------:R-:W-:Y:S01]  /*35480*/  LEA R26, P2, R7.reuse, R2, 0x1 ;  /* 0x00000002071a7211 */ /* 0x040fe200078408ff */
[----:B------:R-:W-:Y:S02]  /*35490*/  ULDC UR4, c[0x0][0x248] ;  /* 0x0000920000047ab9 */ /* 0x000fe40000000800 */
[----:B------:R-:W-:Y:S01]  /*354a0*/  VIADD R131, R88, UR4 ;  /* 0x0000000458837c36 */ /* 0x000fe20008000000 */
[----:B------:R-:W-:Y:S01]  /*354b0*/  LEA.HI.X.SX32 R27, R7, R248, 0x1, P2 ;  /* 0x000000f8071b7211 */ /* 0x000fe200010f0eff */
[----:B------:R-:W-:Y:S01]  /*354c0*/  ULDC UR4, c[0x0][0x248] ;  /* 0x0000920000047ab9 */ /* 0x000fe20000000800 */
[----:B0-----:R-:W-:-:S04]  /*354d0*/  LEA R4, P3, R6, R2, 0x1 ;  /* 0x0000000206047211 */ /* 0x001fc800078608ff */
[----:B------:R-:W-:Y:S02]  /*354e0*/  LEA.HI.X.SX32 R5, R6, R248, 0x1, P3 ;  /* 0x000000f806057211 */ /* 0x000fe400018f0eff */
[C---:B------:R-:W-:Y:S01]  /*354f0*/  LEA R6, P2, R132.reuse, R2, 0x1 ;  /* 0x0000000284067211 */ /* 0x040fe200078408ff */
[----:B------:R-:W-:Y:S01]  /*35500*/  VIADD R89, R131, UR4 ;  /* 0x0000000483597c36 */ /* 0x000fe20008000000 */
[----:B------:R-:W-:Y:S01]  /*35510*/  ULDC UR4, c[0x0][0x248] ;  /* 0x0000920000047ab9 */ /* 0x000fe20000000800 */
[----:B------:R0:W-:Y:S01]  /*35520*/  STL.64 [R1+0x850], R4 ;  /* 0x0008500401007387 */ /* 0x0001e20000100a00 */
[----:B------:R-:W-:-:S03]  /*35530*/  LEA.HI.X.SX32 R7, R132, R248, 0x1, P2 ;  /* 0x000000f884077211 */ /* 0x000fc600010f0eff */
[----:B------:R1:W-:Y:S01]  /*35540*/  STL.64 [R1+0x858], R26 ;  /* 0x0008581a01007387 */ /* 0x0003e20000100a00 */
[----:B------:R-:W-:Y:S01]  /*35550*/  VIADD R109, R89, UR4 ;  /* 0x00000004596d7c36 */ /* 0x000fe20008000000 */
[----:B------:R-:W-:Y:S02]  /*35560*/  ULDC UR4, c[0x0][0x248] ;  /* 0x0000920000047ab9 */ /* 0x000fe40000000800 */
[----:B------:R2:W-:Y:S01]  /*35570*/  STL.64 [R1+0x848], R6 ;  /* 0x0008480601007387 */ /* 0x0005e20000100a00 */
[CC--:B0-----:R-:W-:Y:S02]  /*35580*/  LEA R4, P3, R88.reuse, R2.reuse, 0x1 ;  /* 0x0000000258047211 */ /* 0x0c1fe400078608ff */
[C---:B-1----:R-:W-:Y:S02]  /*35590*/  LEA R26, P2, R131.reuse, R2, 0x1 ;  /* 0x00000002831a7211 */ /* 0x042fe400078408ff */
[-C--:B------:R-:W-:Y:S02]  /*355a0*/  LEA.HI.X.SX32 R5, R88, R248.reuse, 0x1, P3 ;  /* 0x000000f858057211 */ /* 0x080fe400018f0eff */
[----:B------:R-:W-:-:S02]  /*355b0*/  LEA.HI.X.SX32 R27, R131, R248, 0x1, P2 ;  /* 0x000000f8831b7211 */ /* 0x000fc400010f0eff */
[----:B--2---:R-:W-:Y:S01]  /*355c0*/  LEA R6, P3, R89, R2, 0x1 ;  /* 0x0000000259067211 */ /* 0x004fe200078608ff */
[----:B------:R-:W-:Y:S01]  /*355d0*/  VIADD R92, R109, UR4 ;  /* 0x000000046d5c7c36 */ /* 0x000fe20008000000 */
[----:B------:R-:W-:Y:S01]  /*355e0*/  ULDC UR4, c[0x0][0x248] ;  /* 0x0000920000047ab9 */ /* 0x000fe20000000800 */
[----:B------:R0:W-:Y:S01]  /*355f0*/  STL.64 [R1+0x838], R26 ;  /* 0x0008381a01007387 */ /* 0x0001e20000100a00 */
[----:B------:R-:W-:Y:S01]  /*35600*/  LEA.HI.X.SX32 R7, R89, R248, 0x1, P3 ;  /* 0x000000f859077211 */ /* 0x000fe200018f0eff */
[----:B------:R-:W-:Y:S01]  /*35610*/  VIADD R108, R92, UR4 ;  /* 0x000000045c6c7c36 */ /* 0x000fe20008000000 */
[----:B------:R-:W-:-:S03]  /*35620*/  ULDC UR4, c[0x0][0x248] ;  /* 0x0000920000047ab9 */ /* 0x000fc60000000800 */
[----:B------:R1:W-:Y:S01]  /*35630*/  STL.64 [R1+0x830], R6 ;  /* 0x0008300601007387 */ /* 0x0003e20000100a00 */
[----:B------:R-:W-:Y:S01]  /*35640*/  VIADD R252, R108, UR4 ;  /* 0x000000046cfc7c36 */ /* 0x000fe20008000000 */
[----:B------:R-:W-:Y:S01]  /*35650*/  ULDC UR4, c[0x0][0x248] ;  /* 0x0000920000047ab9 */ /* 0x000fe20000000800 */
[----:B0-----:R-:W-:-:S04]  /*35660*/  LEA R26, P2, R109, R2, 0x1 ;  /* 0x000000026d1a7211 */ /* 0x001fc800078408ff */
[----:B------:R-:W-:Y:S02]  /*35670*/  LEA.HI.X.SX32 R27, R109, R248, 0x1, P2 ;  /* 0x000000f86d1b7211 */ /* 0x000fe400010f0eff */
[----:B-1----:R-:W-:-:S03]  /*35680*/  LEA R6, P3, R92, R2, 0x1 ;  /* 0x000000025c067211 */ /* 0x002fc600078608ff */
[----:B------:R0:W-:Y:S01]  /*35690*/  STL.64 [R1+0x828], R26 ;  /* 0x0008281a01007387 */ /* 0x0001e20000100a00 */
[----:B------:R-:W-:Y:S01]  /*356a0*/  LEA.HI.X.SX32 R7, R92, R248, 0x1, P3 ;  /* 0x000000f85c077211 */ /* 0x000fe200018f0eff */
[----:B------:R-:W-:Y:S01]  /*356b0*/  VIADD R111, R252, UR4 ;  /* 0x00000004fc6f7c36 */ /* 0x000fe20008000000 */
[----:B------:R-:W-:Y:S01]  /*356c0*/  ULDC UR4, c[0x0][0x248] ;  /* 0x0000920000047ab9 */ /* 0x000fe20000000800 */
[-C--:B------:R-:W-:Y:S02]  /*356d0*/  LEA R28, P2, R108, R2.reuse, 0x1 ;  /* 0x000000026c1c7211 */ /* 0x080fe400078408ff */
[C---:B0-----:R-:W-:Y:S01]  /*356e0*/  LEA R26, P3, R252.reuse, R2, 0x1 ;  /* 0x00000002fc1a7211 */ /* 0x041fe200078608ff */
[----:B------:R-:W-:Y:S01]  /*356f0*/  VIADD R99, R111, UR4 ;  /* 0x000000046f637c36 */ /* 0x000fe20008000000 */
[----:B------:R-:W-:Y:S02]  /*35700*/  ULDC UR4, c[0x0][0x248] ;  /* 0x0000920000047ab9 */ /* 0x000fe40000000800 */
[----:B------:R-:W-:-:S02]  /*35710*/  LEA.HI.X.SX32 R27, R252, R248, 0x1, P3 ;  /* 0x000000f8fc1b7211 */ /* 0x000fc400018f0eff */
[----:B------:R-:W-:Y:S01]  /*35720*/  LEA.HI.X.SX32 R29, R108, R248, 0x1, P2 ;  /* 0x000000f86c1d7211 */ /* 0x000fe200010f0eff */
[C---:B------:R-:W-:Y:S01]  /*35730*/  VIADD R110, R99.reuse, UR4 ;  /* 0x00000004636e7c36 */ /* 0x040fe20008000000 */
[----:B------:R-:W-:Y:S01]  /*35740*/  ULDC UR4, c[0x0][0x248] ;  /* 0x0000920000047ab9 */ /* 0x000fe20000000800 */
[----:B------:R0:W-:Y:S01]  /*35750*/  STL.64 [R1+0x810], R26 ;  /* 0x0008101a01007387 */ /* 0x0001e20000100a00 */
[-C--:B------:R-:W-:Y:S01]  /*35760*/  LEA R108, P3, R99, R2.reuse, 0x1 ;  /* 0x00000002636c7211 */ /* 0x080fe200078608ff */
[----:B------:R-:W-:Y:S01]  /*35770*/  VIADD R101, R110, UR4 ;  /* 0x000000046e657c36 */ /* 0x000fe20008000000 */
[----:B------:R-:W-:Y:S01]  /*35780*/  ULDC UR4, c[0x0][0x248] ;  /* 0x0000920000047ab9 */ /* 0x000fe20000000800 */
[----:B------:R1:W-:Y:S01]  /*35790*/  STL.64 [R1+0x818], R28 ;  /* 0x0008181c01007387 */ /* 0x0003e20000100a00 */
[----:B0-----:R-:W-:-:S04]  /*357a0*/  LEA R26, P2, R111, R2, 0x1 ;  /* 0x000000026f1a7211 */ /* 0x001fc800078408ff */
[-C--:B------:R-:W-:Y:S02]  /*357b0*/  LEA.HI.X.SX32 R27, R111, R248.reuse, 0x1, P2 ;  /* 0x000000f86f1b7211 */ /* 0x080fe400010f0eff */
[----:B------:R-:W-:-:S03]  /*357c0*/  LEA.HI.X.SX32 R109, R99, R248, 0x1, P3 ;  /* 0x000000f8636d7211 */ /* 0x000fc600018f0eff */
[----:B------:R0:W-:Y:S01]  /*357d0*/  STL.64 [R1+0x808], R26 ;  /* 0x0008081a01007387 */ /* 0x0001e20000100a00 */
[----:B------:R-:W-:Y:S01]  /*357e0*/  VIADD R113, R101, UR5 ;  /* 0x0000000565717c36 */ /* 0x000fe20008000000 */
[-C--:B-1----:R-:W-:Y:S01]  /*357f0*/  LEA R28, P2, R110, R2.reuse, 0x1 ;  /* 0x000000026e1c7211 */ /* 0x082fe200078408ff */
[----:B------:R-:W-:Y:S02]  /*35800*/  ULDC UR5, c[0x0][0x248] ;  /* 0x0000920000057ab9 */ /* 0x000fe40000000800 */
[----:B------:R-:W-:Y:S01]  /*35810*/  VIADD R106, R113, UR4 ;  /* 0x00000004716a7c36 */ /* 0x000fe20008000000 */
[----:B------:R-:W-:Y:S01]  /*35820*/  ULDC UR4, c[0x0][0x248] ;  /* 0x0000920000047ab9 */ /* 0x000fe20000000800 */
[----:B0-----:R-:W-:-:S04]  /*35830*/  LEA R26, P3, R101, R2, 0x1 ;  /* 0x00000002651a7211 */ /* 0x001fc800078608ff */
[-C--:B------:R-:W-:Y:S02]  /*35840*/  LEA.HI.X.SX32 R27, R101, R248.reuse, 0x1, P3 ;  /* 0x000000f8651b7211 */ /* 0x080fe400018f0eff */
[----:B------:R-:W-:Y:S01]  /*35850*/  LEA.HI.X.SX32 R29, R110, R248, 0x1, P2 ;  /* 0x000000f86e1d7211 */ /* 0x000fe200010f0eff */
[C---:B------:R-:W-:Y:S02]  /*35860*/  VIADD R112, R106.reuse, UR4 ;  /* 0x000000046a707c36 */ /* 0x040fe40008000000 */
[----:B------:R0:W-:Y:S01]  /*35870*/  STL.64 [R1+0x7f0], R26 ;  /* 0x0007f01a01007387 */ /* 0x0001e20000100a00 */
[-C--:B------:R-:W-:Y:S01]  /*35880*/  LEA R110, P3, R106, R2.reuse, 0x1 ;  /* 0x000000026a6e7211 */ /* 0x080fe200078608ff */
[----:B------:R-:W-:Y:S01]  /*35890*/  VIADD R247, R112, UR5 ;  /* 0x0000000570f77c36 */ /* 0x000fe20008000000 */
[----:B------:R-:W-:Y:S01]  /*358a0*/  ULDC UR4, c[0x0][0x248] ;  /* 0x0000920000047ab9 */ /* 0x000fe20000000800 */
[----:B------:R1:W-:Y:S01]  /*358b0*/  STL.64 [R1+0x7f8], R28 ;  /* 0x0007f81c01007387 */ /* 0x0003e20000100a00 */
[----:B0-----:R-:W-:Y:S01]  /*358c0*/  LEA R26, P2, R113, R2, 0x1 ;  /* 0x00000002711a7211 */ /* 0x001fe200078408ff */
[----:B------:R-:W-:-:S03]  /*358d0*/  ULDC UR5, c[0x0][0x248] ;  /* 0x0000920000057ab9 */ /* 0x000fc60000000800 */
[-C--:B------:R-:W-:Y:S02]  /*358e0*/  LEA.HI.X.SX32 R27, R113, R248.reuse, 0x1, P2 ;  /* 0x000000f8711b7211 */ /* 0x080fe400010f0eff */
[----:B------:R-:W-:-:S03]  /*358f0*/  LEA.HI.X.SX32 R111, R106, R248, 0x1, P3 ;  /* 0x000000f86a6f7211 */ /* 0x000fc600018f0eff */
[----:B------:R0:W-:Y:S01]  /*35900*/  STL.64 [R1+0x7e8], R26 ;  /* 0x0007e81a01007387 */ /* 0x0001e20000100a00 */
[----:B------:R-:W-:Y:S01]  /*35910*/  VIADD R115, R247, UR6 ;  /* 0x00000006f7737c36 */ /* 0x000fe20008000000 */
[-C--:B-1----:R-:W-:Y:S01]  /*35920*/  LEA R28, P2, R112, R2.reuse, 0x1 ;  /* 0x00000002701c7211 */ /* 0x082fe200078408ff */
[----:B------:R-:W-:Y:S02]  /*35930*/  ULDC UR6, c[0x0][0x248] ;  /* 0x0000920000067ab9 */ /* 0x000fe40000000800 */
[----:B------:R-:W-:Y:S01]  /*35940*/  VIADD R74, R115, UR4 ;  /* 0x00000004734a7c36 */ /* 0x000fe20008000000 */
[----:B0-----:R-:W-:Y:S01]  /*35950*/  LEA R26, P3, R247, R2, 0x1 ;  /* 0x00000002f71a7211 */ /* 0x001fe200078608ff */
[----:B------:R-:W-:-:S03]  /*35960*/  ULDC UR4, c[0x0][0x248] ;  /* 0x0000920000047ab9 */ /* 0x000fc60000000800 */
        /* <DEDUP_REMOVED lines=27> */
[----:B------:R-:W-:Y:S01]  /*35b20*/  ULDC UR12, c[0x0][0x248] ;  /* 0x00009200000c7ab9 */ /* 0x000fe20000000800 */
        /* <DEDUP_REMOVED lines=118> */
[C---:B------:R-:W-:Y:S01]  /*36290*/  VIADD R130, R107.reuse, UR55 ;  /* 0x000000376b827c36 */ /* 0x040fe20008000000 */
        /* <DEDUP_REMOVED lines=26> */
[C---:B------:R-:W-:Y:S01]  /*36440*/  VIADD R81, R102.reuse, UR21 ;  /* 0x0000001566517c36 */ /* 0x040fe20008000000 */
[C---:B------:R-:W-:Y:S01]  /*36450*/  LEA R130, P3, R102.reuse, R2, 0x1 ;  /* 0x0000000266827211 */ /* 0x040fe200078608ff */
[----:B------:R0:W-:Y:S01]  /*36460*/  STL.64 [R1+0x6b0], R26 ;  /* 0x0006b01a01007387 */ /* 0x0001e20000100a00 */
[----:B------:R-:W-:Y:S01]  /*36470*/  ULDC UR21, c[0x0][0x248] ;  /* 0x0000920000157ab9 */ /* 0x000fe20000000800 */
[----:B------:R-:W-:Y:S01]  /*36480*/  VIADD R100, R81, UR32 ;  /* 0x0000002051647c36 */ /* 0x000fe20008000000 */
[----:B------:R-:W-:Y:S01]  /*36490*/  LEA.HI.X.SX32 R131, R102, R248, 0x1, P3 ;  /* 0x000000f866837211 */ /* 0x000fe200018f0eff */
[----:B------:R1:W-:Y:S01]  /*364a0*/  STL.64 [R1+0x6b8], R28 ;  /* 0x0006b81c01007387 */ /* 0x0003e20000100a00 */
[----:B------:R-:W-:Y:S01]  /*364b0*/  ULDC UR32, c[0x0][0x248] ;  /* 0x0000920000207ab9 */ /* 0x000fe20000000800 */
[----:B0-----:R-:W-:-:S04]  /*364c0*/  LEA R26, P2, R71, R2, 0x1 ;  /* 0x00000002471a7211 */ /* 0x001fc800078408ff */
[----:B------:R-:W-:Y:S01]  /*364d0*/  LEA.HI.X.SX32 R27, R71, R248, 0x1, P2 ;  /* 0x000000f8471b7211 */ /* 0x000fe200010f0eff */
[C---:B------:R-:W-:Y:S01]  /*364e0*/  VIADD R59, R100.reuse, UR52 ;  /* 0x00000034643b7c36 */ /* 0x040fe20008000000 */
[----:B-1----:R-:W-:Y:S01]  /*364f0*/  LEA R28, P2, R81, R2, 0x1 ;  /* 0x00000002511c7211 */ /* 0x002fe200078408ff */
[----:B------:R-:W-:Y:S02]  /*36500*/  ULDC UR52, c[0x0][0x248] ;  /* 0x0000920000347ab9 */ /* 0x000fe40000000800 */
[----:B------:R0:W-:Y:S01]  /*36510*/  STL.64 [R1+0x6a8], R26 ;  /* 0x0006a81a01007387 */ /* 0x0001e20000100a00 */
[----:B------:R-:W-:Y:S01]  /*36520*/  VIADD R58, R59, UR9 ;  /* 0x000000093b3a7c36 */ /* 0x000fe20008000000 */
[----:B------:R-:W-:Y:S01]  /*36530*/  LEA.HI.X.SX32 R29, R81, R248, 0x1, P2 ;  /* 0x000000f8511d7211 */ /* 0x000fe200010f0eff */
[----:B------:R-:W-:Y:S01]  /*36540*/  ULDC UR9, c[0x0][0x248] ;  /* 0x0000920000097ab9 */ /* 0x000fe20000000800 */
[----:B0-----:R-:W-:-:S04]  /*36550*/  LEA R26, P3, R100, R2, 0x1 ;  /* 0x00000002641a7211 */ /* 0x001fc800078608ff */
[----:B------:R-:W-:Y:S01]  /*36560*/  LEA.HI.X.SX32 R27, R100, R248, 0x1, P3 ;  /* 0x000000f8641b7211 */ /* 0x000fe200018f0eff */
[C---:B------:R-:W-:Y:S01]  /*36570*/  VIADD R57, R58.reuse, UR51 ;  /* 0x000000333a397c36 */ /* 0x040fe20008000000 */
[C---:B------:R-:W-:Y:S01]  /*36580*/  LEA R132, P3, R58.reuse, R2, 0x1 ;  /* 0x000000023a847211 */ /* 0x040fe200078608ff */
[----:B------:R-:W-:Y:S02]  /*36590*/  ULDC UR51, c[0x0][0x248] ;  /* 0x0000920000337ab9 */ /* 0x000fe40000000800 */
[----:B------:R0:W-:Y:S01]  /*365a0*/  STL.64 [R1+0x690], R26 ;  /* 0x0006901a01007387 */ /* 0x0001e20000100a00 */
[----:B------:R-:W-:Y:S01]  /*365b0*/  VIADD R56, R57, UR31 ;  /* 0x0000001f39387c36 */ /* 0x000fe20008000000 */
[----:B------:R-:W-:Y:S01]  /*365c0*/  LEA.HI.X.SX32 R133, R58, R248, 0x1, P3 ;  /* 0x000000f83a857211 */ /* 0x000fe200018f0eff */
[----:B------:R-:W-:Y:S01]  /*365d0*/  ULDC UR31, c[0x0][0x248] ;  /* 0x00009200001f7ab9 */ /* 0x000fe20000000800 */
[----:B------:R1:W-:Y:S01]  /*365e0*/  STL.64 [R1+0x698], R28 ;  /* 0x0006981c01007387 */ /* 0x0003e20000100a00 */
        /* <DEDUP_REMOVED lines=21> */
[----:B------:R-:W-:Y:S01]  /*36740*/  VIADD R73, R98, UR30 ;  /* 0x0000001e62497c36 */ /* 0x000fe20008000000 */
[C---:B-1----:R-:W-:Y:S01]  /*36750*/  LEA R28, P2, R48.reuse, R2, 0x1 ;  /* 0x00000002301c7211 */ /* 0x042fe200078408ff */
        /* <DEDUP_REMOVED lines=8> */
[----:B------:R-:W-:Y:S01]  /*367e0*/  LEA R136, P3, R97, R2, 0x1 ;  /* 0x0000000261887211 */ /* 0x000fe200078608ff */
        /* <DEDUP_REMOVED lines=426> */
[----:B------:R-:W-:-:S04]  /*38290*/  VIADD R85, R92, UR58 ;  /* 0x0000003a5c557c36 */ /* 0x000fc80008000000 */
[----:B------:R0:W-:Y:S01]  /*382a0*/  STL.64 [R1+0x380], R26 ;  /* 0x0003801a01007387 */ /* 0x0001e20000100a00 */
[-C--:B-1----:R-:W-:Y:S01]  /*382b0*/  LEA R28, P2, R89, R2.reuse, 0x1 ;  /* 0x00000002591c7211 */ /* 0x082fe200078408ff */
[----:B------:R-:W-:Y:S01]  /*382c0*/  VIADD R86, R85, UR34 ;  /* 0x0000002255567c36 */ /* 0x000fe20008000000 */
[----:B------:R-:W-:Y:S01]  /*382d0*/  ULDC UR34, c[0x0][0x248] ;  /* 0x0000920000227ab9 */ /* 0x000fe20000000800 */
[----:B0-----:R-:W-:-:S04]  /*382e0*/  LEA R26, P3, R92, R2, 0x1 ;  /* 0x000000025c1a7211 */ /* 0x001fc800078608ff */
[-C--:B------:R-:W-:Y:S02]  /*382f0*/  LEA.HI.X.SX32 R27, R92, R248.reuse, 0x1, P3 ;  /* 0x000000f85c1b7211 */ /* 0x080fe400018f0eff */
[----:B------:R-:W-:Y:S01]  /*38300*/  LEA.HI.X.SX32 R29, R89, R248, 0x1, P2 ;  /* 0x000000f8591d7211 */ /* 0x000fe200010f0eff */
[C---:B------:R-:W-:Y:S01]  /*38310*/  VIADD R72, R86.reuse, UR55 ;  /* 0x0000003756487c36 */ /* 0x040fe20008000000 */
[----:B------:R-:W-:Y:S01]  /*38320*/  LEA R182, P3, R86, R2, 0x1 ;  /* 0x0000000256b67211 */ /* 0x000fe200078608ff */
        /* <DEDUP_REMOVED lines=8> */
[----:B------:R-:W-:Y:S01]  /*383b0*/  VIADD R75, R82, UR33 ;  /* 0x00000021524b7c36 */ /* 0x000fe20008000000 */
[C---:B-1----:R-:W-:Y:S01]  /*383c0*/  LEA R28, P2, R72.reuse, R2, 0x1 ;  /* 0x00000002481c7211 */ /* 0x042fe200078408ff */
[----:B------:R-:W-:Y:S02]  /*383d0*/  ULDC UR33, c[0x0][0x248] ;  /* 0x0000920000217ab9 */ /* 0x000fe40000000800 */
[----:B------:R0:W-:Y:S01]  /*383e0*/  STL.64 [R1+0x360], R26 ;  /* 0x0003601a01007387 */ /* 0x0001e20000100a00 */
[----:B------:R-:W-:Y:S01]  /*383f0*/  VIADD R81, R75, UR54 ;  /* 0x000000364b517c36 */ /* 0x000fe20008000000 */
[----:B------:R-:W-:Y:S02]  /*38400*/  LEA.HI.X.SX32 R29, R72, R248, 0x1, P2 ;  /* 0x000000f8481d7211 */ /* 0x000fe400010f0eff */
[----:B0-----:R-:W-:-:S04]  /*38410*/  LEA R26, P3, R82, R2, 0x1 ;  /* 0x00000002521a7211 */ /* 0x001fc800078608ff */
[----:B------:R-:W-:Y:S01]  /*38420*/  LEA.HI.X.SX32 R27, R82, R248, 0x1, P3 ;  /* 0x000000f8521b7211 */ /* 0x000fe200018f0eff */
[C---:B------:R-:W-:Y:S01]  /*38430*/  VIADD R79, R81.reuse, UR6 ;  /* 0x00000006514f7c36 */ /* 0x040fe20008000000 */
[----:B------:R-:W-:Y:S01]  /*38440*/  LEA R184, P3, R81, R2, 0x1 ;  /* 0x0000000251b87211 */ /* 0x000fe200078608ff */
[----:B------:R-:W-:Y:S02]  /*38450*/  ULDC UR6, c[0x0][0x248] ;  /* 0x0000920000067ab9 */ /* 0x000fe40000000800 */
[----:B------:R0:W-:Y:S01]  /*38460*/  STL.64 [R1+0x348], R26 ;  /* 0x0003481a01007387 */ /* 0x0001e20000100a00 */
[----:B------:R-:W-:Y:S01]  /*38470*/  VIADD R80, R79, UR53 ;  /* 0x000000354f507c36 */ /* 0x000fe20008000000 */
[----:B------:R-:W-:Y:S02]  /*38480*/  LEA.HI.X.SX32 R185, R81, R248, 0x1, P3 ;  /* 0x000000f851b97211 */ /* 0x000fe400018f0eff */
        /* <DEDUP_REMOVED lines=12> */
[----:B------:R-:W-:-:S04]  /*38550*/  VIADD R53, R60, UR52 ;  /* 0x000000343c357c36 */ /* 0x000fc80008000000 */
[----:B------:R0:W-:Y:S01]  /*38560*/  STL.64 [R1+0x318], R26 ;  /* 0x0003181a01007387 */ /* 0x0001e20000100a00 */
[----:B------:R-:W-:Y:S01]  /*38570*/  VIADD R78, R53, UR9 ;  /* 0x00000009354e7c36 */ /* 0x000fe20008000000 */
[-C--:B------:R-:W-:Y:S01]  /*38580*/  LEA R186, P3, R60, R2.reuse, 0x1 ;  /* 0x000000023cba7211 */ /* 0x080fe200078608ff */
[----:B------:R-:W-:Y:S01]  /*38590*/  ULDC UR9, c[0x0][0x248] ;  /* 0x0000920000097ab9 */ /* 0x000fe20000000800 */
[----:B------:R1:W-:Y:S01]  /*385a0*/  STL.64 [R1+0x320], R28 ;  /* 0x0003201c01007387 */ /* 0x0003e20000100a00 */
[----:B0-----:R-:W-:-:S04]  /*385b0*/  LEA R26, P2, R71, R2, 0x1 ;  /* 0x00000002471a7211 */ /* 0x001fc800078408ff */
[-C--:B------:R-:W-:Y:S02]  /*385c0*/  LEA.HI.X.SX32 R27, R71, R248.reuse, 0x1, P2 ;  /* 0x000000f8471b7211 */ /* 0x080fe400010f0eff */
[----:B------:R-:W-:-:S03]  /*385d0*/  LEA.HI.X.SX32 R187, R60, R248, 0x1, P3 ;  /* 0x000000f83cbb7211 */ /* 0x000fc600018f0eff */
[----:B------:R0:W-:Y:S01]  /*385e0*/  STL.64 [R1+0x310], R26 ;  /* 0x0003101a01007387 */ /* 0x0001e20000100a00 */
[----:B------:R-:W-:Y:S01]  /*385f0*/  VIADD R74, R78, UR51 ;  /* 0x000000334e4a7c36 */ /* 0x000fe20008000000 */
[----:B-1----:R-:W-:-:S03]  /*38600*/  LEA R28, P2, R53, R2, 0x1 ;  /* 0x00000002351c7211 */ /* 0x002fc600078408ff */
[----:B------:R-:W-:Y:S01]  /*38610*/  VIADD R54, R74, UR31 ;  /* 0x0000001f4a367c36 */ /* 0x000fe20008000000 */
[----:B0-----:R-:W-:Y:S01]  /*38620*/  LEA R26, P3, R78, R2, 0x1 ;  /* 0x000000024e1a7211 */ /* 0x001fe200078608ff */
[----:B------:R-:W-:-:S03]  /*38630*/  ULDC UR31, c[0x0][0x248] ;  /* 0x00009200001f7ab9 */ /* 0x000fc60000000800 */
        /* <DEDUP_REMOVED lines=51> */
[----:B0-----:R-:W-:-:S04]  /*38970*/  LEA R26, P3, R76, R2, 0x1 ;  /* 0x000000024c1a7211 */ /* 0x001fc800078608ff */
        /* <DEDUP_REMOVED lines=82> */
[C---:B------:R-:W-:Y:S01]  /*38ea0*/  VIADD R65, R68.reuse, UR5 ;  /* 0x0000000544417c36 */ /* 0x040fe20008000000 */
        /* <DEDUP_REMOVED lines=166> */
[----:B------:R-:W-:Y:S02]  /*39910*/  VIADD R55, R60, UR24 ;  /* 0x000000183c377c36 */ /* 0x000fe40008000000 */
        /* <DEDUP_REMOVED lines=65> */
[----:B------:R-:W-:-:S04]  /*39d30*/  VIADD R62, R0, UR18 ;  /* 0x00000012003e7c36 */ /* 0x000fc80008000000 */
[----:B------:R0:W-:Y:S01]  /*39d40*/  STL.64 [R1+0x58], R26 ;  /* 0x0000581a01007387 */ /* 0x0001e20000100a00 */
[----:B------:R-:W-:Y:S01]  /*39d50*/  VIADD R52, R62, UR8 ;  /* 0x000000083e347c36 */ /* 0x000fe20008000000 */
[-C--:B------:R-:W-:Y:S01]  /*39d60*/  LEA R230, P3, R0, R2.reuse, 0x1 ;  /* 0x0000000200e67211 */ /* 0x080fe200078608ff */
[----:B------:R-:W-:Y:S01]  /*39d70*/  IMAD.MOV.U32 R56, RZ, RZ, R240 ;  /* 0x000000ffff387224 */ /* 0x000fe200078e00f0 */
[----:B------:R1:W-:Y:S01]  /*39d80*/  STL.64 [R1+0x60], R28 ;  /* 0x0000601c01007387 */ /* 0x0003e20000100a00 */
[----:B------:R-:W-:Y:S01]  /*39d90*/  IMAD.MOV.U32 R57, RZ, RZ, R241 ;  /* 0x000000ffff397224 */ /* 0x000fe200078e00f1 */
[C---:B0-----:R-:W-:Y:S01]  /*39da0*/  LEA R26, P2, R60.reuse, R2, 0x1 ;  /* 0x000000023c1a7211 */ /* 0x041fe200078408ff */
[----:B------:R-:W-:Y:S01]  /*39db0*/  IMAD.MOV.U32 R48, RZ, RZ, R236 ;  /* 0x000000ffff307224 */ /* 0x000fe200078e00ec */
[----:B------:R-:W-:Y:S02]  /*39dc0*/  ULDC UR8, c[0x0][0x248] ;  /* 0x0000920000087ab9 */ /* 0x000fe40000000800 */
[----:B------:R-:W-:-:S02]  /*39dd0*/  LEA.HI.X.SX32 R27, R60, R248, 0x1, P2 ;  /* 0x000000f83c1b7211 */ /* 0x000fc400010f0eff */
[----:B------:R-:W-:-:S03]  /*39de0*/  LEA.HI.X.SX32 R231, R0, R248, 0x1, P3 ;  /* 0x000000f800e77211 */ /* 0x000fc600018f0eff */
[----:B------:R0:W-:Y:S01]  /*39df0*/  STL.64 [R1+0x50], R26 ;  /* 0x0000501a01007387 */ /* 0x0001e20000100a00 */
[----:B------:R-:W-:Y:S01]  /*39e00*/  VIADD R65, R52, UR4 ;  /* 0x0000000434417c36 */ /* 0x000fe20008000000 */
[-C--:B-1----:R-:W-:Y:S01]  /*39e10*/  LEA R28, P2, R62, R2.reuse, 0x1 ;  /* 0x000000023e1c7211 */ /* 0x082fe200078408ff */
[----:B------:R-:W-:Y:S01]  /*39e20*/  IMAD.MOV.U32 R49, RZ, RZ, R237 ;  /* 0x000000ffff317224 */ /* 0x000fe200078e00ed */
[----:B------:R-:W-:Y:S01]  /*39e30*/  ULDC UR4, c[0x0][0x248] ;  /* 0x0000920000047ab9 */ /* 0x000fe20000000800 */
[----:B0-----:R-:W-:-:S04]  /*39e40*/  LEA R26, P3, R52, R2, 0x1 ;  /* 0x00000002341a7211 */ /* 0x001fc800078608ff */
[-C--:B------:R-:W-:Y:S02]  /*39e50*/  LEA.HI.X.SX32 R27, R52, R248.reuse, 0x1, P3 ;  /* 0x000000f8341b7211 */ /* 0x080fe400018f0eff */
[----:B------:R-:W-:-:S03]  /*39e60*/  LEA.HI.X.SX32 R29, R62, R248, 0x1, P2 ;  /* 0x000000f83e1d7211 */ /* 0x000fc600010f0eff */
[----:B------:R0:W-:Y:S04]  /*39e70*/  STL.64 [R1+0x38], R26 ;  /* 0x0000381a01007387 */ /* 0x0001e80000100a00 */
[----:B------:R1:W-:Y:S01]  /*39e80*/  STL.64 [R1+0x40], R28 ;  /* 0x0000401c01007387 */ /* 0x0003e20000100a00 */
[----:B0-----:R-:W-:-:S04]  /*39e90*/  LEA R26, P2, R65, R2, 0x1 ;  /* 0x00000002411a7211 */ /* 0x001fc800078408ff */
[----:B------:R-:W-:-:S05]  /*39ea0*/  LEA.HI.X.SX32 R27, R65, R248, 0x1, P2 ;  /* 0x000000f8411b7211 */ /* 0x000fca00010f0eff */
[----:B------:R0:W-:Y:S04]  /*39eb0*/  STL.64 [R1+0x30], R26 ;  /* 0x0000301a01007387 */ /* 0x0001e80000100a00 */
[----:B-1----:R-:W2:Y:S04]  /*39ec0*/  LDL.LU R29, [R1+0x3cc] ;  /* 0x0003cc00011d7983 */ /* 0x002ea80000300800 */
[----:B------:R-:W3:Y:S01]  /*39ed0*/  LDL.LU R51, [R1+0x330] ;  /* 0x0003300001337983 */ /* 0x000ee20000300800 */
[----:B------:R-:W-:Y:S02]  /*39ee0*/  VIADD R54, R65, UR17 ;  /* 0x0000001141367c36 */ /* 0x000fe40008000000 */
[----:B0-----:R-:W-:Y:S01]  /*39ef0*/  IMAD.MOV.U32 R26, RZ, RZ, R234 ;  /* 0x000000ffff1a7224 */ /* 0x001fe200078e00ea */
[----:B------:R-:W4:Y:S01]  /*39f00*/  LDL.LU.64 R58, [R1+0xb60] ;  /* 0x000b6000013a7983 */ /* 0x000f220000300a00 */
[C---:B------:R-:W-:Y:S01]  /*39f10*/  VIADD R63, R54.reuse, UR11 ;  /* 0x0000000b363f7c36 */ /* 0x040fe20008000000 */
[C---:B------:R-:W-:Y:S01]  /*39f20*/  LEA R232, P3, R54.reuse, R2, 0x1 ;  /* 0x0000000236e87211 */ /* 0x040fe200078608ff */
[----:B------:R-:W-:Y:S01]  /*39f30*/  IMAD.MOV.U32 R27, RZ, RZ, R235 ;  /* 0x000000ffff1b7224 */ /* 0x000fe200078e00eb */
[----:B------:R-:W-:Y:S01]  /*39f40*/  ULDC UR11, c[0x0][0x248] ;  /* 0x00009200000b7ab9 */ /* 0x000fe20000000800 */
[----:B------:R-:W-:Y:S01]  /*39f50*/  VIADD R61, R63, UR5 ;  /* 0x000000053f3d7c36 */ /* 0x000fe20008000000 */
[----:B------:R-:W-:Y:S01]  /*39f60*/  LEA.HI.X.SX32 R233, R54, R248, 0x1, P3 ;  /* 0x000000f836e97211 */ /* 0x000fe200018f0eff */
[----:B------:R-:W-:Y:S01]  /*39f70*/  ULDC UR5, c[0x0][0x248] ;  /* 0x0000920000057ab9 */ /* 0x000fe20000000800 */
[----:B------:R-:W-:Y:S01]  /*39f80*/  IMAD.MOV.U32 R30, RZ, RZ, R238 ;  /* 0x000000ffff1e7224 */ /* 0x000fe200078e00ee */
[----:B------:R-:W4:Y:S01]  /*39f90*/  LDL.LU R252, [R1+0x334] ;  /* 0x0003340001fc7983 */ /* 0x000f220000300800 */
[----:B------:R-:W-:-:S04]  /*39fa0*/  VIADD R55, R61, UR16 ;  /* 0x000000103d377c36 */ /* 0x000fc80008000000 */
[----:B------:R-:W-:Y:S01]  /*39fb0*/  VIADD R53, R55, UR10 ;  /* 0x0000000a37357c36 */ /* 0x000fe20008000000 */
[----:B------:R-:W-:Y:S01]  /*39fc0*/  LEA R242, P3, R61, R2, 0x1 ;  /* 0x000000023df27211 */ /* 0x000fe200078608ff */
[----:B------:R-:W-:Y:S02]  /*39fd0*/  ULDC UR10, c[0x0][0x248] ;  /* 0x00009200000a7ab9 */ /* 0x000fe40000000800 */
[----:B------:R-:W-:Y:S01]  /*39fe0*/  VIADD R60, R53, UR15 ;  /* 0x0000000f353c7c36 */ /* 0x000fe20008000000 */
[----:B------:R-:W-:Y:S01]  /*39ff0*/  LEA.HI.X.SX32 R243, R61, R248, 0x1, P3 ;  /* 0x000000f83df37211 */ /* 0x000fe200018f0eff */
[----:B------:R-:W-:Y:S02]  /*3a000*/  ULDC UR15, c[0x0][0x248] ;  /* 0x00009200000f7ab9 */ /* 0x000fe40000000800 */
[----:B------:R-:W-:-:S04]  /*3a010*/  VIADD R0, R60, UR22 ;  /* 0x000000163c007c36 */ /* 0x000fc80008000000 */
[----:B------:R-:W-:-:S04]  /*3a020*/  VIADD R64, R0, UR14 ;  /* 0x0000000e00407c36 */ /* 0x000fc80008000000 */
[----:B------:R-:W-:Y:S01]  /*3a030*/  VIADD R52, R64, UR6 ;  /* 0x0000000640347c36 */ /* 0x000fe20008000000 */
[-C--:B------:R-:W-:Y:S01]  /*3a040*/  LEA R234, P3, R53, R2.reuse, 0x1 ;  /* 0x0000000235ea7211 */ /* 0x080fe200078608ff */
[----:B------:R-:W-:Y:S01]  /*3a050*/  IMAD.MOV.U32 R31, RZ, RZ, R239 ;  /* 0x000000ffff1f7224 */ /* 0x000fe200078e00ef */
        /* <DEDUP_REMOVED lines=8> */
[----:B------:R-:W-:Y:S01]  /*3a0e0*/  ULDC UR9, c[0x0][0x248] ;  /* 0x0000920000097ab9 */ /* 0x000fe20000000800 */
[----:B------:R-:W-:Y:S01]  /*3a0f0*/  VIADD R69, R67, UR12 ;  /* 0x0000000c43457c36 */ /* 0x000fe20008000000 */
[----:B------:R-:W-:-:S03]  /*3a100*/  LEA R54, P3, R0, R2, 0x1 ;  /* 0x0000000200367211 */ /* 0x000fc600078608ff */
[----:B------:R-:W-:Y:S01]  /*3a110*/  VIADD R53, R69, UR13 ;  /* 0x0000000d45357c36 */ /* 0x000fe20008000000 */
[----:B------:R-:W-:-:S03]  /*3a120*/  LEA.HI.X.SX32 R237, R55, R248, 0x1, P2 ;  /* 0x000000f837ed7211 */ /* 0x000fc600010f0eff */
[----:B------:R-:W-:Y:S01]  /*3a130*/  VIADD R73, R53, UR8 ;  /* 0x0000000835497c36 */ /* 0x000fe20008000000 */
[----:B------:R-:W-:Y:S01]  /*3a140*/  LEA.HI.X.SX32 R55, R0, R248, 0x1, P3 ;  /* 0x000000f800377211 */ /* 0x000fe200018f0eff */
[----:B------:R-:W-:Y:S01]  /*3a150*/  ULDC UR8, c[0x0][0x248] ;  /* 0x0000920000087ab9 */ /* 0x000fe20000000800 */
[-C--:B------:R-:W-:Y:S01]  /*3a160*/  LEA R62, P3, R52, R2.reuse, 0x1 ;  /* 0x00000002343e7211 */ /* 0x080fe200078608ff */
[----:B------:R-:W-:Y:S01]  /*3a170*/  VIADD R0, R73, UR4 ;  /* 0x0000000449007c36 */ /* 0x000fe20008000000 */
[----:B------:R-:W-:Y:S01]  /*3a180*/  LEA R238, P2, R60, R2, 0x1 ;  /* 0x000000023cee7211 */ /* 0x000fe200078408ff */
[----:B------:R-:W-:Y:S01]  /*3a190*/  ULDC UR4, c[0x0][0x248] ;  /* 0x0000920000047ab9 */ /* 0x000fe20000000800 */
[----:B------:R-:W-:Y:S01]  /*3a1a0*/  LEA.HI.X.SX32 R63, R52, R248, 0x1, P3 ;  /* 0x000000f8343f7211 */ /* 0x000fe200018f0eff */
[----:B------:R-:W-:Y:S01]  /*3a1b0*/  VIADD R77, R0, UR11 ;  /* 0x0000000b004d7c36 */ /* 0x000fe20008000000 */
[----:B------:R-:W-:-:S03]  /*3a1c0*/  LEA R66, P3, R67, R2, 0x1 ;  /* 0x0000000243427211 */ /* 0x000fc600078608ff */
[----:B------:R-:W-:Y:S01]  /*3a1d0*/  VIADD R52, R77, UR5 ;  /* 0x000000054d347c36 */ /* 0x000fe20008000000 */
[----:B------:R-:W-:Y:S01]  /*3a1e0*/  LEA.HI.X.SX32 R67, R67, R248, 0x1, P3 ;  /* 0x000000f843437211 */ /* 0x000fe200018f0eff */
[----:B------:R-:W-:Y:S01]  /*3a1f0*/  ULDC UR5, c[0x0][0x248] ;  /* 0x0000920000057ab9 */ /* 0x000fe20000000800 */
[C---:B------:R-:W-:Y:S01]  /*3a200*/  LEA R70, P3, R53.reuse, R2, 0x1 ;  /* 0x0000000235467211 */ /* 0x040fe200078608ff */
[----:B------:R-:W-:Y:S01]  /*3a210*/  VIADD R81, R52, UR10 ;  /* 0x0000000a34517c36 */ /* 0x000fe20008000000 */
[-C--:B------:R-:W-:Y:S01]  /*3a220*/  LEA.HI.X.SX32 R239, R60, R248.reuse, 0x1, P2 ;  /* 0x000000f83cef7211 */ /* 0x080fe200010f0eff */
[----:B------:R-:W-:Y:S01]  /*3a230*/  ULDC UR10, c[0x0][0x248] ;  /* 0x00009200000a7ab9 */ /* 0x000fe20000000800 */
[----:B------:R-:W-:Y:S01]  /*3a240*/  LEA.HI.X.SX32 R71, R53, R248, 0x1, P3 ;  /* 0x000000f835477211 */ /* 0x000fe200018f0eff */
[----:B------:R-:W-:Y:S01]  /*3a250*/  VIADD R53, R81, UR15 ;  /* 0x0000000f51357c36 */ /* 0x000fe20008000000 */
[-C--:B------:R-:W-:Y:S02]  /*3a260*/  LEA R74, P3, R0, R2.reuse, 0x1 ;  /* 0x00000002004a7211 */ /* 0x080fe400078608ff */
[----:B------:R-:W-:Y:S01]  /*3a270*/  LEA R60, P2, R64, R2, 0x1 ;  /* 0x00000002403c7211 */ /* 0x000fe200078408ff */
[----:B------:R-:W-:Y:S01]  /*3a280*/  VIADD R85, R53, UR6 ;  /* 0x0000000635557c36 */ /* 0x000fe20008000000 */
[-C--:B------:R-:W-:Y:S01]  /*3a290*/  LEA.HI.X.SX32 R75, R0, R248.reuse, 0x1, P3 ;  /* 0x000000f8004b7211 */ /* 0x080fe200018f0eff */
[----:B------:R-:W-:Y:S01]  /*3a2a0*/  ULDC UR6, c[0x0][0x248] ;  /* 0x0000920000067ab9 */ /* 0x000fe20000000800 */
[----:B------:R-:W-:Y:S01]  /*3a2b0*/  LEA.HI.X.SX32 R61, R64, R248, 0x1, P2 ;  /* 0x000000f8403d7211 */ /* 0x000fe200010f0eff */
[----:B------:R-:W-:Y:S01]  /*3a2c0*/  VIADD R0, R85, UR7 ;  /* 0x0000000755007c36 */ /* 0x000fe20008000000 */
[CC--:B------:R-:W-:Y:S01]  /*3a2d0*/  LEA R64, P2, R65.reuse, R2.reuse, 0x1 ;  /* 0x0000000241407211 */ /* 0x0c0fe200078408ff */
[----:B------:R-:W-:Y:S01]  /*3a2e0*/  ULDC UR7, c[0x0][0x248] ;  /* 0x0000920000077ab9 */ /* 0x000fe20000000800 */
[----:B------:R-:W-:Y:S01]  /*3a2f0*/  LEA R78, P3, R52, R2, 0x1 ;  /* 0x00000002344e7211 */ /* 0x000fe200078608ff */
[----:B------:R-:W-:Y:S01]  /*3a300*/  VIADD R89, R0, UR9 ;  /* 0x0000000900597c36 */ /* 0x000fe20008000000 */
[----:B------:R-:W-:-:S02]  /*3a310*/  LEA.HI.X.SX32 R65, R65, R248, 0x1, P2 ;  /* 0x000000f841417211 */ /* 0x000fc400010f0eff */
[----:B------:R-:W-:Y:S02]  /*3a320*/  LEA R68, P2, R69, R2, 0x1 ;  /* 0x0000000245447211 */ /* 0x000fe400078408ff */
[-C--:B------:R-:W-:Y:S01]  /*3a330*/  LEA.HI.X.SX32 R79, R52, R248.reuse, 0x1, P3 ;  /* 0x000000f8344f7211 */ /* 0x080fe200018f0eff */
[----:B------:R-:W-:Y:S01]  /*3a340*/  VIADD R52, R89, UR8 ;  /* 0x0000000859347c36 */ /* 0x000fe20008000000 */
[----:B------:R-:W-:Y:S02]  /*3a350*/  LEA.HI.X.SX32 R69, R69, R248, 0x1, P2 ;  /* 0x000000f845457211 */ /* 0x000fe400010f0eff */
[-C--:B------:R-:W-:Y:S01]  /*3a360*/  LEA R72, P2, R73, R2.reuse, 0x1 ;  /* 0x0000000249487211 */ /* 0x080fe200078408ff */
[----:B------:R-:W-:Y:S01]  /*3a370*/  VIADD R93, R52, UR4 ;  /* 0x00000004345d7c36 */ /* 0x000fe20008000000 */
[----:B------:R-:W-:Y:S01]  /*3a380*/  LEA R82, P3, R53, R2, 0x1 ;  /* 0x0000000235527211 */ /* 0x000fe200078608ff */
[----:B------:R-:W-:Y:S01]  /*3a390*/  ULDC UR4, c[0x0][0x248] ;  /* 0x0000920000047ab9 */ /* 0x000fe20000000800 */
[----:B------:R-:W-:-:S02]  /*3a3a0*/  LEA.HI.X.SX32 R73, R73, R248, 0x1, P2 ;  /* 0x000000f849497211 */ /* 0x000fc400010f0eff */
[----:B------:R-:W-:Y:S01]  /*3a3b0*/  LEA.HI.X.SX32 R83, R53, R248, 0x1, P3 ;  /* 0x000000f835537211 */ /* 0x000fe200018f0eff */
[----:B------:R-:W-:Y:S01]  /*3a3c0*/  VIADD R53, R93, UR5 ;  /* 0x000000055d357c36 */ /* 0x000fe20008000000 */
[-C--:B------:R-:W-:Y:S01]  /*3a3d0*/  LEA R76, P2, R77, R2.reuse, 0x1 ;  /* 0x000000024d4c7211 */ /* 0x080fe200078408ff */
[----:B------:R-:W-:Y:S01]  /*3a3e0*/  ULDC UR5, c[0x0][0x248] ;  /* 0x0000920000057ab9 */ /* 0x000fe20000000800 */
[C---:B------:R-:W-:Y:S01]  /*3a3f0*/  LEA R86, P3, R0.reuse, R2, 0x1 ;  /* 0x0000000200567211 */ /* 0x040fe200078608ff */
[----:B------:R-:W-:Y:S01]  /*3a400*/  VIADD R97, R53, UR10 ;  /* 0x0000000a35617c36 */ /* 0x000fe20008000000 */
[----:B------:R-:W-:Y:S02]  /*3a410*/  LEA.HI.X.SX32 R77, R77, R248, 0x1, P2 ;  /* 0x000000f84d4d7211 */ /* 0x000fe400010f0eff */
[----:B------:R-:W-:Y:S02]  /*3a420*/  LEA R80, P2, R81, R2, 0x1 ;  /* 0x0000000251507211 */ /* 0x000fe400078408ff */
[-C--:B------:R-:W-:Y:S01]  /*3a430*/  LEA.HI.X.SX32 R87, R0, R248.reuse, 0x1, P3 ;  /* 0x000000f800577211 */ /* 0x080fe200018f0eff */
[----:B------:R-:W-:Y:S01]  /*3a440*/  VIADD R0, R97, UR6 ;  /* 0x0000000661007c36 */ /* 0x000fe20008000000 */
[----:B------:R-:W-:Y:S01]  /*3a450*/  LEA.HI.X.SX32 R81, R81, R248, 0x1, P2 ;  /* 0x000000f851517211 */ /* 0x000fe200010f0eff */
[----:B------:R-:W-:Y:S01]  /*3a460*/  ULDC UR6, c[0x0][0x248] ;  /* 0x0000920000067ab9 */ /* 0x000fe20000000800 */
[----:B------:R-:W-:-:S02]  /*3a470*/  LEA R90, P3, R52, R2, 0x1 ;  /* 0x00000002345a7211 */ /* 0x000fc400078608ff */
[C---:B------:R-:W-:Y:S01]  /*3a480*/  LEA R84, P2, R85.reuse, R2, 0x1 ;  /* 0x0000000255547211 */ /* 0x040fe200078408ff */
[----:B------:R-:W-:Y:S01]  /*3a490*/  VIADD R101, R0, UR7 ;  /* 0x0000000700657c36 */ /* 0x000fe20008000000 */
[-C--:B------:R-:W-:Y:S02]  /*3a4a0*/  LEA.HI.X.SX32 R91, R52, R248.reuse, 0x1, P3 ;  /* 0x000000f8345b7211 */ /* 0x080fe400018f0eff */
[----:B------:R-:W-:Y:S02]  /*3a4b0*/  LEA.HI.X.SX32 R85, R85, R248, 0x1, P2 ;  /* 0x000000f855557211 */ /* 0x000fe400010f0eff */
[-C--:B------:R-:W-:Y:S01]  /*3a4c0*/  LEA R94, P3, R53, R2.reuse, 0x1 ;  /* 0x00000002355e7211 */ /* 0x080fe200078608ff */
[----:B------:R-:W-:Y:S01]  /*3a4d0*/  VIADD R52, R101, UR4 ;  /* 0x0000000465347c36 */ /* 0x000fe20008000000 */
[----:B------:R-:W-:Y:S01]  /*3a4e0*/  LEA R88, P2, R89, R2, 0x1 ;  /* 0x0000000259587211 */ /* 0x000fe200078408ff */
[----:B------:R-:W-:Y:S01]  /*3a4f0*/  ULDC UR4, c[0x0][0x248] ;  /* 0x0000920000047ab9 */ /* 0x000fe20000000800 */
[-C--:B------:R-:W-:Y:S01]  /*3a500*/  LEA.HI.X.SX32 R95, R53, R248.reuse, 0x1, P3 ;  /* 0x000000f8355f7211 */ /* 0x080fe200018f0eff */
[----:B------:R-:W-:Y:S01]  /*3a510*/  VIADD R53, R52, UR5 ;  /* 0x0000000534357c36 */ /* 0x000fe20008000000 */
[----:B------:R-:W-:Y:S01]  /*3a520*/  LEA.HI.X.SX32 R89, R89, R248, 0x1, P2 ;  /* 0x000000f859597211 */ /* 0x000fe200010f0eff */
[----:B------:R-:W-:Y:S01]  /*3a530*/  ULDC UR5, c[0x0][0x248] ;  /* 0x0000920000057ab9 */ /* 0x000fe20000000800 */
[----:B------:R-:W-:-:S02]  /*3a540*/  LEA R98, P3, R0, R2, 0x1 ;  /* 0x0000000200627211 */ /* 0x000fc400078608ff */
[----:B------:R-:W-:Y:S02]  /*3a550*/  LEA R92, P2, R93, R2, 0x1 ;  /* 0x000000025d5c7211 */ /* 0x000fe400078408ff */
[-C--:B------:R-:W-:Y:S01]  /*3a560*/  LEA.HI.X.SX32 R99, R0, R248.reuse, 0x1, P3 ;  /* 0x000000f800637211 */ /* 0x080fe200018f0eff */
[----:B------:R-:W-:Y:S01]  /*3a570*/  VIADD R0, R53, UR6 ;  /* 0x0000000635007c36 */ /* 0x000fe20008000000 */
[----:B------:R-:W-:Y:S02]  /*3a580*/  LEA.HI.X.SX32 R93, R93, R248, 0x1, P2 ;  /* 0x000000f85d5d7211 */ /* 0x000fe400010f0eff */
[CC--:B------:R-:W-:Y:S02]  /*3a590*/  LEA R96, P2, R97.reuse, R2.reuse, 0x1 ;  /* 0x0000000261607211 */ /* 0x0c0fe400078408ff */
[----:B------:R-:W-:Y:S01]  /*3a5a0*/  LEA R102, P3, R52, R2, 0x1 ;  /* 0x0000000234667211 */ /* 0x000fe200078608ff */
[----:B------:R-:W-:Y:S01]  /*3a5b0*/  VIADD R245, R0, UR4 ;  /* 0x0000000400f57c36 */ /* 0x000fe20008000000 */
[----:B------:R-:W-:Y:S01]  /*3a5c0*/  LEA.HI.X.SX32 R97, R97, R248, 0x1, P2 ;  /* 0x000000f861617211 */ /* 0x000fe200010f0eff */
[----:B------:R-:W-:Y:S01]  /*3a5d0*/  ULDC UR4, c[0x0][0x248] ;  /* 0x0000920000047ab9 */ /* 0x000fe20000000800 */
[----:B------:R-:W-:-:S02]  /*3a5e0*/  LEA R100, P2, R101, R2, 0x1 ;  /* 0x0000000265647211 */ /* 0x000fc400078408ff */
[----:B------:R-:W-:Y:S01]  /*3a5f0*/  LEA.HI.X.SX32 R103, R52, R248, 0x1, P3 ;  /* 0x000000f834677211 */ /* 0x000fe200018f0eff */
[----:B------:R-:W-:Y:S01]  /*3a600*/  VIADD R52, R245, UR5 ;  /* 0x00000005f5347c36 */ /* 0x000fe20008000000 */
[C---:B------:R-:W-:Y:S01]  /*3a610*/  LEA R106, P3, R0.reuse, R2, 0x1 ;  /* 0x00000002006a7211 */ /* 0x040fe200078608ff */
[----:B------:R-:W-:Y:S01]  /*3a620*/  VIADD R251, R3, 0x79 ;  /* 0x0000007903fb7836 */ /* 0x000fe20000000000 */
[----:B------:R-:W-:Y:S01]  /*3a630*/  LEA.HI.X.SX32 R101, R101, R248, 0x1, P2 ;  /* 0x000000f865657211 */ /* 0x000fe200010f0eff */
[----:B------:R-:W-:Y:S01]  /*3a640*/  ULDC UR5, c[0x0][0x22c] ;  /* 0x00008b0000057ab9 */ /* 0x000fe20000000800 */
[C---:B------:R-:W-:Y:S02]  /*3a650*/  LEA R104, P2, R53.reuse, R2, 0x1 ;  /* 0x0000000235687211 */ /* 0x040fe400078408ff */
[-C--:B------:R-:W-:Y:S01]  /*3a660*/  LEA.HI.X.SX32 R107, R0, R248.reuse, 0x1, P3 ;  /* 0x000000f8006b7211 */ /* 0x080fe200018f0eff */
[----:B------:R-:W-:Y:S01]  /*3a670*/  VIADD R0, R52, UR4 ;  /* 0x0000000434007c36 */ /* 0x000fe20008000000 */
[----:B------:R-:W-:Y:S01]  /*3a680*/  ULDC UR4, c[0x0][0x248] ;  /* 0x0000920000047ab9 */ /* 0x000fe20000000800 */
[----:B------:R-:W-:-:S02]  /*3a690*/  LEA.HI.X.SX32 R105, R53, R248, 0x1, P2 ;  /* 0x000000f835697211 */ /* 0x000fc400010f0eff */
[CC--:B------:R-:W-:Y:S01]  /*3a6a0*/  LEA R244, P2, R245.reuse, R2.reuse, 0x1 ;  /* 0x00000002f5f47211 */ /* 0x0c0fe200078408ff */
[----:B------:R-:W-:Y:S01]  /*3a6b0*/  VIADD R249, R0, UR4 ;  /* 0x0000000400f97c36 */ /* 0x000fe20008000000 */
[C---:B------:R-:W-:Y:S01]  /*3a6c0*/  LEA R246, P3, R52.reuse, R2, 0x1 ;  /* 0x0000000234f67211 */ /* 0x040fe200078608ff */
[----:B------:R-:W-:Y:S01]  /*3a6d0*/  ULDC UR4, c[0x0][0x22c] ;  /* 0x00008b0000047ab9 */ /* 0x000fe20000000800 */
[-C--:B------:R-:W-:Y:S02]  /*3a6e0*/  LEA.HI.X.SX32 R245, R245, R248.reuse, 0x1, P2 ;  /* 0x000000f8f5f57211 */ /* 0x080fe400010f0eff */
[----:B------:R-:W-:Y:S02]  /*3a6f0*/  LEA.HI.X.SX32 R247, R52, R248, 0x1, P3 ;  /* 0x000000f834f77211 */ /* 0x000fe400018f0eff */
[CC--:B------:R-:W-:Y:S02]  /*3a700*/  LEA R52, P2, R0.reuse, R2.reuse, 0x1 ;  /* 0x0000000200347211 */ /* 0x0c0fe400078408ff */
[----:B------:R-:W-:Y:S01]  /*3a710*/  LEA R250, P3, R249, R2, 0x1 ;  /* 0x00000002f9fa7211 */ /* 0x000fe200078608ff */
[----:B------:R-:W-:Y:S01]  /*3a720*/  VIADD R2, R3, 0x7b ;  /* 0x0000007b03027836 */ /* 0x000fe20000000000 */
[----:B------:R-:W-:-:S02]  /*3a730*/  LEA.HI.X.SX32 R53, R0, R248, 0x1, P2 ;  /* 0x000000f800357211 */ /* 0x000fc400010f0eff */
[----:B------:R-:W-:Y:S02]  /*3a740*/  ISETP.LT.AND P2, PT, R251, UR4, !P0 ;  /* 0x00000004fb007c0c */ /* 0x000fe4000c741270 */
[----:B------:R-:W-:Y:S01]  /*3a750*/  ISETP.LT.AND P4, PT, R2, UR5, !P0 ;  /* 0x0000000502007c0c */ /* 0x000fe2000c781270 */
[----:B--2---:R0:W-:Y:S01]  /*3a760*/  @P5 STG.E.U16 desc[UR56][R48.64], R29 ;  /* 0x0000001d30005986 */ /* 0x0041e2000c101538 */
[----:B------:R-:W-:Y:S01]  /*3a770*/  LEA.HI.X.SX32 R251, R249, R248, 0x1, P3 ;  /* 0x000000f8f9fb7211 */ /* 0x000fe200018f0eff */
[----:B------:R-:W-:Y:S01]  /*3a780*/  IMAD.MOV.U32 R248, RZ, RZ, R26 ;  /* 0x000000fffff87224 */ /* 0x000fe200078e001a */
[----:B------:R-:W-:Y:S01]  /*3a790*/  PRMT R2, R29, 0x7632, R2 ;  /* 0x000076321d027816 */ /* 0x000fe20000000002 */
[----:B------:R-:W-:Y:S01]  /*3a7a0*/  IMAD.MOV.U32 R249, RZ, RZ, R27 ;  /* 0x000000fffff97224 */ /* 0x000fe200078e001b */
[----:B------:R-:W-:Y:S01]  /*3a7b0*/  ULDC UR4, c[0x0][0x22c] ;  /* 0x00008b0000047ab9 */ /* 0x000fe20000000800 */
[C---:B------:R-:W-:Y:S01]  /*3a7c0*/  VIADD R0, R3.reuse, 0x7a ;  /* 0x0000007a03007836 */ /* 0x040fe20000000000 */
[----:B------:R-:W-:Y:S01]  /*3a7d0*/  ULDC UR5, c[0x0][0x22c] ;  /* 0x00008b0000057ab9 */ /* 0x000fe20000000800 */
[----:B0-----:R-:W2:Y:S04]  /*3a7e0*/  LDL.LU.64 R48, [R1+0xb58] ;  /* 0x000b580001307983 */ /* 0x001ea80000300a00 */
[----:B------:R-:W2:Y:S04]  /*3a7f0*/  LDL.LU.64 R26, [R1+0xb50] ;  /* 0x000b5000011a7983 */ /* 0x000ea80000300a00 */
[----:B------:R-:W2:Y:S04]  /*3a800*/  LDL.LU R28, [R1+0x338] ;  /* 0x00033800011c7983 */ /* 0x000ea80000300800 */
[----:B------:R0:W-:Y:S04]  /*3a810*/  @P6 STG.E.U16 desc[UR56][R30.64], R2 ;  /* 0x000000021e006986 */ /* 0x0001e8000c101538 */
[----:B---3--:R1:W-:Y:S04]  /*3a820*/  @P1 STG.E.U16 desc[UR56][R56.64], R51 ;  /* 0x0000003338001986 */ /* 0x0083e8000c101538 */
[----:B0-----:R-:W3:Y:S04]  /*3a830*/  LDL.LU.64 R30, [R1+0xb48] ;  /* 0x000b4800011e7983 */ /* 0x001ee80000300a00 */
[----:B-1----:R-:W3:Y:S04]  /*3a840*/  LDL.LU.64 R56, [R1+0xb40] ;  /* 0x000b400001387983 */ /* 0x002ee80000300a00 */
[----:B------:R-:W3:Y:S01]  /*3a850*/  LDL.LU R29, [R1+0x33c] ;  /* 0x00033c00011d7983 */ /* 0x000ee20000300800 */
[----:B------:R-:W-:Y:S01]  /*3a860*/  ISETP.LT.AND P3, PT, R0, UR4, !P0 ;  /* 0x0000000400007c0c */ /* 0x000fe2000c761270 */
[----:B------:R-:W-:Y:S01]  /*3a870*/  VIADD R0, R3, 0x7c ;  /* 0x0000007c03007836 */ /* 0x000fe20000000000 */
[----:B------:R-:W-:-:S04]  /*3a880*/  ULDC UR4, c[0x0][0x22c] ;  /* 0x00008b0000047ab9 */ /* 0x000fc80000000800 */
[----:B------:R-:W-:Y:S01]  /*3a890*/  ISETP.LT.AND P5, PT, R0, UR4, !P0 ;  /* 0x0000000400007c0c */ /* 0x000fe2000c7a1270 */
[----:B------:R-:W-:Y:S01]  /*3a8a0*/  VIADD R0, R3, 0x7d ;  /* 0x0000007d03007836 */ /* 0x000fe20000000000 */
[----:B------:R-:W-:Y:S01]  /*3a8b0*/  ULDC UR4, c[0x0][0x22c] ;  /* 0x00008b0000047ab9 */ /* 0x000fe20000000800 */
[----:B------:R-:W-:Y:S02]  /*3a8c0*/  PRMT R2, R51, 0x7632, R2 ;  /* 0x0000763233027816 */ /* 0x000fe40000000002 */
[----:B------:R-:W3:Y:S01]  /*3a8d0*/  LDL.LU R51, [R1+0x1400] ;  /* 0x0014000001337983 */ /* 0x000ee20000300800 */
[----:B------:R-:W-:Y:S01]  /*3a8e0*/  ISETP.LT.AND P6, PT, R0, UR4, !P0 ;  /* 0x0000000400007c0c */ /* 0x000fe2000c7c1270 */
[C---:B------:R-:W-:Y:S01]  /*3a8f0*/  VIADD R0, R3.reuse, 0x7e ;  /* 0x0000007e03007836 */ /* 0x040fe20000000000 */
[----:B------:R-:W-:Y:S01]  /*3a900*/  ULDC UR4, c[0x0][0x22c] ;  /* 0x00008b0000047ab9 */ /* 0x000fe20000000800 */
[----:B------:R0:W-:Y:S03]  /*3a910*/  @P2 STG.E.U16 desc[UR56][R248.64], R2 ;  /* 0x00000002f8002986 */ /* 0x0001e6000c101538 */
[----:B------:R-:W-:Y:S01]  /*3a920*/  ISETP.LT.AND P1, PT, R0, UR4, !P0 ;  /* 0x0000000400007c0c */ /* 0x000fe2000c721270 */
[----:B----4-:R1:W-:Y:S01]  /*3a930*/  @P3 STG.E.U16 desc[UR56][R58.64], R252 ;  /* 0x000000fc3a003986 */ /* 0x0103e2000c101538 */
[----:B0-----:R-:W-:Y:S01]  /*3a940*/  PRMT R2, R252, 0x7632, R2 ;  /* 0x00007632fc027816 */ /* 0x001fe20000000002 */
[----:B------:R-:W-:Y:S01]  /*3a950*/  VIADD R0, R3, 0x7f ;  /* 0x0000007f03007836 */ /* 0x000fe20000000000 */
[----:B------:R-:W-:Y:S01]  /*3a960*/  ULDC UR4, c[0x0][0x22c] ;  /* 0x00008b0000047ab9 */ /* 0x000fe20000000800 */
[----:B-1----:R-:W4:Y:S04]  /*3a970*/  LDL.LU.64 R58, [R1+0xb30] ;  /* 0x000b3000013a7983 */ /* 0x002f280000300a00 */
[----:B------:R-:W4:Y:S04]  /*3a980*/  LDL.LU.64 R248, [R1+0xb28] ;  /* 0x000b280001f87983 */ /* 0x000f280000300a00 */
[----:B--2---:R0:W-:Y:S04]  /*3a990*/  @P4 STG.E.U16 desc[UR56][R48.64], R2 ;  /* 0x0000000230004986 */ /* 0x0041e8000c101538 */
[----:B------:R1:W-:Y:S01]  /*3a9a0*/  @P5 STG.E.U16 desc[UR56][R26.64], R28 ;  /* 0x0000001c1a005986 */ /* 0x0003e2000c101538 */
[----:B0-----:R-:W-:-:S03]  /*3a9b0*/  PRMT R2, R28, 0x7632, R2 ;  /* 0x000076321c027816 */ /* 0x001fc60000000002 */
[----:B------:R-:W2:Y:S04]  /*3a9c0*/  LDL.LU.64 R48, [R1+0x13f8] ;  /* 0x0013f80001307983 */ /* 0x000ea80000300a00 */
[----:B-1----:R-:W2:Y:S04]  /*3a9d0*/  LDL.LU.64 R26, [R1+0xb18] ;  /* 0x000b1800011a7983 */ /* 0x002ea80000300a00 */
[----:B---3--:R0:W-:Y:S04]  /*3a9e0*/  @P6 STG.E.U16 desc[UR56][R30.64], R2 ;  /* 0x000000021e006986 */ /* 0x0081e8000c101538 */
[----:B------:R1:W-:Y:S04]  /*3a9f0*/  @P1 STG.E.U16 desc[UR56][R56.64], R29 ;  /* 0x0000001d38001986 */ /* 0x0003e8000c101538 */
[----:B0-----:R-:W3:Y:S04]  /*3aa00*/  LDL.LU.64 R30, [R1+0xb10] ;  /* 0x000b1000011e7983 */ /* 0x001ee80000300a00 */
[----:B-1----:R-:W4:Y:S01]  /*3aa10*/  LDL.LU.64 R56, [R1+0x13f0] ;  /* 0x0013f00001387983 */ /* 0x002f220000300a00 */
[----:B------:R-:W-:-:S02]  /*3aa20*/  ISETP.LT.AND P2, PT, R0, UR4, !P0 ;  /* 0x0000000400007c0c */ /* 0x000fc4000c741270 */
[----:B------:R-:W-:Y:S01]  /*3aa30*/  PRMT R2, R29, 0x7632, R2 ;  /* 0x000076321d027816 */ /* 0x000fe20000000002 */
[----:B------:R-:W-:Y:S01]  /*3aa40*/  VIADD R0, R3, 0x80 ;  /* 0x0000008003007836 */ /* 0x000fe20000000000 */
[----:B------:R-:W3:Y:S01]  /*3aa50*/  LDL.LU.64 R28, [R1+0xb08] ;  /* 0x000b0800011c7983 */ /* 0x000ee20000300a00 */
[----:B------:R-:W-:-:S03]  /*3aa60*/  ULDC UR4, c[0x0][0x22c] ;  /* 0x00008b0000047ab9 */ /* 0x000fc60000000800 */
[----:B------:R-:W-:-:S05]  /*3aa70*/  ISETP.LT.AND P3, PT, R0, UR4, !P0 ;  /* 0x0000000400007c0c */ /* 0x000fca000c761270 */
[----:B----4-:R0:W-:Y:S01]  /*3aa80*/  @P2 STG.E.U16 desc[UR56][R56.64], R2 ;  /* 0x0000000238002986 */ /* 0x0101e2000c101538 */
[C---:B------:R-:W-:Y:S01]  /*3aa90*/  VIADD R0, R3.reuse, 0x81 ;  /* 0x0000008103007836 */ /* 0x040fe20000000000 */
[----:B------:R-:W-:Y:S02]  /*3aaa0*/  ULDC UR4, c[0x0][0x22c] ;  /* 0x00008b0000047ab9 */ /* 0x000fe40000000800 */
[----:B0-----:R-:W4:Y:S02]  /*3aab0*/  LDL.LU.64 R56, [R1+0x13e8] ;  /* 0x0013e80001387983 */ /* 0x001f240000300a00 */
[----:B------:R-:W-:Y:S01]  /*3aac0*/  ISETP.LT.AND P4, PT, R0, UR4, !P0 ;  /* 0x0000000400007c0c */ /* 0x000fe2000c781270 */
[----:B------:R-:W-:Y:S01]  /*3aad0*/  VIADD R0, R3, 0x82 ;  /* 0x0000008203007836 */ /* 0x000fe20000000000 */
[----:B------:R-:W-:-:S04]  /*3aae0*/  ULDC UR4, c[0x0][0x22c] ;  /* 0x00008b0000047ab9 */ /* 0x000fc80000000800 */
[----:B------:R-:W-:Y:S01]  /*3aaf0*/  ISETP.LT.AND P5, PT, R0, UR4, !P0 ;  /* 0x0000000400007c0c */ /* 0x000fe2000c7a1270 */
[----:B----4-:R0:W-:Y:S01]  /*3ab00*/  @P3 STG.E.U16 desc[UR56][R58.64], R56 ;  /* 0x000000383a003986 */ /* 0x0101e2000c101538 */
[----:B------:R-:W-:Y:S01]  /*3ab10*/  VIADD R0, R3, 0x83 ;  /* 0x0000008303007836 */ /* 0x000fe20000000000 */
[----:B------:R-:W-:Y:S02]  /*3ab20*/  ULDC UR4, c[0x0][0x22c] ;  /* 0x00008b0000047ab9 */ /* 0x000fe40000000800 */
[----:B0-----:R-:W4:Y:S01]  /*3ab30*/  LDL.LU.64 R58, [R1+0x13e0] ;  /* 0x0013e000013a7983 */ /* 0x001f220000300a00 */
[----:B------:R-:W-:-:S05]  /*3ab40*/  PRMT R56, R56, 0x7632, R56 ;  /* 0x0000763238387816 */ /* 0x000fca0000000038 */
[----:B------:R0:W-:Y:S04]  /*3ab50*/  @P4 STG.E.U16 desc[UR56][R248.64], R56 ;  /* 0x00000038f8004986 */ /* 0x0001e8000c101538 */
[----:B0-----:R-:W3:Y:S01]  /*3ab60*/  LDL.LU.64 R248, [R1+0xaf0] ;  /* 0x000af00001f87983 */ /* 0x001ee20000300a00 */
[----:B------:R-:W-:Y:S01]  /*3ab70*/  ISETP.LT.AND P6, PT, R0, UR4, !P0 ;  /* 0x0000000400007c0c */ /* 0x000fe2000c7c1270 */
[C---:B------:R-:W-:Y:S01]  /*3ab80*/  VIADD R0, R3.reuse, 0x84 ;  /* 0x0000008403007836 */ /* 0x040fe20000000000 */
[----:B------:R-:W-:Y:S01]  /*3ab90*/  ULDC UR4, c[0x0][0x22c] ;  /* 0x00008b0000047ab9 */ /* 0x000fe20000000800 */
[----:B----4-:R0:W-:Y:S04]  /*3aba0*/  @P5 STG.E.U16 desc[UR56][R58.64], R57 ;  /* 0x000000393a005986 */ /* 0x0101e8000c101538 */
[----:B0-----:R-:W3:Y:S01]  /*3abb0*/  LDL.LU.64 R58, [R1+0x13d8] ;  /* 0x0013d800013a7983 */ /* 0x001ee20000300a00 */
[----:B------:R-:W-:Y:S01]  /*3abc0*/  ISETP.LT.AND P1, PT, R0, UR4, !P0 ;  /* 0x0000000400007c0c */ /* 0x000fe2000c721270 */
[----:B------:R-:W-:Y:S01]  /*3abd0*/  VIADD R0, R3, 0x85 ;  /* 0x0000008503007836 */ /* 0x000fe20000000000 */
[----:B------:R-:W-:-:S04]  /*3abe0*/  ULDC UR4, c[0x0][0x22c] ;  /* 0x00008b0000047ab9 */ /* 0x000fc80000000800 */
[----:B------:R-:W-:Y:S01]  /*3abf0*/  ISETP.LT.AND P2, PT, R0, UR4, !P0 ;  /* 0x0000000400007c0c */ /* 0x000fe2000c741270 */
[----:B------:R-:W-:Y:S01]  /*3ac00*/  VIADD R0, R3, 0x86 ;  /* 0x0000008603007836 */ /* 0x000fe20000000000 */
[----:B------:R-:W-:Y:S01]  /*3ac10*/  ULDC UR4, c[0x0][0x22c] ;  /* 0x00008b0000047ab9 */ /* 0x000fe20000000800 */
[----:B------:R-:W-:-:S03]  /*3ac20*/  PRMT R57, R57, 0x7632, R57 ;  /* 0x0000763239397816 */ /* 0x000fc60000000039 */
[----:B------:R-:W-:Y:S02]  /*3ac30*/  ISETP.LT.AND P3, PT, R0, UR4, !P0 ;  /* 0x0000000400007c0c */ /* 0x000fe4000c761270 */
[----:B--2---:R0:W-:Y:S01]  /*3ac40*/  @P6 STG.E.U16 desc[UR56][R26.64], R57 ;  /* 0x000000391a006986 */ /* 0x0041e2000c101538 */
[----:B------:R-:W-:Y:S01]  /*3ac50*/  VIADD R0, R3, 0x87 ;  /* 0x0000008703007836 */ /* 0x000fe20000000000 */
[----:B------:R-:W-:Y:S02]  /*3ac60*/  ULDC UR4, c[0x0][0x22c] ;  /* 0x00008b0000047ab9 */ /* 0x000fe40000000800 */
[----:B0-----:R-:W2:Y:S04]  /*3ac70*/  LDL.LU.64 R56, [R1+0xaf8] ;  /* 0x000af80001387983 */ /* 0x001ea80000300a00 */
[----:B------:R-:W4:Y:S04]  /*3ac80*/  LDL.LU.64 R26, [R1+0xae0] ;  /* 0x000ae000011a7983 */ /* 0x000f280000300a00 */
[----:B---3--:R0:W-:Y:S02]  /*3ac90*/  @P1 STG.E.U16 desc[UR56][R30.64], R58 ;  /* 0x0000003a1e001986 */ /* 0x0081e4000c101538 */
[----:B0-----:R-:W-:-:S02]  /*3aca0*/  PRMT R58, R58, 0x7632, R58 ;  /* 0x000076323a3a7816 */ /* 0x001fc4000000003a */
[----:B------:R-:W3:Y:S04]  /*3acb0*/  LDL.LU.64 R30, [R1+0xad8] ;  /* 0x000ad800011e7983 */ /* 0x000ee80000300a00 */
[----:B------:R0:W-:Y:S04]  /*3acc0*/  @P2 STG.E.U16 desc[UR56][R28.64], R58 ;  /* 0x0000003a1c002986 */ /* 0x0001e8000c101538 */
[----:B------:R1:W-:Y:S04]  /*3acd0*/  @P3 STG.E.U16 desc[UR56][R48.64], R59 ;  /* 0x0000003b30003986 */ /* 0x0003e8000c101538 */
[----:B0-----:R-:W3:Y:S04]  /*3ace0*/  LDL.LU.64 R28, [R1+0xad0] ;  /* 0x000ad000011c7983 */ /* 0x001ee80000300a00 */
[----:B-1----:R-:W4:Y:S01]  /*3acf0*/  LDL.LU.64 R48, [R1+0x13d0] ;  /* 0x0013d00001307983 */ /* 0x002f220000300a00 */
[----:B------:R-:W-:Y:S01]  /*3ad00*/  ISETP.LT.AND P4, PT, R0, UR4, !P0 ;  /* 0x0000000400007c0c */ /* 0x000fe2000c781270 */
[----:B------:R-:W-:Y:S01]  /*3ad10*/  VIADD R0, R3, 0x88 ;  /* 0x0000008803007836 */ /* 0x000fe20000000000 */
[----:B------:R-:W-:-:S04]  /*3ad20*/  ULDC UR4, c[0x0][0x22c] ;  /* 0x00008b0000047ab9 */ /* 0x000fc80000000800 */
[----:B------:R-:W-:Y:S01]  /*3ad30*/  ISETP.LT.AND P5, PT, R0, UR4, !P0 ;  /* 0x0000000400007c0c */ /* 0x000fe2000c7a1270 */
[----:B------:R-:W-:Y:S01]  /*3ad40*/  VIADD R0, R3, 0x89 ;  /* 0x0000008903007836 */ /* 0x000fe20000000000 */
[----:B------:R-:W-:Y:S01]  /*3ad50*/  ULDC UR4, c[0x0][0x22c] ;  /* 0x00008b0000047ab9 */ /* 0x000fe20000000800 */
[----:B------:R-:W-:Y:S02]  /*3ad60*/  PRMT R2, R59, 0x7632, R2 ;  /* 0x000076323b027816 */ /* 0x000fe40000000002 */
[----:B------:R-:W3:Y:S01]  /*3ad70*/  LDL.LU.64 R58, [R1+0xac0] ;  /* 0x000ac000013a7983 */ /* 0x000ee20000300a00 */
[----:B------:R-:W-:-:S03]  /*3ad80*/  ISETP.LT.AND P6, PT, R0, UR4, !P0 ;  /* 0x0000000400007c0c */ /* 0x000fc6000c7c1270 */
[----:B--2---:R-:W-:Y:S01]  /*3ad90*/  @P4 STG.E.U16 desc[UR56][R56.64], R2 ;  /* 0x0000000238004986 */ /* 0x004fe2000c101538 */
[----:B------:R-:W-:Y:S01]  /*3ada0*/  VIADD R0, R3, 0x8a ;  /* 0x0000008a03007836 */ /* 0x000fe20000000000 */
[----:B------:R-:W-:Y:S02]  /*3adb0*/  ULDC UR4, c[0x0][0x22c] ;  /* 0x00008b0000047ab9 */ /* 0x000fe40000000800 */
[----:B----4-:R0:W-:Y:S02]  /*3adc0*/  @P5 STG.E.U16 desc[UR56][R248.64], R48 ;  /* 0x00000030f8005986 */ /* 0x0101e4000c101538 */
[----:B0-----:R-:W-:-:S05]  /*3add0*/  PRMT R48, R48, 0x7632, R48 ;  /* 0x0000763230307816 */ /* 0x001fca0000000030 */
[----:B------:R0:W-:Y:S04]  /*3ade0*/  @P6 STG.E.U16 desc[UR56][R50.64], R48 ;  /* 0x0000003032006986 */ /* 0x0001e8000c101538 */
[----:B0-----:R-:W2:Y:S01]  /*3adf0*/  LDL.LU.64 R50, [R1+0x13c8] ;  /* 0x0013c80001327983 */ /* 0x001ea20000300a00 */
[----:B------:R-:W-:Y:S01]  /*3ae00*/  ISETP.LT.AND P1, PT, R0, UR4, !P0 ;  /* 0x0000000400007c0c */ /* 0x000fe2000c721270 */
[C---:B------:R-:W-:Y:S01]  /*3ae10*/  VIADD R0, R3.reuse, 0x8b ;  /* 0x0000008b03007836 */ /* 0x040fe20000000000 */
[----:B------:R-:W-:Y:S01]  /*3ae20*/  ULDC UR4, c[0x0][0x22c] ;  /* 0x00008b0000047ab9 */ /* 0x000fe20000000800 */
[----:B------:R-:W4:Y:S03]  /*3ae30*/  LDL.LU.64 R56, [R1+0xab8] ;  /* 0x000ab80001387983 */ /* 0x000f260000300a00 */
[----:B------:R-:W-:Y:S01]  /*3ae40*/  ISETP.LT.AND P2, PT, R0, UR4, !P0 ;  /* 0x0000000400007c0c */ /* 0x000fe2000c741270 */
[C---:B------:R-:W-:Y:S01]  /*3ae50*/  VIADD R0, R3.reuse, 0x8c ;  /* 0x0000008c03007836 */ /* 0x040fe20000000000 */
[----:B------:R-:W-:Y:S01]  /*3ae60*/  ULDC UR4, c[0x0][0x22c] ;  /* 0x00008b0000047ab9 */ /* 0x000fe20000000800 */
[----:B------:R-:W4:Y:S03]  /*3ae70*/  LDL.LU.64 R248, [R1+0xab0] ;  /* 0x000ab00001f87983 */ /* 0x000f260000300a00 */
[----:B------:R-:W-:Y:S01]  /*3ae80*/  ISETP.LT.AND P3, PT, R0, UR4, !P0 ;  /* 0x0000000400007c0c */ /* 0x000fe2000c761270 */
[----:B------:R-:W-:Y:S01]  /*3ae90*/  VIADD R0, R3, 0x8d ;  /* 0x0000008d03007836 */ /* 0x000fe20000000000 */
[----:B------:R-:W-:Y:S01]  /*3aea0*/  ULDC UR4, c[0x0][0x22c] ;  /* 0x00008b0000047ab9 */ /* 0x000fe20000000800 */
[----:B------:R0:W-:Y:S03]  /*3aeb0*/  @P1 STG.E.U16 desc[UR56][R26.64], R49 ;  /* 0x000000311a001986 */ /* 0x0001e6000c101538 */
[----:B------:R-:W-:-:S02]  /*3aec0*/  ISETP.LT.AND P4, PT, R0, UR4, !P0 ;  /* 0x0000000400007c0c */ /* 0x000fc4000c781270 */
[----:B0-----:R-:W-:Y:S01]  /*3aed0*/  PRMT R49, R49, 0x7632, R49 ;  /* 0x0000763231317816 */ /* 0x001fe20000000031 */
[----:B------:R-:W4:Y:S01]  /*3aee0*/  LDL.LU.64 R26, [R1+0xaa0] ;  /* 0x000aa000011a7983 */ /* 0x000f220000300a00 */
[----:B------:R-:W-:Y:S01]  /*3aef0*/  VIADD R0, R3, 0x8e ;  /* 0x0000008e03007836 */ /* 0x000fe20000000000 */
[----:B------:R-:W-:Y:S02]  /*3af00*/  ULDC UR4, c[0x0][0x22c] ;  /* 0x00008b0000047ab9 */ /* 0x000fe40000000800 */
[----:B---3--:R-:W-:Y:S04]  /*3af10*/  @P2 STG.E.U16 desc[UR56][R30.64], R49 ;  /* 0x000000311e002986 */ /* 0x008fe8000c101538 */
[----:B--2---:R0:W-:Y:S02]  /*3af20*/  @P3 STG.E.U16 desc[UR56][R28.64], R50 ;  /* 0x000000321c003986 */ /* 0x0041e4000c101538 */
[----:B0-----:R-:W-:-:S05]  /*3af30*/  PRMT R50, R50, 0x7632, R50 ;  /* 0x0000763232327816 */ /* 0x001fca0000000032 */
[----:B------:R0:W-:Y:S04]  /*3af40*/  @P4 STG.E.U16 desc[UR56][R44.64], R50 ;  /* 0x000000322c004986 */ /* 0x0001e8000c101538 */
[----:B0-----:R-:W2:Y:S01]  /*3af50*/  LDL.LU.64 R44, [R1+0x13c0] ;  /* 0x0013c000012c7983 */ /* 0x001ea20000300a00 */
[----:B------:R-:W-:Y:S01]  /*3af60*/  ISETP.LT.AND P5, PT, R0, UR4, !P0 ;  /* 0x0000000400007c0c */ /* 0x000fe2000c7a1270 */
[----:B------:R-:W-:Y:S01]  /*3af70*/  VIADD R0, R3, 0x8f ;  /* 0x0000008f03007836 */ /* 0x000fe20000000000 */
[----:B------:R-:W-:Y:S01]  /*3af80*/  ULDC UR4, c[0x0][0x22c] ;  /* 0x00008b0000047ab9 */ /* 0x000fe20000000800 */
[----:B------:R-:W-:Y:S01]  /*3af90*/  PRMT R2, R51, 0x7632, R2 ;  /* 0x0000763233027816 */ /* 0x000fe20000000002 */
[----:B------:R-:W3:Y:S02]  /*3afa0*/  LDL.LU.64 R30, [R1+0xa98] ;  /* 0x000a9800011e7983 */ /* 0x000ee40000300a00 */
[----:B------:R-:W-:Y:S01]  /*3afb0*/  ISETP.LT.AND P6, PT, R0, UR4, !P0 ;  /* 0x0000000400007c0c */ /* 0x000fe2000c7c1270 */
[C---:B------:R-:W-:Y:S01]  /*3afc0*/  VIADD R0, R3.reuse, 0x90 ;  /* 0x0000009003007836 */ /* 0x040fe20000000000 */
[----:B------:R-:W-:Y:S01]  /*3afd0*/  ULDC UR4, c[0x0][0x22c] ;  /* 0x00008b0000047ab9 */ /* 0x000fe20000000800 */
[----:B------:R-:W3:Y:S03]  /*3afe0*/  LDL.LU.64 R28, [R1+0xa88] ;  /* 0x000a8800011c7983 */ /* 0x000ee60000300a00 */
[----:B------:R-:W-:Y:S01]  /*3aff0*/  ISETP.LT.AND P1, PT, R0, UR4, !P0 ;  /* 0x0000000400007c0c */ /* 0x000fe2000c721270 */
[----:B------:R-:W-:Y:S01]  /*3b000*/  VIADD R0, R3, 0x91 ;  /* 0x0000009103007836 */ /* 0x000fe20000000000 */
[----:B------:R-:W-:-:S04]  /*3b010*/  ULDC UR4, c[0x0][0x22c] ;  /* 0x00008b0000047ab9 */ /* 0x000fc80000000800 */
[----:B------:R-:W-:Y:S01]  /*3b020*/  ISETP.LT.AND P2, PT, R0, UR4, !P0 ;  /* 0x0000000400007c0c */ /* 0x000fe2000c741270 */
[----:B------:R0:W-:Y:S01]  /*3b030*/  @P5 STG.E.U16 desc[UR56][R58.64], R51 ;  /* 0x000000333a005986 */ /* 0x0001e2000c101538 */
[----:B------:R-:W-:Y:S01]  /*3b040*/  VIADD R0, R3, 0x92 ;  /* 0x0000009203007836 */ /* 0x000fe20000000000 */
[----:B------:R-:W-:Y:S02]  /*3b050*/  ULDC UR4, c[0x0][0x22c] ;  /* 0x00008b0000047ab9 */ /* 0x000fe40000000800 */
[----:B----4-:R-:W-:Y:S04]  /*3b060*/  @P6 STG.E.U16 desc[UR56][R56.64], R2 ;  /* 0x0000000238006986 */ /* 0x010fe8000c101538 */
[----:B0-----:R-:W4:Y:S04]  /*3b070*/  LDL.LU.64 R58, [R1+0xa78] ;  /* 0x000a7800013a7983 */ /* 0x001f280000300a00 */
[----:B--2---:R0:W-:Y:S02]  /*3b080*/  @P1 STG.E.U16 desc[UR56][R248.64], R44 ;  /* 0x0000002cf8001986 */ /* 0x0041e4000c101538 */
        /* <DEDUP_REMOVED lines=17> */
[----:B------:R-:W-:Y:S01]  /*3b1a0*/  VIADD R0, R3, 0x96 ;  /* 0x0000009603007836 */ /* 0x000fe20000000000 */
[----:B------:R-:W-:-:S03]  /*3b1b0*/  ULDC UR4, c[0x0][0x22c] ;  /* 0x00008b0000047ab9 */ /* 0x000fc60000000800 */
[----:B---3--:R0:W-:Y:S04]  /*3b1c0*/  @P4 STG.E.U16 desc[UR56][R30.64], R45 ;  /* 0x0000002d1e004986 */ /* 0x0081e8000c101538 */
[----:B0-----:R-:W3:Y:S04]  /*3b1d0*/  LDL.LU.64 R30, [R1+0xa58] ;  /* 0x000a5800011e7983 */ /* 0x001ee80000300a00 */
        /* <DEDUP_REMOVED lines=17> */
[----:B----4-:R0:W-:Y:S01]  /*3b2f0*/  @P1 STG.E.U16 desc[UR56][R58.64], R47 ;  /* 0x0000002f3a001986 */ /* 0x0101e2000c101538 */
[----:B------:R-:W-:Y:S01]  /*3b300*/  VIADD R0, R3, 0x9a ;  /* 0x0000009a03007836 */ /* 0x000fe20000000000 */
[----:B------:R-:W-:Y:S02]  /*3b310*/  ULDC UR4, c[0x0][0x22c] ;  /* 0x00008b0000047ab9 */ /* 0x000fe40000000800 */
[----:B------:R-:W-:Y:S04]  /*3b320*/  @P2 STG.E.U16 desc[UR56][R56.64], R2 ;  /* 0x0000000238002986 */ /* 0x000fe8000c101538 */
        /* <DEDUP_REMOVED lines=16> */
[----:B---3--:R0:W-:Y:S03]  /*3b430*/  @P5 STG.E.U16 desc[UR56][R30.64], R41 ;  /* 0x000000291e005986 */ /* 0x0081e6000c101538 */
[----:B------:R-:W-:-:S02]  /*3b440*/  ISETP.LT.AND P2, PT, R0, UR4, !P0 ;  /* 0x0000000400007c0c */ /* 0x000fc4000c741270 */
[----:B0-----:R-:W-:Y:S01]  /*3b450*/  PRMT R41, R41, 0x7632, R41 ;  /* 0x0000763229297816 */ /* 0x001fe20000000029 */
[----:B------:R-:W3:Y:S01]  /*3b460*/  LDL.LU.64 R30, [R1+0xa20] ;  /* 0x000a2000011e7983 */ /* 0x000ee20000300a00 */
[----:B------:R-:W-:Y:S01]  /*3b470*/  VIADD R0, R3, 0x9e ;  /* 0x0000009e03007836 */ /* 0x000fe20000000000 */
[----:B------:R-:W-:Y:S02]  /*3b480*/  ULDC UR4, c[0x0][0x22c] ;  /* 0x00008b0000047ab9 */ /* 0x000fe40000000800 */
[----:B------:R-:W-:Y:S04]  /*3b490*/  @P6 STG.E.U16 desc[UR56][R26.64], R41 ;  /* 0x000000291a006986 */ /* 0x000fe8000c101538 */
        /* <DEDUP_REMOVED lines=17> */
[----:B------:R-:W-:Y:S01]  /*3b5b0*/  VIADD R0, R3, 0xa2 ;  /* 0x000000a203007836 */ /* 0x000fe20000000000 */
[----:B------:R-:W-:-:S04]  /*3b5c0*/  ULDC UR4, c[0x0][0x22c] ;  /* 0x00008b0000047ab9 */ /* 0x000fc80000000800 */
[----:B------:R-:W-:Y:S01]  /*3b5d0*/  ISETP.LT.AND P1, PT, R0, UR4, !P0 ;  /* 0x0000000400007c0c */ /* 0x000fe2000c721270 */
[----:B----4-:R0:W-:Y:S01]  /*3b5e0*/  @P3 STG.E.U16 desc[UR56][R58.64], R43 ;  /* 0x0000002b3a003986 */ /* 0x0101e2000c101538 */
[----:B------:R-:W-:Y:S01]  /*3b5f0*/  VIADD R0, R3, 0xa3 ;  /* 0x000000a303007836 */ /* 0x000fe20000000000 */
[----:B------:R-:W-:Y:S02]  /*3b600*/  ULDC UR4, c[0x0][0x22c] ;  /* 0x00008b0000047ab9 */ /* 0x000fe40000000800 */
[----:B------:R1:W-:Y:S04]  /*3b610*/  @P4 STG.E.U16 desc[UR56][R56.64], R2 ;  /* 0x0000000238004986 */ /* 0x0003e8000c101538 */
[----:B0-----:R-:W4:Y:S04]  /*3b620*/  LDL.LU.64 R58, [R1+0x9f8] ;  /* 0x0009f800013a7983 */ /* 0x001f280000300a00 */
[----:B-1----:R-:W4:Y:S04]  /*3b630*/  LDL.LU.64 R56, [R1+0x9f0] ;  /* 0x0009f00001387983 */ /* 0x002f280000300a00 */
[----:B--2---:R0:W-:Y:S02]  /*3b640*/  @P5 STG.E.U16 desc[UR56][R248.64], R36 ;  /* 0x00000024f8005986 */ /* 0x0041e4000c101538 */
[----:B0-----:R-:W-:-:S05]  /*3b650*/  PRMT R36, R36, 0x7632, R36 ;  /* 0x0000763224247816 */ /* 0x001fca0000000024 */
[----:B---3--:R-:W-:Y:S04]  /*3b660*/  @P6 STG.E.U16 desc[UR56][R30.64], R36 ;  /* 0x000000241e006986 */ /* 0x008fe8000c101538 */
        /* <DEDUP_REMOVED lines=12> */
[----:B------:R-:W-:Y:S01]  /*3b730*/  @P2 STG.E.U16 desc[UR56][R26.64], R37 ;  /* 0x000000251a002986 */ /* 0x000fe2000c101538 */
[----:B------:R-:W-:Y:S01]  /*3b740*/  VIADD R0, R3, 0xa6 ;  /* 0x000000a603007836 */ /* 0x000fe20000000000 */
[----:B------:R-:W-:-:S04]  /*3b750*/  ULDC UR4, c[0x0][0x22c] ;  /* 0x00008b0000047ab9 */ /* 0x000fc80000000800 */
[----:B------:R-:W-:Y:S01]  /*3b760*/  ISETP.LT.AND P5, PT, R0, UR4, !P0 ;  /* 0x0000000400007c0c */ /* 0x000fe2000c7a1270 */
[----:B------:R-:W-:Y:S01]  /*3b770*/  VIADD R0, R3, 0xa7 ;  /* 0x000000a703007836 */ /* 0x000fe20000000000 */
[----:B------:R-:W-:Y:S01]  /*3b780*/  ULDC UR4, c[0x0][0x22c] ;  /* 0x00008b0000047ab9 */ /* 0x000fe20000000800 */
[----:B--2---:R0:W-:Y:S02]  /*3b790*/  @P3 STG.E.U16 desc[UR56][R28.64], R38 ;  /* 0x000000261c003986 */ /* 0x0041e4000c101538 */
[----:B0-----:R-:W-:-:S05]  /*3b7a0*/  PRMT R38, R38, 0x7632, R38 ;  /* 0x0000763226267816 */ /* 0x001fca0000000026 */
[----:B------:R0:W-:Y:S04]  /*3b7b0*/  @P4 STG.E.U16 desc[UR56][R32.64], R38 ;  /* 0x0000002620004986 */ /* 0x0001e8000c101538 */
[----:B0-----:R-:W3:Y:S01]  /*3b7c0*/  LDL.LU.64 R32, [R1+0x1390] ;  /* 0x0013900001207983 */ /* 0x001ee20000300a00 */
[----:B------:R-:W-:Y:S01]  /*3b7d0*/  ISETP.LT.AND P6, PT, R0, UR4, !P0 ;  /* 0x0000000400007c0c */ /* 0x000fe2000c7c1270 */
[----:B------:R-:W-:Y:S01]  /*3b7e0*/  VIADD R0, R3, 0xa8 ;  /* 0x000000a803007836 */ /* 0x000fe20000000000 */
[----:B------:R-:W-:Y:S01]  /*3b7f0*/  ULDC UR4, c[0x0][0x22c] ;  /* 0x00008b0000047ab9 */ /* 0x000fe20000000800 */
[----:B------:R-:W-:Y:S01]  /*3b800*/  PRMT R2, R39, 0x7632, R2 ;  /* 0x0000763227027816 */ /* 0x000fe20000000002 */
[----:B----4-:R0:W-:Y:S02]  /*3b810*/  @P5 STG.E.U16 desc[UR56][R58.64], R39 ;  /* 0x000000273a005986 */ /* 0x0101e4000c101538 */
[----:B------:R-:W-:Y:S01]  /*3b820*/  ISETP.LT.AND P1, PT, R0, UR4, !P0 ;  /* 0x0000000400007c0c */ /* 0x000fe2000c721270 */
[C---:B------:R-:W-:Y:S01]  /*3b830*/  VIADD R0, R3.reuse, 0xa9 ;  /* 0x000000a903007836 */ /* 0x040fe20000000000 */
[----:B------:R-:W-:Y:S01]  /*3b840*/  ULDC UR4, c[0x0][0x22c] ;  /* 0x00008b0000047ab9 */ /* 0x000fe20000000800 */
[----:B------:R-:W2:Y:S03]  /*3b850*/  LDL.LU.64 R26, [R1+0x9d0] ;  /* 0x0009d000011a7983 */ /* 0x000ea60000300a00 */
[----:B------:R-:W-:Y:S01]  /*3b860*/  ISETP.LT.AND P2, PT, R0, UR4, !P0 ;  /* 0x0000000400007c0c */ /* 0x000fe2000c741270 */
[C---:B------:R-:W-:Y:S01]  /*3b870*/  VIADD R0, R3.reuse, 0xaa ;  /* 0x000000aa03007836 */ /* 0x040fe20000000000 */
[----:B------:R-:W-:Y:S01]  /*3b880*/  ULDC UR4, c[0x0][0x22c] ;  /* 0x00008b0000047ab9 */ /* 0x000fe20000000800 */
[----:B------:R1:W-:Y:S03]  /*3b890*/  @P6 STG.E.U16 desc[UR56][R56.64], R2 ;  /* 0x0000000238006986 */ /* 0x0003e6000c101538 */
[----:B------:R-:W-:Y:S01]  /*3b8a0*/  ISETP.LT.AND P3, PT, R0, UR4, !P0 ;  /* 0x0000000400007c0c */ /* 0x000fe2000c761270 */
[----:B------:R-:W4:Y:S04]  /*3b8b0*/  LDL.LU.64 R28, [R1+0x9c8] ;  /* 0x0009c800011c7983 */ /* 0x000f280000300a00 */
[----:B---3--:R3:W-:Y:S01]  /*3b8c0*/  @P1 STG.E.U16 desc[UR56][R248.64], R32 ;  /* 0x00000020f8001986 */ /* 0x0087e2000c101538 */
[----:B------:R-:W-:Y:S01]  /*3b8d0*/  VIADD R0, R3, 0xab ;  /* 0x000000ab03007836 */ /* 0x000fe20000000000 */
[----:B------:R-:W-:-:S02]  /*3b8e0*/  ULDC UR4, c[0x0][0x22c] ;  /* 0x00008b0000047ab9 */ /* 0x000fc40000000800 */
[----:B0-----:R-:W4:Y:S04]  /*3b8f0*/  LDL.LU.64 R58, [R1+0x9c0] ;  /* 0x0009c000013a7983 */ /* 0x001f280000300a00 */
[----:B-1----:R-:W4:Y:S01]  /*3b900*/  LDL.LU.64 R56, [R1+0x9b0] ;  /* 0x0009b00001387983 */ /* 0x002f220000300a00 */
[----:B---3--:R-:W-:-:S05]  /*3b910*/  PRMT R32, R32, 0x7632, R32 ;  /* 0x0000763220207816 */ /* 0x008fca0000000020 */
[----:B------:R-:W-:Y:S04]  /*3b920*/  @P2 STG.E.U16 desc[UR56][R30.64], R32 ;  /* 0x000000201e002986 */ /* 0x000fe8000c101538 */
[----:B------:R0:W-:Y:S04]  /*3b930*/  @P3 STG.E.U16 desc[UR56][R34.64], R33 ;  /* 0x0000002122003986 */ /* 0x0001e8000c101538 */
[----:B0-----:R-:W4:Y:S01]  /*3b940*/  LDL.LU.64 R34, [R1+0x1388] ;  /* 0x0013880001227983 */ /* 0x001f220000300a00 */
[----:B------:R-:W-:Y:S01]  /*3b950*/  ISETP.LT.AND P4, PT, R0, UR4, !P0 ;  /* 0x0000000400007c0c */ /* 0x000fe2000c781270 */
[----:B------:R-:W-:Y:S01]  /*3b960*/  VIADD R0, R3, 0xac ;  /* 0x000000ac03007836 */ /* 0x000fe20000000000 */
[----:B------:R-:W-:Y:S01]  /*3b970*/  ULDC UR4, c[0x0][0x22c] ;  /* 0x00008b0000047ab9 */ /* 0x000fe20000000800 */
[----:B------:R-:W-:Y:S01]  /*3b980*/  PRMT R33, R33, 0x7632, R33 ;  /* 0x0000763221217816 */ /* 0x000fe20000000021 */
[----:B------:R-:W3:Y:S02]  /*3b990*/  LDL.LU.64 R30, [R1+0x9a8] ;  /* 0x0009a800011e7983 */ /* 0x000ee40000300a00 */
[----:B------:R-:W-:-:S02]  /*3b9a0*/  ISETP.LT.AND P5, PT, R0, UR4, !P0 ;  /* 0x0000000400007c0c */ /* 0x000fc4000c7a1270 */
[----:B------:R-:W3:Y:S05]  /*3b9b0*/  LDL.LU.64 R248, [R1+0x9a0] ;  /* 0x0009a00001f87983 */ /* 0x000eea0000300a00 */
[----:B--2---:R0:W-:Y:S01]  /*3b9c0*/  @P4 STG.E.U16 desc[UR56][R26.64], R33 ;  /* 0x000000211a004986 */ /* 0x0041e2000c101538 */
[C---:B------:R-:W-:Y:S01]  /*3b9d0*/  VIADD R0, R3.reuse, 0xad ;  /* 0x000000ad03007836 */ /* 0x040fe20000000000 */
[----:B------:R-:W-:Y:S02]  /*3b9e0*/  ULDC UR4, c[0x0][0x22c] ;  /* 0x00008b0000047ab9 */ /* 0x000fe40000000800 */
[----:B0-----:R-:W2:Y:S04]  /*3b9f0*/  LDL.LU.64 R26, [R1+0x998] ;  /* 0x00099800011a7983 */ /* 0x001ea80000300a00 */
[----:B----4-:R0:W-:Y:S04]  /*3ba00*/  @P5 STG.E.U16 desc[UR56][R28.64], R34 ;  /* 0x000000221c005986 */ /* 0x0101e8000c101538 */
[----:B0-----:R-:W4:Y:S01]  /*3ba10*/  LDL.LU.64 R28, [R1+0x1380] ;  /* 0x00138000011c7983 */ /* 0x001f220000300a00 */
[----:B------:R-:W-:Y:S01]  /*3ba20*/  ISETP.LT.AND P6, PT, R0, UR4, !P0 ;  /* 0x0000000400007c0c */ /* 0x000fe2000c7c1270 */
[----:B------:R-:W-:Y:S01]  /*3ba30*/  VIADD R0, R3, 0xae ;  /* 0x000000ae03007836 */ /* 0x000fe20000000000 */
[----:B------:R-:W-:-:S04]  /*3ba40*/  ULDC UR4, c[0x0][0x22c] ;  /* 0x00008b0000047ab9 */ /* 0x000fc80000000800 */
[----:B------:R-:W-:Y:S02]  /*3ba50*/  ISETP.LT.AND P1, PT, R0, UR4, !P0 ;  /* 0x0000000400007c0c */ /* 0x000fe4000c721270 */
[----:B------:R-:W-:Y:S01]  /*3ba60*/  PRMT R34, R34, 0x7632, R34 ;  /* 0x0000763222227816 */ /* 0x000fe20000000022 */
[----:B------:R-:W-:Y:S01]  /*3ba70*/  VIADD R0, R3, 0xaf ;  /* 0x000000af03007836 */ /* 0x000fe20000000000 */
[----:B------:R-:W-:-:S03]  /*3ba80*/  ULDC UR4, c[0x0][0x22c] ;  /* 0x00008b0000047ab9 */ /* 0x000fc60000000800 */
[----:B------:R0:W-:Y:S04]  /*3ba90*/  @P6 STG.E.U16 desc[UR56][R58.64], R34 ;  /* 0x000000223a006986 */ /* 0x0001e8000c101538 */
[----:B0-----:R-:W2:Y:S04]  /*3baa0*/  LDL.LU.64 R58, [R1+0x988] ;  /* 0x00098800013a7983 */ /* 0x001ea80000300a00 */
[----:B----4-:R0:W-:Y:S04]  /*3bab0*/  @P1 STG.E.U16 desc[UR56][R28.64], R35 ;  /* 0x000000231c001986 */ /* 0x0101e8000c101538 */
[----:B0-----:R-:W3:Y:S01]  /*3bac0*/  LDL.LU.64 R28, [R1+0x1378] ;  /* 0x00137800011c7983 */ /* 0x001ee20000300a00 */
        /* <DEDUP_REMOVED lines=8> */
[----:B0-----:R-:W4:Y:S04]  /*3bb50*/  LDL.LU.64 R56, [R1+0x980] ;  /* 0x0009800001387983 */ /* 0x001f280000300a00 */
[----:B---3--:R0:W-:Y:S04]  /*3bb60*/  @P3 STG.E.U16 desc[UR56][R30.64], R28 ;  /* 0x0000001c1e003986 */ /* 0x0081e8000c101538 */
        /* <DEDUP_REMOVED lines=9> */
[----:B------:R0:W-:Y:S01]  /*3bc00*/  @P4 STG.E.U16 desc[UR56][R248.64], R28 ;  /* 0x0000001cf8004986 */ /* 0x0001e2000c101538 */
[----:B------:R-:W-:Y:S01]  /*3bc10*/  VIADD R0, R3, 0xb4 ;  /* 0x000000b403007836 */ /* 0x000fe20000000000 */
[----:B------:R-:W-:-:S03]  /*3bc20*/  ULDC UR4, c[0x0][0x22c] ;  /* 0x00008b0000047ab9 */ /* 0x000fc60000000800 */
[----:B--2---:R1:W-:Y:S04]  /*3bc30*/  @P5 STG.E.U16 desc[UR56][R26.64], R29 ;  /* 0x0000001d1a005986 */ /* 0x0043e8000c101538 */
[----:B0-----:R-:W2:Y:S01]  /*3bc40*/  LDL.LU.64 R248, [R1+0x970] ;  /* 0x0009700001f87983 */ /* 0x001ea20000300a00 */
[----:B-1----:R-:W-:-:S03]  /*3bc50*/  PRMT R29, R29, 0x7632, R29 ;  /* 0x000076321d1d7816 */ /* 0x002fc6000000001d */
[----:B------:R-:W2:Y:S04]  /*3bc60*/  LDL.LU.64 R26, [R1+0x968] ;  /* 0x00096800011a7983 */ /* 0x000ea80000300a00 */
[----:B---3--:R0:W-:Y:S04]  /*3bc70*/  @P6 STG.E.U16 desc[UR56][R30.64], R29 ;  /* 0x0000001d1e006986 */ /* 0x0081e8000c101538 */
[----:B0-----:R-:W3:Y:S01]  /*3bc80*/  LDL.LU.64 R30, [R1+0x1368] ;  /* 0x00136800011e7983 */ /* 0x001ee20000300a00 */
[----:B------:R-:W-:Y:S01]  /*3bc90*/  ISETP.LT.AND P1, PT, R0, UR4, !P0 ;  /* 0x0000000400007c0c */ /* 0x000fe2000c721270 */
[C---:B------:R-:W-:Y:S01]  /*3bca0*/  VIADD R0, R3.reuse, 0xb5 ;  /* 0x000000b503007836 */ /* 0x040fe20000000000 */
[----:B------:R-:W-:Y:S01]  /*3bcb0*/  ULDC UR4, c[0x0][0x22c] ;  /* 0x00008b0000047ab9 */ /* 0x000fe20000000800 */
[----:B------:R-:W2:Y:S03]  /*3bcc0*/  LDL.LU.64 R28, [R1+0x960] ;  /* 0x00096000011c7983 */ /* 0x000ea60000300a00 */
[----:B------:R-:W-:Y:S01]  /*3bcd0*/  ISETP.LT.AND P2, PT, R0, UR4, !P0 ;  /* 0x0000000400007c0c */ /* 0x000fe2000c741270 */
[----:B------:R-:W-:Y:S01]  /*3bce0*/  VIADD R0, R3, 0xb6 ;  /* 0x000000b603007836 */ /* 0x000fe20000000000 */
[----:B------:R-:W-:-:S04]  /*3bcf0*/  ULDC UR4, c[0x0][0x22c] ;  /* 0x00008b0000047ab9 */ /* 0x000fc80000000800 */
[----:B------:R-:W-:Y:S01]  /*3bd00*/  ISETP.LT.AND P3, PT, R0, UR4, !P0 ;  /* 0x0000000400007c0c */ /* 0x000fe2000c761270 */
[C---:B------:R-:W-:Y:S01]  /*3bd10*/  VIADD R0, R3.reuse, 0xb7 ;  /* 0x000000b703007836 */ /* 0x040fe20000000000 */
[----:B------:R-:W-:Y:S01]  /*3bd20*/  ULDC UR4, c[0x0][0x22c] ;  /* 0x00008b0000047ab9 */ /* 0x000fe20000000800 */
[----:B---3--:R0:W-:Y:S02]  /*3bd30*/  @P1 STG.E.U16 desc[UR56][R58.64], R30 ;  /* 0x0000001e3a001986 */ /* 0x0081e4000c101538 */
[----:B0-----:R-:W-:Y:S02]  /*3bd40*/  PRMT R30, R30, 0x7632, R30 ;  /* 0x000076321e1e7816 */ /* 0x001fe4000000001e */
[----:B------:R-:W3:Y:S04]  /*3bd50*/  LDL.LU.64 R58, [R1+0x950] ;  /* 0x00095000013a7983 */ /* 0x000ee80000300a00 */
[----:B----4-:R0:W-:Y:S04]  /*3bd60*/  @P2 STG.E.U16 desc[UR56][R56.64], R30 ;  /* 0x0000001e38002986 */ /* 0x0101e8000c101538 */
[----:B------:R1:W-:Y:S04]  /*3bd70*/  @P3 STG.E.U16 desc[UR56][R24.64], R31 ;  /* 0x0000001f18003986 */ /* 0x0003e8000c101538 */
[----:B0-----:R-:W4:Y:S04]  /*3bd80*/  LDL.LU.64 R56, [R1+0x948] ;  /* 0x0009480001387983 */ /* 0x001f280000300a00 */
[----:B-1----:R-:W3:Y:S01]  /*3bd90*/  LDL.LU.64 R24, [R1+0x1360] ;  /* 0x0013600001187983 */ /* 0x002ee20000300a00 */
[----:B------:R-:W-:Y:S01]  /*3bda0*/  ISETP.LT.AND P4, PT, R0, UR4, !P0 ;  /* 0x0000000400007c0c */ /* 0x000fe2000c781270 */
[----:B------:R-:W-:Y:S01]  /*3bdb0*/  VIADD R0, R3, 0xb8 ;  /* 0x000000b803007836 */ /* 0x000fe20000000000 */
[----:B------:R-:W-:-:S04]  /*3bdc0*/  ULDC UR4, c[0x0][0x22c] ;  /* 0x00008b0000047ab9 */ /* 0x000fc80000000800 */
[----:B------:R-:W-:Y:S02]  /*3bdd0*/  ISETP.LT.AND P5, PT, R0, UR4, !P0 ;  /* 0x0000000400007c0c */ /* 0x000fe4000c7a1270 */
[----:B------:R-:W-:Y:S01]  /*3bde0*/  PRMT R2, R31, 0x7632, R2 ;  /* 0x000076321f027816 */ /* 0x000fe20000000002 */
[----:B------:R-:W-:Y:S01]  /*3bdf0*/  VIADD R0, R3, 0xb9 ;  /* 0x000000b903007836 */ /* 0x000fe20000000000 */
[----:B------:R-:W-:-:S03]  /*3be00*/  ULDC UR4, c[0x0][0x22c] ;  /* 0x00008b0000047ab9 */ /* 0x000fc60000000800 */
[----:B--2---:R0:W-:Y:S04]  /*3be10*/  @P4 STG.E.U16 desc[UR56][R248.64], R2 ;  /* 0x00000002f8004986 */ /* 0x0041e8000c101538 */
[----:B0-----:R-:W2:Y:S04]  /*3be20*/  LDL.LU.64 R248, [R1+0x940] ;  /* 0x0009400001f87983 */ /* 0x001ea80000300a00 */
[----:B---3--:R0:W-:Y:S04]  /*3be30*/  @P5 STG.E.U16 desc[UR56][R26.64], R24 ;  /* 0x000000181a005986 */ /* 0x0081e8000c101538 */
        /* <DEDUP_REMOVED lines=10> */
[----:B---3--:R0:W-:Y:S04]  /*3bee0*/  @P1 STG.E.U16 desc[UR56][R26.64], R25 ;  /* 0x000000191a001986 */ /* 0x0081e8000c101538 */
[----:B0-----:R-:W4:Y:S01]  /*3bef0*/  LDL.LU.64 R26, [R1+0x1350] ;  /* 0x00135000011a7983 */ /* 0x001f220000300a00 */
[----:B------:R-:W-:Y:S01]  /*3bf00*/  ISETP.LT.AND P2, PT, R0, UR4, !P0 ;  /* 0x0000000400007c0c */ /* 0x000fe2000c741270 */
[----:B------:R-:W-:Y:S01]  /*3bf10*/  VIADD R0, R3, 0xbc ;  /* 0x000000bc03007836 */ /* 0x000fe20000000000 */
[----:B------:R-:W-:-:S04]  /*3bf20*/  ULDC UR4, c[0x0][0x22c] ;  /* 0x00008b0000047ab9 */ /* 0x000fc80000000800 */
        /* <DEDUP_REMOVED lines=10> */
[----:B------:R-:W-:Y:S02]  /*3bfd0*/  ULDC UR4, c[0x0][0x22c] ;  /* 0x00008b0000047ab9 */ /* 0x000fe40000000800 */
[----:B0-----:R-:W3:Y:S04]  /*3bfe0*/  LDL.LU.64 R24, [R1+0x930] ;  /* 0x0009300001187983 */ /* 0x001ee80000300a00 */
[----:B------:R-:W3:Y:S04]  /*3bff0*/  LDL.LU.64 R58, [R1+0x918] ;  /* 0x00091800013a7983 */ /* 0x000ee80000300a00 */
[----:B----4-:R0:W-:Y:S02]  /*3c000*/  @P3 STG.E.U16 desc[UR56][R56.64], R26 ;  /* 0x0000001a38003986 */ /* 0x0101e4000c101538 */
[----:B0-----:R-:W-:-:S02]  /*3c010*/  PRMT R26, R26, 0x7632, R26 ;  /* 0x000076321a1a7816 */ /* 0x001fc4000000001a */
[----:B------:R-:W4:Y:S04]  /*3c020*/  LDL.LU.64 R56, [R1+0x910] ;  /* 0x0009100001387983 */ /* 0x000f280000300a00 */
[----:B--2---:R0:W-:Y:S04]  /*3c030*/  @P4 STG.E.U16 desc[UR56][R248.64], R26 ;  /* 0x0000001af8004986 */ /* 0x0041e8000c101538 */
[----:B------:R1:W-:Y:S04]  /*3c040*/  @P5 STG.E.U16 desc[UR56][R20.64], R27 ;  /* 0x0000001b14005986 */ /* 0x0003e8000c101538 */
[----:B0-----:R-:W2:Y:S04]  /*3c050*/  LDL.LU.64 R248, [R1+0x908] ;  /* 0x0009080001f87983 */ /* 0x001ea80000300a00 */
[----:B-1----:R-:W4:Y:S01]  /*3c060*/  LDL.LU.64 R20, [R1+0x1348] ;  /* 0x0013480001147983 */ /* 0x002f220000300a00 */
        /* <DEDUP_REMOVED lines=8> */
[----:B---3--:R-:W-:Y:S01]  /*3c0f0*/  @P6 STG.E.U16 desc[UR56][R24.64], R2 ;  /* 0x0000000218006986 */ /* 0x008fe2000c101538 */
[----:B------:R-:W-:Y:S01]  /*3c100*/  VIADD R0, R3, 0xc2 ;  /* 0x000000c203007836 */ /* 0x000fe20000000000 */
[----:B------:R-:W-:-:S03]  /*3c110*/  ULDC UR4, c[0x0][0x22c] ;  /* 0x00008b0000047ab9 */ /* 0x000fc60000000800 */
[----:B----4-:R0:W-:Y:S02]  /*3c120*/  @P1 STG.E.U16 desc[UR56][R28.64], R20 ;  /* 0x000000141c001986 */ /* 0x0101e4000c101538 */
[----:B0-----:R-:W-:-:S05]  /*3c130*/  PRMT R20, R20, 0x7632, R20 ;  /* 0x0000763214147816 */ /* 0x001fca0000000014 */
[----:B------:R0:W-:Y:S04]  /*3c140*/  @P2 STG.E.U16 desc[UR56][R22.64], R20 ;  /* 0x0000001416002986 */ /* 0x0001e8000c101538 */
[----:B0-----:R-:W2:Y:S01]  /*3c150*/  LDL.LU.64 R22, [R1+0x1340] ;  /* 0x0013400001167983 */ /* 0x001ea20000300a00 */
[----:B------:R-:W-:Y:S01]  /*3c160*/  ISETP.LT.AND P3, PT, R0, UR4, !P0 ;  /* 0x0000000400007c0c */ /* 0x000fe2000c761270 */
[C---:B------:R-:W-:Y:S01]  /*3c170*/  VIADD R0, R3.reuse, 0xc3 ;  /* 0x000000c303007836 */ /* 0x040fe20000000000 */
[----:B------:R-:W-:Y:S01]  /*3c180*/  ULDC UR4, c[0x0][0x22c] ;  /* 0x00008b0000047ab9 */ /* 0x000fe20000000800 */
[----:B------:R-:W3:Y:S03]  /*3c190*/  LDL.LU.64 R24, [R1+0x8f0] ;  /* 0x0008f00001187983 */ /* 0x000ee60000300a00 */
        /* <DEDUP_REMOVED lines=12> */
[----:B------:R0:W-:Y:S04]  /*3c260*/  @P4 STG.E.U16 desc[UR56][R56.64], R21 ;  /* 0x0000001538004986 */ /* 0x0001e8000c101538 */
[----:B0-----:R-:W3:Y:S04]  /*3c270*/  LDL.LU.64 R20, [R1+0x8f8] ;  /* 0x0008f80001147983 */ /* 0x001ee80000300a00 */
[----:B------:R-:W4:Y:S04]  /*3c280*/  LDL.LU.64 R58, [R1+0x8d8] ;  /* 0x0008d800013a7983 */ /* 0x000f280000300a00 */
[----:B--2---:R0:W-:Y:S02]  /*3c290*/  @P5 STG.E.U16 desc[UR56][R248.64], R22 ;  /* 0x00000016f8005986 */ /* 0x0041e4000c101538 */
[----:B0-----:R-:W-:-:S05]  /*3c2a0*/  PRMT R22, R22, 0x7632, R22 ;  /* 0x0000763216167816 */ /* 0x001fca0000000016 */
[----:B------:R0:W-:Y:S04]  /*3c2b0*/  @P6 STG.E.U16 desc[UR56][R16.64], R22 ;  /* 0x0000001610006986 */ /* 0x0001e8000c101538 */
[----:B0-----:R-:W4:Y:S01]  /*3c2c0*/  LDL.LU.64 R16, [R1+0x1338] ;  /* 0x0013380001107983 */ /* 0x001f220000300a00 */
[----:B------:R-:W-:Y:S01]  /*3c2d0*/  ISETP.LT.AND P1, PT, R0, UR4, !P0 ;  /* 0x0000000400007c0c */ /* 0x000fe2000c721270 */
[----:B------:R-:W-:Y:S01]  /*3c2e0*/  VIADD R0, R3, 0xc7 ;  /* 0x000000c703007836 */ /* 0x000fe20000000000 */
[----:B------:R-:W-:Y:S01]  /*3c2f0*/  ULDC UR4, c[0x0][0x22c] ;  /* 0x00008b0000047ab9 */ /* 0x000fe20000000800 */
[----:B------:R-:W-:Y:S01]  /*3c300*/  PRMT R2, R23, 0x7632, R2 ;  /* 0x0000763217027816 */ /* 0x000fe20000000002 */
[----:B------:R-:W2:Y:S02]  /*3c310*/  LDL.LU.64 R56, [R1+0x8d0] ;  /* 0x0008d00001387983 */ /* 0x000ea40000300a00 */
        /* <DEDUP_REMOVED lines=8> */
[----:B---3--:R0:W-:Y:S01]  /*3c3a0*/  @P1 STG.E.U16 desc[UR56][R20.64], R23 ;  /* 0x0000001714001986 */ /* 0x0081e2000c101538 */
[----:B------:R-:W-:Y:S01]  /*3c3b0*/  VIADD R0, R3, 0xca ;  /* 0x000000ca03007836 */ /* 0x000fe20000000000 */
[----:B------:R-:W-:Y:S02]  /*3c3c0*/  ULDC UR4, c[0x0][0x22c] ;  /* 0x00008b0000047ab9 */ /* 0x000fe40000000800 */
[----:B------:R-:W-:Y:S04]  /*3c3d0*/  @P2 STG.E.U16 desc[UR56][R24.64], R2 ;  /* 0x0000000218002986 */ /* 0x000fe8000c101538 */
[----:B0-----:R-:W3:Y:S04]  /*3c3e0*/  LDL.LU.64 R20, [R1+0x8b8] ;  /* 0x0008b80001147983 */ /* 0x001ee80000300a00 */
[----:B----4-:R0:W-:Y:S02]  /*3c3f0*/  @P3 STG.E.U16 desc[UR56][R28.64], R16 ;  /* 0x000000101c003986 */ /* 0x0101e4000c101538 */
[----:B0-----:R-:W-:-:S05]  /*3c400*/  PRMT R16, R16, 0x7632, R16 ;  /* 0x0000763210107816 */ /* 0x001fca0000000010 */
[----:B------:R0:W-:Y:S04]  /*3c410*/  @P4 STG.E.U16 desc[UR56][R18.64], R16 ;  /* 0x0000001012004986 */ /* 0x0001e8000c101538 */
[----:B0-----:R-:W4:Y:S01]  /*3c420*/  LDL.LU.64 R18, [R1+0x1330] ;  /* 0x0013300001127983 */ /* 0x001f220000300a00 */
[----:B------:R-:W-:Y:S01]  /*3c430*/  ISETP.LT.AND P5, PT, R0, UR4, !P0 ;  /* 0x0000000400007c0c */ /* 0x000fe2000c7a1270 */
[C---:B------:R-:W-:Y:S01]  /*3c440*/  VIADD R0, R3.reuse, 0xcb ;  /* 0x000000cb03007836 */ /* 0x040fe20000000000 */
[----:B------:R-:W-:Y:S01]  /*3c450*/  ULDC UR4, c[0x0][0x22c] ;  /* 0x00008b0000047ab9 */ /* 0x000fe20000000800 */
[----:B------:R-:W3:Y:S03]  /*3c460*/  LDL.LU.64 R24, [R1+0x8b0] ;  /* 0x0008b00001187983 */ /* 0x000ee60000300a00 */
[----:B------:R-:W-:Y:S01]  /*3c470*/  ISETP.LT.AND P6, PT, R0, UR4, !P0 ;  /* 0x0000000400007c0c */ /* 0x000fe2000c7c1270 */
[C---:B------:R-:W-:Y:S01]  /*3c480*/  VIADD R0, R3.reuse, 0xcc ;  /* 0x000000cc03007836 */ /* 0x040fe20000000000 */
[----:B------:R-:W-:Y:S01]  /*3c490*/  ULDC UR4, c[0x0][0x22c] ;  /* 0x00008b0000047ab9 */ /* 0x000fe20000000800 */
[----:B------:R-:W3:Y:S03]  /*3c4a0*/  LDL.LU.64 R28, [R1+0x8a8] ;  /* 0x0008a800011c7983 */ /* 0x000ee60000300a00 */
[----:B------:R-:W-:Y:S01]  /*3c4b0*/  ISETP.LT.AND P1, PT, R0, UR4, !P0 ;  /* 0x0000000400007c0c */ /* 0x000fe2000c721270 */
[----:B------:R-:W-:Y:S01]  /*3c4c0*/  VIADD R0, R3, 0xcd ;  /* 0x000000cd03007836 */ /* 0x000fe20000000000 */
[----:B------:R-:W-:Y:S01]  /*3c4d0*/  ULDC UR4, c[0x0][0x22c] ;  /* 0x00008b0000047ab9 */ /* 0x000fe20000000800 */
[----:B------:R0:W-:Y:S03]  /*3c4e0*/  @P5 STG.E.U16 desc[UR56][R58.64], R17 ;  /* 0x000000113a005986 */ /* 0x0001e6000c101538 */
[----:B------:R-:W-:-:S02]  /*3c4f0*/  ISETP.LT.AND P2, PT, R0, UR4, !P0 ;  /* 0x0000000400007c0c */ /* 0x000fc4000c741270 */
[----:B0-----:R-:W-:Y:S01]  /*3c500*/  PRMT R17, R17, 0x7632, R17 ;  /* 0x0000763211117816 */ /* 0x001fe20000000011 */
[----:B------:R-:W3:Y:S01]  /*3c510*/  LDL.LU.64 R58, [R1+0x898] ;  /* 0x00089800013a7983 */ /* 0x000ee20000300a00 */
[----:B------:R-:W-:Y:S01]  /*3c520*/  VIADD R0, R3, 0xce ;  /* 0x000000ce03007836 */ /* 0x000fe20000000000 */
[----:B------:R-:W-:Y:S02]  /*3c530*/  ULDC UR4, c[0x0][0x22c] ;  /* 0x00008b0000047ab9 */ /* 0x000fe40000000800 */
[----:B--2---:R-:W-:Y:S04]  /*3c540*/  @P6 STG.E.U16 desc[UR56][R56.64], R17 ;  /* 0x0000001138006986 */ /* 0x004fe8000c101538 */
[----:B----4-:R0:W-:Y:S02]  /*3c550*/  @P1 STG.E.U16 desc[UR56][R248.64], R18 ;  /* 0x00000012f8001986 */ /* 0x0101e4000c101538 */
[----:B0-----:R-:W-:-:S05]  /*3c560*/  PRMT R18, R18, 0x7632, R18 ;  /* 0x0000763212127816 */ /* 0x001fca0000000012 */
[----:B------:R0:W-:Y:S04]  /*3c570*/  @P2 STG.E.U16 desc[UR56][R12.64], R18 ;  /* 0x000000120c002986 */ /* 0x0001e8000c101538 */
[----:B0-----:R-:W2:Y:S01]  /*3c580*/  LDL.LU.64 R12, [R1+0x1328] ;  /* 0x00132800010c7983 */ /* 0x001ea20000300a00 */
[----:B------:R-:W-:Y:S01]  /*3c590*/  ISETP.LT.AND P3, PT, R0, UR4, !P0 ;  /* 0x0000000400007c0c */ /* 0x000fe2000c761270 */
[----:B------:R-:W-:Y:S01]  /*3c5a0*/  VIADD R0, R3, 0xcf ;  /* 0x000000cf03007836 */ /* 0x000fe20000000000 */
[----:B------:R-:W-:Y:S01]  /*3c5b0*/  ULDC UR4, c[0x0][0x22c] ;  /* 0x00008b0000047ab9 */ /* 0x000fe20000000800 */
[----:B------:R-:W-:Y:S01]  /*3c5c0*/  PRMT R2, R19, 0x7632, R2 ;  /* 0x0000763213027816 */ /* 0x000fe20000000002 */
[----:B------:R-:W4:Y:S02]  /*3c5d0*/  LDL.LU.64 R56, [R1+0x890] ;  /* 0x0008900001387983 */ /* 0x000f240000300a00 */
[----:B------:R-:W-:Y:S01]  /*3c5e0*/  ISETP.LT.AND P4, PT, R0, UR4, !P0 ;  /* 0x0000000400007c0c */ /* 0x000fe2000c781270 */
[C---:B------:R-:W-:Y:S01]  /*3c5f0*/  VIADD R0, R3.reuse, 0xd0 ;  /* 0x000000d003007836 */ /* 0x040fe20000000000 */
[----:B------:R-:W-:Y:S01]  /*3c600*/  ULDC UR4, c[0x0][0x22c] ;  /* 0x00008b0000047ab9 */ /* 0x000fe20000000800 */
[----:B------:R-:W4:Y:S03]  /*3c610*/  LDL.LU.64 R248, [R1+0x888] ;  /* 0x0008880001f87983 */ /* 0x000f260000300a00 */
        /* <DEDUP_REMOVED lines=9> */
[----:B--2---:R0:W-:Y:S02]  /*3c6b0*/  @P5 STG.E.U16 desc[UR56][R28.64], R12 ;  /* 0x0000000c1c005986 */ /* 0x0041e4000c101538 */
        /* <DEDUP_REMOVED lines=20> */
[----:B----4-:R-:W-:Y:S04]  /*3c800*/  @P2 STG.E.U16 desc[UR56][R56.64], R13 ;  /* 0x0000000d38002986 */ /* 0x010fe8000c101538 */
        /* <DEDUP_REMOVED lines=1096> */
[----:B------:R-:W-:Y:S01]  /*40c90*/  ULDC UR4, c[0x0][0x22c] ;  /* 0x00008b0000047ab9 */ /* 0x000fe20000000800 */
[----:B0-----:R-:W-:Y:S01]  /*40ca0*/  PRMT R197, R197, 0x7632, R197 ;  /* 0x00007632c5c57816 */ /* 0x001fe200000000c5 */
[----:B------:R-:W3:Y:S04]  /*40cb0*/  LDL.LU.64 R58, [R1+0x200] ;  /* 0x00020000013a7983 */ /* 0x000ee80000300a00 */
[----:B----4-:R-:W-:Y:S01]  /*40cc0*/  @P4 STG.E.U16 desc[UR56][R56.64], R197 ;  /* 0x000000c538004986 */ /* 0x010fe2000c101538 */
[----:B--2---:R-:W-:-:S03]  /*40cd0*/  PRMT R2, R198, 0x7632, R2 ;  /* 0x00007632c6027816 */ /* 0x004fc60000000002 */
[----:B------:R-:W-:Y:S04]  /*40ce0*/  @P5 STG.E.U16 desc[UR56][R248.64], R198 ;  /* 0x000000c6f8005986 */ /* 0x000fe8000c101538 */
        /* <DEDUP_REMOVED lines=19> */
[----:B0-----:R-:W3:Y:S01]  /*40e20*/  LDL.LU.64 R20, [R1+0x1e0] ;  /* 0x0001e00001147983 */ /* 0x001ee20000300a00 */
        /* <DEDUP_REMOVED lines=21> */
[----:B0-----:R-:W4:Y:S01]  /*40f80*/  LDL.LU.64 R58, [R1+0x1c0] ;  /* 0x0001c000013a7983 */ /* 0x001f220000300a00 */
        /* <DEDUP_REMOVED lines=264> */
[----:B-1----:R-:W4:Y:S01]  /*42010*/  LDL.LU.64 R56, [R1+0x38] ;  /* 0x0000380001387983 */ /* 0x002f220000300a00 */
[----:B--2---:R-:W-:-:S03]  /*42020*/  PRMT R2, R226, 0x7632, R2 ;  /* 0x00007632e2027816 */ /* 0x004fc60000000002 */
[----:B------:R0:W-:Y:S04]  /*42030*/  @P1 STG.E.U16 desc[UR56][R248.64], R226 ;  /* 0x000000e2f8001986 */ /* 0x0001e8000c101538 */
        /* <DEDUP_REMOVED lines=11> */
[----:B------:R-:W-:-:S04]  /*420f0*/  ULDC UR4, c[0x0][0x22c] ;  /* 0x00008b0000047ab9 */ /* 0x000fc80000000800 */
[----:B------:R-:W-:Y:S02]  /*42100*/  ISETP.LT.AND P6, PT, R0, UR4, !P0 ;  /* 0x0000000400007c0c */ /* 0x000fe4000c7c1270 */
[----:B------:R-:W-:Y:S01]  /*42110*/  PRMT R4, R227, 0x7632, R4 ;  /* 0x00007632e3047816 */ /* 0x000fe20000000004 */
[----:B---3--:R-:W-:Y:S01]  /*42120*/  @P3 STG.E.U16 desc[UR56][R20.64], R227 ;  /* 0x000000e314003986 */ /* 0x008fe2000c101538 */
[----:B------:R-:W-:Y:S01]  /*42130*/  VIADD R0, R3, 0x1da ;  /* 0x000001da03007836 */ /* 0x000fe20000000000 */
[----:B------:R-:W-:Y:S02]  /*42140*/  ULDC UR4, c[0x0][0x22c] ;  /* 0x00008b0000047ab9 */ /* 0x000fe40000000800 */
[----:B------:R-:W-:Y:S01]  /*42150*/  @P4 STG.E.U16 desc[UR56][R24.64], R4 ;  /* 0x0000000418004986 */ /* 0x000fe2000c101538 */
[----:B----4-:R-:W-:-:S03]  /*42160*/  PRMT R2, R228, 0x7632, R2 ;  /* 0x00007632e4027816 */ /* 0x010fc60000000002 */
[----:B------:R-:W-:Y:S04]  /*42170*/  @P5 STG.E.U16 desc[UR56][R28.64], R228 ;  /* 0x000000e41c005986 */ /* 0x000fe8000c101538 */
[----:B------:R0:W-:Y:S04]  /*42180*/  @P6 STG.E.U16 desc[UR56][R230.64], R2 ;  /* 0x00000002e6006986 */ /* 0x0001e8000c101538 */
[----:B0-----:R-:W3:Y:S01]  /*42190*/  LDL.LU.64 R230, [R1+0x1110] ;  /* 0x0011100001e67983 */ /* 0x001ee20000300a00 */
        /* <DEDUP_REMOVED lines=11> */
[----:B------:R-:W-:Y:S01]  /*42250*/  @P1 STG.E.U16 desc[UR56][R58.64], R229 ;  /* 0x000000e53a001986 */ /* 0x000fe2000c101538 */
[----:B------:R-:W-:Y:S01]  /*42260*/  VIADD R0, R3, 0x1de ;  /* 0x000001de03007836 */ /* 0x000fe20000000000 */
[----:B------:R-:W-:Y:S02]  /*42270*/  ULDC UR4, c[0x0][0x22c] ;  /* 0x00008b0000047ab9 */ /* 0x000fe40000000800 */
[----:B------:R-:W-:Y:S01]  /*42280*/  @P2 STG.E.U16 desc[UR56][R56.64], R4 ;  /* 0x0000000438002986 */ /* 0x000fe2000c101538 */
[----:B---3--:R-:W-:-:S03]  /*42290*/  PRMT R2, R230, 0x7632, R2 ;  /* 0x00007632e6027816 */ /* 0x008fc60000000002 */
[----:B--2---:R-:W-:Y:S04]  /*422a0*/  @P3 STG.E.U16 desc[UR56][R248.64], R230 ;  /* 0x000000e6f8003986 */ /* 0x004fe8000c101538 */
[----:B------:R0:W-:Y:S04]  /*422b0*/  @P4 STG.E.U16 desc[UR56][R232.64], R2 ;  /* 0x00000002e8004986 */ /* 0x0001e8000c101538 */
[----:B0-----:R-:W2:Y:S01]  /*422c0*/  LDL.LU.64 R232, [R1+0x1108] ;  /* 0x0011080001e87983 */ /* 0x001ea20000300a00 */
        /* <DEDUP_REMOVED lines=11> */
[----:B------:R0:W-:Y:S01]  /*42380*/  @P5 STG.E.U16 desc[UR56][R240.64], R231 ;  /* 0x000000e7f0005986 */ /* 0x0001e2000c101538 */
[C---:B------:R-:W-:Y:S01]  /*42390*/  VIADD R0, R3.reuse, 0x1e2 ;  /* 0x000001e203007836 */ /* 0x040fe20000000000 */
[----:B------:R-:W-:Y:S02]  /*423a0*/  ULDC UR4, c[0x0][0x22c] ;  /* 0x00008b0000047ab9 */ /* 0x000fe40000000800 */
[----:B------:R1:W-:Y:S04]  /*423b0*/  @P6 STG.E.U16 desc[UR56][R242.64], R4 ;  /* 0x00000004f2006986 */ /* 0x0003e8000c101538 */
[----:B0-----:R-:W3:Y:S04]  /*423c0*/  LDL.LU.64 R240, [R1+0x1100] ;  /* 0x0011000001f07983 */ /* 0x001ee80000300a00 */
[----:B-1----:R-:W4:Y:S01]  /*423d0*/  LDL.LU.64 R242, [R1+0x10f8] ;  /* 0x0010f80001f27983 */ /* 0x002f220000300a00 */
[----:B------:R-:W-:Y:S01]  /*423e0*/  ISETP.LT.AND P3, PT, R0, UR4, !P0 ;  /* 0x0000000400007c0c */ /* 0x000fe2000c761270 */
[C---:B------:R-:W-:Y:S01]  /*423f0*/  VIADD R0, R3.reuse, 0x1e3 ;  /* 0x000001e303007836 */ /* 0x040fe20000000000 */
[----:B------:R-:W-:Y:S01]  /*42400*/  ULDC UR4, c[0x0][0x22c] ;  /* 0x00008b0000047ab9 */ /* 0x000fe20000000800 */
[----:B--2---:R-:W-:Y:S01]  /*42410*/  PRMT R2, R232, 0x7632, R2 ;  /* 0x00007632e8027816 */ /* 0x004fe20000000002 */
[----:B------:R0:W-:Y:S04]  /*42420*/  @P1 STG.E.U16 desc[UR56][R236.64], R232 ;  /* 0x000000e8ec001986 */ /* 0x0001e8000c101538 */
[----:B------:R1:W-:Y:S04]  /*42430*/  @P2 STG.E.U16 desc[UR56][R234.64], R2 ;  /* 0x00000002ea002986 */ /* 0x0003e8000c101538 */
[----:B0-----:R-:W2:Y:S04]  /*42440*/  LDL.LU.64 R236, [R1+0x10f0] ;  /* 0x0010f00001ec7983 */ /* 0x001ea80000300a00 */
[----:B-1----:R-:W2:Y:S04]  /*42450*/  LDL.LU.64 R234, [R1+0x10e8] ;  /* 0x0010e80001ea7983 */ /* 0x002ea80000300a00 */
[----:B------:R0:W-:Y:S04]  /*42460*/  @P3 STG.E.U16 desc[UR56][R238.64], R233 ;  /* 0x000000e9ee003986 */ /* 0x0001e8000c101538 */
[----:B0-----:R-:W2:Y:S04]  /*42470*/  LDL.LU.64 R238, [R1+0x10e0] ;  /* 0x0010e00001ee7983 */ /* 0x001ea80000300a00 */
[----:B------:R-:W2:Y:S01]  /*42480*/  LDL.LU R252, [R1+0xa90] ;  /* 0x000a900001fc7983 */ /* 0x000ea20000300800 */
        /* <DEDUP_REMOVED lines=16> */
[----:B------:R-:W-:Y:S01]  /*42590*/  ISETP.LT.AND P3, PT, R0, UR4, !P0 ;  /* 0x0000000400007c0c */ /* 0x000fe2000c761270 */
[C---:B------:R-:W-:Y:S01]  /*425a0*/  VIADD R0, R3.reuse, 0x1e9 ;  /* 0x000001e903007836 */ /* 0x040fe20000000000 */
[----:B------:R-:W-:Y:S01]  /*425b0*/  ULDC UR4, c[0x0][0x22c] ;  /* 0x00008b0000047ab9 */ /* 0x000fe20000000800 */
[----:B------:R-:W-:Y:S03]  /*425c0*/  @P4 STG.E.U16 desc[UR56][R54.64], R27 ;  /* 0x0000001b36004986 */ /* 0x000fe6000c101538 */
[----:B------:R-:W-:Y:S01]  /*425d0*/  ISETP.LT.AND P4, PT, R0, UR4, !P0 ;  /* 0x0000000400007c0c */ /* 0x000fe2000c781270 */
[----:B------:R-:W-:Y:S01]  /*425e0*/  VIADD R0, R3, 0x1ea ;  /* 0x000001ea03007836 */ /* 0x000fe20000000000 */
[----:B------:R-:W-:Y:S01]  /*425f0*/  ULDC UR4, c[0x0][0x22c] ;  /* 0x00008b0000047ab9 */ /* 0x000fe20000000800 */
[----:B---3--:R-:W-:Y:S02]  /*42600*/  PRMT R43, R240, 0x7632, R43 ;  /* 0x00007632f02b7816 */ /* 0x008fe4000000002b */
[----:B------:R-:W-:-:S02]  /*42610*/  PRMT R45, R241, 0x7632, R45 ;  /* 0x00007632f12d7816 */ /* 0x000fc4000000002d */
[----:B----4-:R-:W-:Y:S02]  /*42620*/  PRMT R47, R242, 0x7632, R47 ;  /* 0x00007632f22f7816 */ /* 0x010fe4000000002f */
[----:B------:R-:W-:Y:S01]  /*42630*/  PRMT R49, R243, 0x7632, R49 ;  /* 0x00007632f3317816 */ /* 0x000fe20000000031 */
[----:B--2---:R-:W-:Y:S01]  /*42640*/  @P5 STG.E.U16 desc[UR56][R60.64], R234 ;  /* 0x000000ea3c005986 */ /* 0x004fe2000c101538 */
[----:B------:R-:W-:Y:S02]  /*42650*/  PRMT R31, R234, 0x7632, R31 ;  /* 0x00007632ea1f7816 */ /* 0x000fe4000000001f */
[----:B------:R-:W-:Y:S01]  /*42660*/  ISETP.LT.AND P5, PT, R0, UR4, !P0 ;  /* 0x0000000400007c0c */ /* 0x000fe2000c7a1270 */
[C---:B------:R-:W-:Y:S01]  /*42670*/  VIADD R0, R3.reuse, 0x1eb ;  /* 0x000001eb03007836 */ /* 0x040fe20000000000 */
[----:B------:R-:W-:Y:S01]  /*42680*/  ULDC UR4, c[0x0][0x22c] ;  /* 0x00008b0000047ab9 */ /* 0x000fe20000000800 */
[----:B------:R-:W-:Y:S03]  /*42690*/  @P6 STG.E.U16 desc[UR56][R62.64], R31 ;  /* 0x0000001f3e006986 */ /* 0x000fe6000c101538 */
[----:B------:R-:W-:Y:S01]  /*426a0*/  ISETP.LT.AND P6, PT, R0, UR4, !P0 ;  /* 0x0000000400007c0c */ /* 0x000fe2000c7c1270 */
[----:B------:R-:W-:Y:S01]  /*426b0*/  VIADD R0, R3, 0x1ec ;  /* 0x000001ec03007836 */ /* 0x000fe20000000000 */
[----:B------:R-:W-:Y:S01]  /*426c0*/  ULDC UR4, c[0x0][0x22c] ;  /* 0x00008b0000047ab9 */ /* 0x000fe20000000800 */
[----:B------:R-:W-:Y:S01]  /*426d0*/  @P1 STG.E.U16 desc[UR56][R64.64], R235 ;  /* 0x000000eb40001986 */ /* 0x000fe2000c101538 */
[----:B------:R-:W-:-:S02]  /*426e0*/  PRMT R33, R235, 0x7632, R33 ;  /* 0x00007632eb217816 */ /* 0x000fc40000000021 */
        /* <DEDUP_REMOVED lines=49> */
[----:B------:R-:W0:Y:S01]  /*42a00*/  LDS.128 R4, [R252] ;  /* 0x00000000fc047984 */ /* 0x000e220000000c00 */
[----:B------:R-:W-:Y:S01]  /*42a10*/  VIADD R0, R3, 0x1f8 ;  /* 0x000001f803007836 */ /* 0x000fe20000000000 */
[----:B------:R-:W-:-:S02]  /*42a20*/  ULDC UR4, c[0x0][0x22c] ;  /* 0x00008b0000047ab9 */ /* 0x000fc40000000800 */
[----:B------:R1:W-:Y:S02]  /*42a30*/  @P1 STG.E.U16 desc[UR56][R88.64], R241 ;  /* 0x000000f158001986 */ /* 0x0003e4000c101538 */
[----:B------:R-:W-:Y:S01]  /*42a40*/  ISETP.LT.AND P1, PT, R0, UR4, !P0 ;  /* 0x0000000400007c0c */ /* 0x000fe2000c721270 */
[C---:B------:R-:W-:Y:S01]  /*42a50*/  VIADD R0, R3.reuse, 0x1f9 ;  /* 0x000001f903007836 */ /* 0x040fe20000000000 */
[----:B------:R-:W-:Y:S01]  /*42a60*/  ULDC UR4, c[0x0][0x22c] ;  /* 0x00008b0000047ab9 */ /* 0x000fe20000000800 */
[----:B------:R1:W-:Y:S03]  /*42a70*/  @P2 STG.E.U16 desc[UR56][R90.64], R45 ;  /* 0x0000002d5a002986 */ /* 0x0003e6000c101538 */
        /* <DEDUP_REMOVED lines=17> */
[----:B------:R-:W-:Y:S01]  /*42b90*/  VIADD R0, R3, 0x1ff ;  /* 0x000001ff03007836 */ /* 0x000fe20000000000 */
[----:B------:R-:W-:Y:S01]  /*42ba0*/  ULDC UR4, c[0x0][0x22c] ;  /* 0x00008b0000047ab9 */ /* 0x000fe20000000800 */
[----:B0-----:R1:W-:Y:S01]  /*42bb0*/  @P1 STG.E.U16 desc[UR56][R100.64], R4 ;  /* 0x0000000464001986 */ /* 0x0013e2000c101538 */
[----:B------:R-:W-:-:S02]  /*42bc0*/  PRMT R51, R4, 0x7632, R51 ;  /* 0x0000763204337816 */ /* 0x000fc40000000033 */
[----:B------:R-:W-:Y:S02]  /*42bd0*/  ISETP.LT.AND P1, PT, R0, UR5, !P0 ;  /* 0x0000000500007c0c */ /* 0x000fe4000c721270 */
[----:B------:R-:W-:Y:S01]  /*42be0*/  PRMT R0, R5, 0x7632, R0 ;  /* 0x0000763205007816 */ /* 0x000fe20000000000 */
[----:B------:R1:W-:Y:S01]  /*42bf0*/  @P2 STG.E.U16 desc[UR56][R102.64], R51 ;  /* 0x0000003366002986 */ /* 0x0003e2000c101538 */
[----:B------:R-:W-:-:S03]  /*42c00*/  PRMT R123, R6, 0x7632, R123 ;  /* 0x00007632067b7816 */ /* 0x000fc6000000007b */
[----:B------:R1:W-:Y:S04]  /*42c10*/  @P3 STG.E.U16 desc[UR56][R104.64], R5 ;  /* 0x0000000568003986 */ /* 0x0003e8000c101538 */
[----:B------:R1:W-:Y:S04]  /*42c20*/  @P4 STG.E.U16 desc[UR56][R106.64], R0 ;  /* 0x000000006a004986 */ /* 0x0003e8000c101538 */
[----:B------:R1:W-:Y:S04]  /*42c30*/  @P5 STG.E.U16 desc[UR56][R244.64], R6 ;  /* 0x00000006f4005986 */ /* 0x0003e8000c101538 */
[----:B------:R1:W-:Y:S01]  /*42c40*/  @P6 STG.E.U16 desc[UR56][R246.64], R123 ;  /* 0x0000007bf6006986 */ /* 0x0003e2000c101538 */
[----:B------:R-:W-:-:S05]  /*42c50*/  VIADD R3, R3, 0x1fe ;  /* 0x000001fe03037836 */ /* 0x000fca0000000000 */
[----:B------:R-:W-:-:S13]  /*42c60*/  ISETP.LT.AND P0, PT, R3, UR4, !P0 ;  /* 0x0000000403007c0c */ /* 0x000fda000c701270 */
[----:B------:R1:W-:Y:S01]  /*42c70*/  @P0 STG.E.U16 desc[UR56][R52.64], R7 ;  /* 0x0000000734000986 */ /* 0x0003e2000c101538 */
[----:B------:R-:W-:Y:S05]  /*42c80*/  @!P1 EXIT ;  /* 0x000000000000994d */ /* 0x000fea0003800000 */
[----:B------:R-:W-:-:S05]  /*42c90*/  PRMT R125, R7, 0x7632, R125 ;  /* 0x00007632077d7816 */ /* 0x000fca000000007d */
[----:B------:R-:W-:Y:S01]  /*42ca0*/  STG.E.U16 desc[UR56][R250.64], R125 ;  /* 0x0000007dfa007986 */ /* 0x000fe2000c101538 */
[----:B------:R-:W-:Y:S05]  /*42cb0*/  EXIT ;  /* 0x000000000000794d */ /* 0x000fea0003800000 */
.L_x_2:
[----:B------:R-:W-:-:S00]  /*42cc0*/  BRA `(.L_x_2) ;  /* 0xfffffffc00fc7947 */ /* 0x000fc0000383ffff */
[----:B------:R-:W-:-:S00]  /*42cd0*/  NOP ;  /* 0x0000000000007918 */ /* 0x000fc00000000000 */
        /* <DEDUP_REMOVED lines=10> */
.L_x_3:


//--------------------- .nv.shared.matmul_kernel  --------------------------
	.section	.nv.shared.matmul_kernel,"aw",@nobits
	.sectionflags	@""
	.align	16
	.zero		1024


//--------------------- .nv.shared.reserved.0     --------------------------
	.section	.nv.shared.reserved.0,"aw",@nobits
	.weak		__nv_reservedSMEM_offset_0_alias
	.size		__nv_reservedSMEM_offset_0_alias, 0, 0
	.other		__nv_reservedSMEM_offset_0_alias,@"STO_CUDA_RESERVED_SHARED STV_DEFAULT"
__nv_reservedSMEM_offset_0_alias:
	.zero		0


//--------------------- .nv.constant0.matmul_kernel --------------------------
	.section	.nv.constant0.matmul_kernel,"a",@progbits
	.sectionflags	@""
	.align	4
.nv.constant0.matmul_kernel:
	.zero		608


//--------------------- SYMBOLS --------------------------

	.type		.nv.reservedSmem.offset0,@object
	.size		.nv.reservedSmem.offset0,0x4
